def matmul_kernel(
    a_ptr,
    b_ptr,
    c_ptr,
    M,
    N,
    K,
    stride_am,
    stride_ak,
    stride_bk,
    stride_bn,
    stride_cm,
    stride_cn,
    BLOCK_M: tl.constexpr,
    BLOCK_N: tl.constexpr,
    BLOCK_K: tl.constexpr,
    GROUP_M: tl.constexpr,
):
    pid = tl.program_id(axis=0)
    num_pid_m = tl.cdiv(M, BLOCK_M)
    num_pid_n = tl.cdiv(N, BLOCK_N)
    num_pid_in_group = GROUP_M * num_pid_n
    group_id = pid // num_pid_in_group
    first_pid_m = group_id * GROUP_M
    group_size_m = min(num_pid_m - first_pid_m, GROUP_M)
    pid_m = first_pid_m + ((pid % num_pid_in_group) % group_size_m)
    pid_n = (pid % num_pid_in_group) // group_size_m

    offs_am = (pid_m * BLOCK_M + tl.arange(0, BLOCK_M)) % M
    offs_bn = (pid_n * BLOCK_N + tl.arange(0, BLOCK_N)) % N
    offs_k = tl.arange(0, BLOCK_K)
    a_ptrs = a_ptr + offs_am[:, None] * stride_am + offs_k[None, :] * stride_ak
    b_ptrs = b_ptr + offs_k[:, None] * stride_bk + offs_bn[None, :] * stride_bn

    acc = tl.zeros((BLOCK_M, BLOCK_N), dtype=tl.float32)
    for kk in range(0, tl.cdiv(K, BLOCK_K)):
        a = tl.load(a_ptrs, mask=offs_k[None, :] < K - kk * BLOCK_K, other=0.0)
        b = tl.load(b_ptrs, mask=offs_k[:, None] < K - kk * BLOCK_K, other=0.0)
        acc = tl.dot(a, b, acc)
        a_ptrs += BLOCK_K * stride_ak
        b_ptrs += BLOCK_K * stride_bk

    c = acc.to(c_ptr.dtype.element_ty)
    offs_cm = pid_m * BLOCK_M + tl.arange(0, BLOCK_M)
    offs_cn = pid_n * BLOCK_N + tl.arange(0, BLOCK_N)
    c_ptrs = c_ptr + offs_cm[:, None] * stride_cm + offs_cn[None, :] * stride_cn
    mask = (offs_cm[:, None] < M) & (offs_cn[None, :] < N)
    tl.store(c_ptrs, c, mask=mask)

# config = {"BLOCK_K": 128, "BLOCK_M": 64, "BLOCK_N": 128, "GROUP_M": 8, "arch": "sm_90", "dtype": "fp8e4m3", "num_ctas": 1, "num_stages": 3, "num_warps": 2}
# arch = sm_90


// ===== COMPILED SASS (sm_90a) =====

	.target	sm_90a

	.elftype	@"ET_EXEC"


//--------------------- .note.nv.tkinfo           --------------------------
	.section	.note.nv.tkinfo,"",@"SHT_NOTE"
	.sectionflags	@"SHF_NOTE_NV_TKINFO"
	.tkinfo
        /*0018*/ 	.word	0x00000002
        /*0030*/ 	.string	""
        /*0030*/ 	.string	"ptxas"
        /*0030*/ 	.string	"Cuda compilation tools, release 13.0, V13.0.88"
        /*0030*/ 	.string	"Build cuda_13.0.r13.0/compiler.36424714_0"
        /*0030*/ 	.string	"-v  -suppress-debug-info  -lineinfo  -arch sm_90a "



//--------------------- .note.nv.cuinfo           --------------------------
	.section	.note.nv.cuinfo,"",@"SHT_NOTE"
	.sectionflags	@"SHF_NOTE_NV_CUINFO"
        /*0018*/ 	.short	0x0002
        /*001a*/ 	.short	0x005a
        /*001c*/ 	.short	0x0082
	.zero		2


//--------------------- .nv.info                  --------------------------
	.section	.nv.info,"",@"SHT_CUDA_INFO"
	.align	4


	//----- nvinfo : EIATTR_REGCOUNT
	.align		4
        /*0000*/ 	.byte	0x04, 0x2f
        /*0002*/ 	.short	(.L_1 - .L_0)
	.align		4
.L_0:
        /*0004*/ 	.word	index@(matmul_kernel)
        /*0008*/ 	.word	0x00000020


	//----- nvinfo : EIATTR_FRAME_SIZE
	.align		4
.L_1:
        /*000c*/ 	.byte	0x04, 0x11
        /*000e*/ 	.short	(.L_3 - .L_2)
	.align		4
.L_2:
        /*0010*/ 	.word	index@(matmul_kernel)
        /*0014*/ 	.word	0x00002988


	//----- nvinfo : EIATTR_MIN_STACK_SIZE
	.align		4
.L_3:
        /*0018*/ 	.byte	0x04, 0x12
        /*001a*/ 	.short	(.L_5 - .L_4)
	.align		4
.L_4:
        /*001c*/ 	.word	index@(matmul_kernel)
        /*0020*/ 	.word	0x00002988
.L_5:


//--------------------- .nv.compat                --------------------------
	.section	.nv.compat,"",@"SHT_CUDA_COMPAT_INFO"
	.align	4
        /*0000*/ 	.byte	0x02, 0x09, 0x01, 0x00, 0x02, 0x02, 0x02, 0x00, 0x02, 0x05, 0x05, 0x00, 0x03, 0x07, 0x01, 0x01
        /*0010*/ 	.byte	0x02, 0x03, 0x00, 0x00, 0x02, 0x06, 0x01, 0x00, 0x04, 0x0b, 0x08, 0x00, 0x00, 0x00, 0x00, 0x00
        /*0020*/ 	.byte	0x00, 0x00, 0x00, 0x00


//--------------------- .nv.info.matmul_kernel    --------------------------
	.section	.nv.info.matmul_kernel,"",@"SHT_CUDA_INFO"
	.sectionflags	@""
	.align	4


	//----- nvinfo : EIATTR_CUDA_API_VERSION
	.align		4
        /*0000*/ 	.byte	0x04, 0x37
        /*0002*/ 	.short	(.L_7 - .L_6)
.L_6:
        /*0004*/ 	.word	0x00000082


	//----- nvinfo : EIATTR_KPARAM_INFO
	.align		4
.L_7:
        /*0008*/ 	.byte	0x04, 0x17
        /*000a*/ 	.short	(.L_9 - .L_8)
.L_8:
        /*000c*/ 	.word	0x00000000
        /*0010*/ 	.short	0x000d
        /*0012*/ 	.short	0x0048
        /*0014*/ 	.byte	0x00, 0xf4, 0x21, 0x00


	//----- nvinfo : EIATTR_KPARAM_INFO
	.align		4
.L_9:
        /*0018*/ 	.byte	0x04, 0x17
        /*001a*/ 	.short	(.L_11 - .L_10)
.L_10:
        /*001c*/ 	.word	0x00000000
        /*0020*/ 	.short	0x000c
        /*0022*/ 	.short	0x0040
        /*0024*/ 	.byte	0x00, 0xf4, 0x21, 0x00


	//----- nvinfo : EIATTR_KPARAM_INFO
	.align		4
.L_11:
        /*0028*/ 	.byte	0x04, 0x17
        /*002a*/ 	.short	(.L_13 - .L_12)
.L_12:
        /*002c*/ 	.word	0x00000000
        /*0030*/ 	.short	0x000b
        /*0032*/ 	.short	0x0038
        /*0034*/ 	.byte	0x00, 0xf0, 0x11, 0x00


	//----- nvinfo : EIATTR_KPARAM_INFO
	.align		4
.L_13:
        /*0038*/ 	.byte	0x04, 0x17
        /*003a*/ 	.short	(.L_15 - .L_14)
.L_14:
        /*003c*/ 	.word	0x00000000
        /*0040*/ 	.short	0x000a
        /*0042*/ 	.short	0x0034
        /*0044*/ 	.byte	0x00, 0xf0, 0x11, 0x00


	//----- nvinfo : EIATTR_KPARAM_INFO
	.align		4
.L_15:
        /*0048*/ 	.byte	0x04, 0x17
        /*004a*/ 	.short	(.L_17 - .L_16)
.L_16:
        /*004c*/ 	.word	0x00000000
        /*0050*/ 	.short	0x0009
        /*0052*/ 	.short	0x0030
        /*0054*/ 	.byte	0x00, 0xf0, 0x11, 0x00


	//----- nvinfo : EIATTR_KPARAM_INFO
	.align		4
.L_17:
        /*0058*/ 	.byte	0x04, 0x17
        /*005a*/ 	.short	(.L_19 - .L_18)
.L_18:
        /*005c*/ 	.word	0x00000000
        /*0060*/ 	.short	0x0008
        /*0062*/ 	.short	0x002c
        /*0064*/ 	.byte	0x00, 0xf0, 0x11, 0x00


	//----- nvinfo : EIATTR_KPARAM_INFO
	.align		4
.L_19:
        /*0068*/ 	.byte	0x04, 0x17
        /*006a*/ 	.short	(.L_21 - .L_20)
.L_20:
        /*006c*/ 	.word	0x00000000
        /*0070*/ 	.short	0x0007
        /*0072*/ 	.short	0x0028
        /*0074*/ 	.byte	0x00, 0xf0, 0x11, 0x00


	//----- nvinfo : EIATTR_KPARAM_INFO
	.align		4
.L_21:
        /*0078*/ 	.byte	0x04, 0x17
        /*007a*/ 	.short	(.L_23 - .L_22)
.L_22:
        /*007c*/ 	.word	0x00000000
        /*0080*/ 	.short	0x0006
        /*0082*/ 	.short	0x0024
        /*0084*/ 	.byte	0x00, 0xf0, 0x11, 0x00


	//----- nvinfo : EIATTR_KPARAM_INFO
	.align		4
.L_23:
        /*0088*/ 	.byte	0x04, 0x17
        /*008a*/ 	.short	(.L_25 - .L_24)
.L_24:
        /*008c*/ 	.word	0x00000000
        /*0090*/ 	.short	0x0005
        /*0092*/ 	.short	0x0020
        /*0094*/ 	.byte	0x00, 0xf0, 0x11, 0x00


	//----- nvinfo : EIATTR_KPARAM_INFO
	.align		4
.L_25:
        /*0098*/ 	.byte	0x04, 0x17
        /*009a*/ 	.short	(.L_27 - .L_26)
.L_26:
        /*009c*/ 	.word	0x00000000
        /*00a0*/ 	.short	0x0004
        /*00a2*/ 	.short	0x001c
        /*00a4*/ 	.byte	0x00, 0xf0, 0x11, 0x00


	//----- nvinfo : EIATTR_KPARAM_INFO
	.align		4
.L_27:
        /*00a8*/ 	.byte	0x04, 0x17
        /*00aa*/ 	.short	(.L_29 - .L_28)
.L_28:
        /*00ac*/ 	.word	0x00000000
        /*00b0*/ 	.short	0x0003
        /*00b2*/ 	.short	0x0018
        /*00b4*/ 	.byte	0x00, 0xf0, 0x11, 0x00


	//----- nvinfo : EIATTR_KPARAM_INFO
	.align		4
.L_29:
        /*00b8*/ 	.byte	0x04, 0x17
        /*00ba*/ 	.short	(.L_31 - .L_30)
.L_30:
        /*00bc*/ 	.word	0x00000000
        /*00c0*/ 	.short	0x0002
        /*00c2*/ 	.short	0x0010
        /*00c4*/ 	.byte	0x00, 0xf4, 0x21, 0x00


	//----- nvinfo : EIATTR_KPARAM_INFO
	.align		4
.L_31:
        /*00c8*/ 	.byte	0x04, 0x17
        /*00ca*/ 	.short	(.L_33 - .L_32)
.L_32:
        /*00cc*/ 	.word	0x00000000
        /*00d0*/ 	.short	0x0001
        /*00d2*/ 	.short	0x0008
        /*00d4*/ 	.byte	0x00, 0xf4, 0x21, 0x00


	//----- nvinfo : EIATTR_KPARAM_INFO
	.align		4
.L_33:
        /*00d8*/ 	.byte	0x04, 0x17
        /*00da*/ 	.short	(.L_35 - .L_34)
.L_34:
        /*00dc*/ 	.word	0x00000000
        /*00e0*/ 	.short	0x0000
        /*00e2*/ 	.short	0x0000
        /*00e4*/ 	.byte	0x00, 0xf4, 0x21, 0x00


	//----- nvinfo : EIATTR_SPARSE_MMA_MASK
	.align		4
.L_35:
        /*00e8*/ 	.byte	0x03, 0x50
        /*00ea*/ 	.short	0x0000


	//----- nvinfo : EIATTR_MAXREG_COUNT
	.align		4
        /*00ec*/ 	.byte	0x03, 0x1b
        /*00ee*/ 	.short	0x00ff


	//----- nvinfo : EIATTR_NUM_BARRIERS
	.align		4
        /*00f0*/ 	.byte	0x02, 0x4c
        /*00f2*/ 	.byte	0x01
	.zero		1


	//----- nvinfo : EIATTR_ANNOTATIONS
	.align		4
        /*00f4*/ 	.byte	0x04, 0x55
        /*00f6*/ 	.short	(.L_37 - .L_36)


	//   ....[0]....
.L_36:
        /*00f8*/ 	.word	0x00000001
        /*00fc*/ 	.byte	0xc0, 0x04, 0x00, 0x00, 0x01, 0x00, 0x00, 0x00, 0xf0, 0x04, 0x00, 0x00, 0x01, 0x00, 0x00, 0x00
        /* <DEDUP_REMOVED lines=708> */
        /*2d4c*/ 	.byte	0xc0, 0xda, 0x00, 0x00, 0x01, 0x00, 0x00, 0x00, 0xd0, 0xda, 0x00, 0x00


	//----- nvinfo : EIATTR_MERCURY_ISA_VERSION
	.align		4
.L_37:
        /*2d58*/ 	.byte	0x03, 0x5f
        /*2d5a*/ 	.short	0x0101


	//----- nvinfo : EIATTR_EXIT_INSTR_OFFSETS
	.align		4
        /*2d5c*/ 	.byte	0x04, 0x1c
        /*2d5e*/ 	.short	(.L_39 - .L_38)


	//   ....[0]....
.L_38:
        /*2d60*/ 	.word	0x00046b90


	//   ....[1]....
        /*2d64*/ 	.word	0x00046bb0


	//----- nvinfo : EIATTR_REQNTID
	.align		4
.L_39:
        /*2d68*/ 	.byte	0x04, 0x10
        /*2d6a*/ 	.short	(.L_41 - .L_40)
.L_40:
        /*2d6c*/ 	.word	0x00000040
        /*2d70*/ 	.word	0x00000001
        /*2d74*/ 	.word	0x00000001


	//----- nvinfo : EIATTR_CBANK_PARAM_SIZE
	.align		4
.L_41:
        /*2d78*/ 	.byte	0x03, 0x19
        /*2d7a*/ 	.short	0x0050


	//----- nvinfo : EIATTR_PARAM_CBANK
	.align		4
        /*2d7c*/ 	.byte	0x04, 0x0a
        /*2d7e*/ 	.short	(.L_43 - .L_42)
	.align		4
.L_42:
        /*2d80*/ 	.word	index@(.nv.constant0.matmul_kernel)
        /*2d84*/ 	.short	0x0210
        /*2d86*/ 	.short	0x0050


	//----- nvinfo : EIATTR_SW_WAR
	.align		4
.L_43:
        /*2d88*/ 	.byte	0x04, 0x36
        /*2d8a*/ 	.short	(.L_45 - .L_44)
.L_44:
        /*2d8c*/ 	.word	0x00000008
.L_45:


//--------------------- .nv.callgraph             --------------------------
	.section	.nv.callgraph,"",@"SHT_CUDA_CALLGRAPH"
	.align	4
	.sectionentsize	8
	.align		4
        /*0000*/ 	.word	0x00000000
	.align		4
        /*0004*/ 	.word	0xffffffff
	.align		4
        /*0008*/ 	.word	0x00000000
	.align		4
        /*000c*/ 	.word	0xfffffffe
	.align		4
        /*0010*/ 	.word	0x00000000
	.align		4
        /*0014*/ 	.word	0xfffffffd
	.align		4
        /*0018*/ 	.word	0x00000000
	.align		4
        /*001c*/ 	.word	0xfffffffc


//--------------------- .text.matmul_kernel       --------------------------
	.section	.text.matmul_kernel,"ax",@progbits
	.align	128
        .global         matmul_kernel
        .type           matmul_kernel,@function
        .size           matmul_kernel,(.L_x_4 - matmul_kernel)
        .other          matmul_kernel,@"STO_CUDA_ENTRY STV_DEFAULT"
matmul_kernel:
.text.matmul_kernel:
[----:B------:R-:W0:Y:S08]  /*0000*/  LDC R1, c[0x0][0x28] ;  /* 0x00000a00ff017b82 */ /* 0x000e300000000800 */
[----:B------:R-:W1:Y:S01]  /*0010*/  LDC.64 R12, c[0x0][0x228] ;  /* 0x00008a00ff0c7b82 */ /* 0x000e620000000a00 */
[----:B0-----:R-:W-:Y:S01]  /*0020*/  VIADD R1, R1, 0xffffd678 ;  /* 0xffffd67801017836 */ /* 0x001fe20000000000 */
[----:B------:R-:W0:Y:S01]  /*0030*/  S2R R27, SR_TID.X ;  /* 0x00000000001b7919 */ /* 0x000e220000002100 */
[----:B------:R-:W-:Y:S01]  /*0040*/  ULDC.64 UR8, c[0x0][0x208] ;  /* 0x0000820000087ab9 */ /* 0x000fe20000000a00 */
[----:B-1----:R-:W-:-:S05]  /*0050*/  VIADD R0, R13, 0x7f ;  /* 0x0000007f0d007836 */ /* 0x002fca0000000000 */
[----:B------:R-:W-:-:S04]  /*0060*/  SHF.R.S32.HI R3, RZ, 0x1f, R0 ;  /* 0x0000001fff037819 */ /* 0x000fc80000011400 */
[----:B------:R-:W-:Y:S02]  /*0070*/  LEA.HI R3, R3, R0, RZ, 0x7 ;  /* 0x0000000003037211 */ /* 0x000fe400078f38ff */
[----:B0-----:R-:W-:Y:S02]  /*0080*/  LOP3.LUT R28, R27, 0x3f, RZ, 0xc0, !PT ;  /* 0x0000003f1b1c7812 */ /* 0x001fe400078ec0ff */
[----:B------:R-:W-:Y:S02]  /*0090*/  SHF.R.S32.HI R0, RZ, 0x7, R3 ;  /* 0x00000007ff007819 */ /* 0x000fe40000011403 */
[----:B------:R-:W0:Y:S03]  /*00a0*/  S2R R3, SR_CTAID.X ;  /* 0x0000000000037919 */ /* 0x000e260000002500 */
[----:B------:R-:W-:-:S05]  /*00b0*/  IMAD.SHL.U32 R0, R0, 0x8, RZ ;  /* 0x0000000800007824 */ /* 0x000fca00078e00ff */
[-C--:B------:R-:W-:Y:S02]  /*00c0*/  IABS R7, R0.reuse ;  /* 0x0000000000077213 */ /* 0x080fe40000000000 */
[----:B------:R-:W-:Y:S02]  /*00d0*/  IABS R10, R0 ;  /* 0x00000000000a7213 */ /* 0x000fe40000000000 */
[----:B------:R-:W1:Y:S08]  /*00e0*/  I2F.RP R2, R7 ;  /* 0x0000000700027306 */ /* 0x000e700000209400 */
[----:B-1----:R-:W1:Y:S01]  /*00f0*/  MUFU.RCP R2, R2 ;  /* 0x0000000200027308 */ /* 0x002e620000001000 */
[----:B0-----:R-:W-:Y:S01]  /*0100*/  IABS R8, R3 ;  /* 0x0000000300087213 */ /* 0x001fe20000000000 */
[----:B-1----:R-:W-:-:S02]  /*0110*/  VIADD R4, R2, 0xffffffe ;  /* 0x0ffffffe02047836 */ /* 0x002fc40000000000 */
[----:B------:R-:W-:-:S04]  /*0120*/  IMAD.MOV R2, RZ, RZ, -R10 ;  /* 0x000000ffff027224 */ /* 0x000fc800078e0a0a */
[----:B------:R0:W1:Y:S02]  /*0130*/  F2I.FTZ.U32.TRUNC.NTZ R5, R4 ;  /* 0x0000000400057305 */ /* 0x000064000021f000 */
[----:B0-----:R-:W-:Y:S02]  /*0140*/  IMAD.MOV.U32 R4, RZ, RZ, RZ ;  /* 0x000000ffff047224 */ /* 0x001fe400078e00ff */
[----:B-1----:R-:W-:-:S04]  /*0150*/  IMAD.MOV R6, RZ, RZ, -R5 ;  /* 0x000000ffff067224 */ /* 0x002fc800078e0a05 */
[----:B------:R-:W-:Y:S02]  /*0160*/  IMAD R9, R6, R7, RZ ;  /* 0x0000000706097224 */ /* 0x000fe400078e02ff */
[----:B------:R-:W-:Y:S02]  /*0170*/  IMAD.MOV.U32 R6, RZ, RZ, R8 ;  /* 0x000000ffff067224 */ /* 0x000fe400078e0008 */
[----:B------:R-:W-:-:S06]  /*0180*/  IMAD.HI.U32 R5, R5, R9, R4 ;  /* 0x0000000905057227 */ /* 0x000fcc00078e0004 */
[----:B------:R-:W-:-:S04]  /*0190*/  IMAD.HI.U32 R5, R5, R6, RZ ;  /* 0x0000000605057227 */ /* 0x000fc800078e00ff */
[----:B------:R-:W-:-:S05]  /*01a0*/  IMAD R2, R5, R2, R6 ;  /* 0x0000000205027224 */ /* 0x000fca00078e0206 */
[----:B------:R-:W-:-:S13]  /*01b0*/  ISETP.GT.U32.AND P1, PT, R7, R2, PT ;  /* 0x000000020700720c */ /* 0x000fda0003f24070 */
[----:B------:R-:W-:Y:S02]  /*01c0*/  @!P1 IMAD.IADD R2, R2, 0x1, -R7 ;  /* 0x0000000102029824 */ /* 0x000fe400078e0a07 */
[----:B------:R-:W-:Y:S01]  /*01d0*/  @!P1 VIADD R5, R5, 0x1 ;  /* 0x0000000105059836 */ /* 0x000fe20000000000 */
[----:B------:R-:W-:Y:S02]  /*01e0*/  ISETP.NE.AND P1, PT, R0, RZ, PT ;  /* 0x000000ff0000720c */ /* 0x000fe40003f25270 */
[----:B------:R-:W-:Y:S02]  /*01f0*/  ISETP.GE.U32.AND P0, PT, R2, R7, PT ;  /* 0x000000070200720c */ /* 0x000fe40003f06070 */
[----:B------:R-:W-:-:S04]  /*0200*/  LOP3.LUT R2, R3, R0, RZ, 0x3c, !PT ;  /* 0x0000000003027212 */ /* 0x000fc800078e3cff */
[----:B------:R-:W-:Y:S01]  /*0210*/  ISETP.GE.AND P2, PT, R2, RZ, PT ;  /* 0x000000ff0200720c */ /* 0x000fe20003f46270 */
[----:B------:R-:W-:-:S06]  /*0220*/  VIADD R2, R12, 0x3f ;  /* 0x0000003f0c027836 */ /* 0x000fcc0000000000 */
[----:B------:R-:W-:-:S04]  /*0230*/  @P0 VIADD R5, R5, 0x1 ;  /* 0x0000000105050836 */ /* 0x000fc80000000000 */
[----:B------:R-:W-:Y:S01]  /*0240*/  IMAD.MOV.U32 R4, RZ, RZ, R5 ;  /* 0x000000ffff047224 */ /* 0x000fe200078e0005 */
[----:B------:R-:W-:-:S03]  /*0250*/  SHF.R.S32.HI R5, RZ, 0x1f, R2 ;  /* 0x0000001fff057819 */ /* 0x000fc60000011402 */
[----:B------:R-:W-:Y:S01]  /*0260*/  @!P2 IMAD.MOV R4, RZ, RZ, -R4 ;  /* 0x000000ffff04a224 */ /* 0x000fe200078e0a04 */
[----:B------:R-:W-:Y:S02]  /*0270*/  @!P1 LOP3.LUT R4, RZ, R0, RZ, 0x33, !PT ;  /* 0x00000000ff049212 */ /* 0x000fe400078e33ff */
[----:B------:R-:W-:-:S03]  /*0280*/  LEA.HI R5, R5, R2, RZ, 0x6 ;  /* 0x0000000205057211 */ /* 0x000fc600078f30ff */
[----:B------:R-:W-:Y:S02]  /*0290*/  IMAD.SHL.U32 R14, R4, 0x8, RZ ;  /* 0x00000008040e7824 */ /* 0x000fe400078e00ff */
[----:B------:R-:W-:-:S03]  /*02a0*/  IMAD.MOV R4, RZ, RZ, -R4 ;  /* 0x000000ffff047224 */ /* 0x000fc600078e0a04 */
[----:B------:R-:W-:Y:S01]  /*02b0*/  LEA.HI.SX32 R2, R5, -R14, 0x1a ;  /* 0x8000000e05027211 */ /* 0x000fe200078fd2ff */
[----:B------:R-:W-:Y:S02]  /*02c0*/  IMAD R11, R0, R4, R3 ;  /* 0x00000004000b7224 */ /* 0x000fe400078e0203 */
[----:B------:R-:W-:Y:S01]  /*02d0*/  IMAD.MOV.U32 R4, RZ, RZ, RZ ;  /* 0x000000ffff047224 */ /* 0x000fe200078e00ff */
[----:B------:R-:W-:Y:S02]  /*02e0*/  VIMNMX R2, R2, 0x8, PT ;  /* 0x0000000802027848 */ /* 0x000fe40003fe0100 */
[----:B------:R-:W-:Y:S02]  /*02f0*/  IABS R9, R11 ;  /* 0x0000000b00097213 */ /* 0x000fe40000000000 */
[----:B------:R-:W-:-:S04]  /*0300*/  IABS R7, R2 ;  /* 0x0000000200077213 */ /* 0x000fc80000000000 */
[----:B------:R-:W0:Y:S08]  /*0310*/  I2F.RP R6, R7 ;  /* 0x0000000700067306 */ /* 0x000e300000209400 */
[----:B0-----:R-:W0:Y:S02]  /*0320*/  MUFU.RCP R6, R6 ;  /* 0x0000000600067308 */ /* 0x001e240000001000 */
[----:B0-----:R-:W-:-:S06]  /*0330*/  VIADD R5, R6, 0xffffffe ;  /* 0x0ffffffe06057836 */ /* 0x001fcc0000000000 */
[----:B------:R-:W0:Y:S02]  /*0340*/  F2I.FTZ.U32.TRUNC.NTZ R5, R5 ;  /* 0x0000000500057305 */ /* 0x000e24000021f000 */
[----:B0-----:R-:W-:-:S04]  /*0350*/  IMAD.MOV R8, RZ, RZ, -R5 ;  /* 0x000000ffff087224 */ /* 0x001fc800078e0a05 */
[----:B------:R-:W-:-:S04]  /*0360*/  IMAD.MOV.U32 R0, RZ, RZ, R8 ;  /* 0x000000ffff007224 */ /* 0x000fc800078e0008 */
[----:B------:R-:W-:Y:S01]  /*0370*/  IMAD R3, R0, R7, RZ ;  /* 0x0000000700037224 */ /* 0x000fe200078e02ff */
[----:B------:R-:W-:-:S03]  /*0380*/  IABS R0, R2 ;  /* 0x0000000200007213 */ /* 0x000fc60000000000 */
[----:B------:R-:W-:-:S04]  /*0390*/  IMAD.HI.U32 R4, R5, R3, R4 ;  /* 0x0000000305047227 */ /* 0x000fc800078e0004 */
[----:B------:R-:W-:Y:S02]  /*03a0*/  IMAD.MOV R0, RZ, RZ, -R0 ;  /* 0x000000ffff007224 */ /* 0x000fe400078e0a00 */
        /* <DEDUP_REMOVED lines=8> */
[----:B------:R-:W-:Y:S02]  /*0430*/  ISETP.GE.AND P2, PT, R0, RZ, PT ;  /* 0x000000ff0000720c */ /* 0x000fe40003f46270 */
[----:B------:R-:W0:Y:S05]  /*0440*/  LDC R0, c[0x0][0x230] ;  /* 0x00008c00ff007b82 */ /* 0x000e2a0000000800 */
[----:B------:R-:W-:-:S06]  /*0450*/  @P0 VIADD R4, R4, 0x1 ;  /* 0x0000000104040836 */ /* 0x000fcc0000000000 */
[----:B------:R-:W-:Y:S01]  /*0460*/  @!P2 IMAD.MOV R4, RZ, RZ, -R4 ;  /* 0x000000ffff04a224 */ /* 0x000fe200078e0a04 */
[----:B------:R-:W-:-:S05]  /*0470*/  @!P1 LOP3.LUT R4, RZ, R2, RZ, 0x33, !PT ;  /* 0x00000002ff049212 */ /* 0x000fca00078e33ff */
[----:B------:R-:W-:Y:S02]  /*0480*/  IMAD.MOV R3, RZ, RZ, -R4 ;  /* 0x000000ffff037224 */ /* 0x000fe400078e0a04 */
[----:B------:R-:W-:Y:S02]  /*0490*/  IMAD.SHL.U32 R25, R4, 0x80, RZ ;  /* 0x0000008004197824 */ /* 0x000fe400078e00ff */
[----:B------:R-:W-:Y:S02]  /*04a0*/  IMAD R3, R2, R3, R11 ;  /* 0x0000000302037224 */ /* 0x000fe400078e020b */
[C---:B------:R-:W-:Y:S01]  /*04b0*/  VIADD R2, R25.reuse, 0x1 ;  /* 0x0000000119027836 */ /* 0x040fe20000000000 */
[----:B------:R-:W-:Y:S01]  /*04c0*/  STL [R1+0x3a0], R25 ;  /* 0x0003a01901007387 */ /* 0x000fe20000100800 */
[----:B0-----:R-:W-:Y:S02]  /*04d0*/  VIADD R0, R0, 0x7f ;  /* 0x0000007f00007836 */ /* 0x001fe40000000000 */
[----:B------:R-:W-:Y:S01]  /*04e0*/  IMAD.IADD R14, R14, 0x1, R3 ;  /* 0x000000010e0e7824 */ /* 0x000fe200078e0203 */
[----:B------:R0:W-:Y:S01]  /*04f0*/  STL [R1+0x2a8], R2 ;  /* 0x0002a80201007387 */ /* 0x0001e20000100800 */
[C---:B------:R-:W-:Y:S01]  /*0500*/  VIADD R3, R25.reuse, 0x3 ;  /* 0x0000000319037836 */ /* 0x040fe20000000000 */
[----:B------:R-:W-:Y:S01]  /*0510*/  ISETP.GT.AND P0, PT, R0, 0x7f, PT ;  /* 0x0000007f0000780c */ /* 0x000fe20003f04270 */
[----:B------:R-:W-:-:S02]  /*0520*/  VIADD R0, R25, 0x2 ;  /* 0x0000000219007836 */ /* 0x000fc40000000000 */
[C---:B------:R-:W-:Y:S02]  /*0530*/  VIADD R26, R25.reuse, 0xc ;  /* 0x0000000c191a7836 */ /* 0x040fe40000000000 */
[----:B------:R-:W-:Y:S01]  /*0540*/  IMAD R14, R14, 0x40, R28 ;  /* 0x000000400e0e7824 */ /* 0x000fe200078e021c */
[----:B------:R1:W-:Y:S01]  /*0550*/  STL [R1+0x2a4], R0 ;  /* 0x0002a40001007387 */ /* 0x0003e20000100800 */
[C---:B------:R-:W-:Y:S02]  /*0560*/  VIADD R24, R25.reuse, 0x13 ;  /* 0x0000001319187836 */ /* 0x040fe40000000000 */
[C---:B0-----:R-:W-:Y:S01]  /*0570*/  VIADD R2, R25.reuse, 0x4 ;  /* 0x0000000419027836 */ /* 0x041fe20000000000 */
[----:B------:R0:W-:Y:S01]  /*0580*/  STL [R1+0x2a0], R3 ;  /* 0x0002a00301007387 */ /* 0x0001e20000100800 */
[C---:B------:R-:W-:Y:S02]  /*0590*/  VIADD R17, R25.reuse, 0x17 ;  /* 0x0000001719117836 */ /* 0x040fe40000000000 */
[C---:B------:R-:W-:Y:S01]  /*05a0*/  VIADD R16, R25.reuse, 0x21 ;  /* 0x0000002119107836 */ /* 0x040fe20000000000 */
[----:B------:R2:W-:Y:S01]  /*05b0*/  STL [R1+0x29c], R2 ;  /* 0x00029c0201007387 */ /* 0x0005e20000100800 */
[----:B------:R-:W-:-:S02]  /*05c0*/  VIADD R15, R25, 0x24 ;  /* 0x00000024190f7836 */ /* 0x000fc40000000000 */
[C---:B-1----:R-:W-:Y:S02]  /*05d0*/  VIADD R0, R25.reuse, 0x5 ;  /* 0x0000000519007836 */ /* 0x042fe40000000000 */
[C---:B------:R-:W-:Y:S02]  /*05e0*/  VIADD R23, R25.reuse, 0x42 ;  /* 0x0000004219177836 */ /* 0x040fe40000000000 */
[C---:B0-----:R-:W-:Y:S01]  /*05f0*/  VIADD R3, R25.reuse, 0x6 ;  /* 0x0000000619037836 */ /* 0x041fe20000000000 */
[----:B------:R0:W-:Y:S01]  /*0600*/  STL [R1+0x298], R0 ;  /* 0x0002980001007387 */ /* 0x0001e20000100800 */
[C---:B------:R-:W-:Y:S02]  /*0610*/  VIADD R29, R25.reuse, 0x6c ;  /* 0x0000006c191d7836 */ /* 0x040fe40000000000 */
[C---:B--2---:R-:W-:Y:S01]  /*0620*/  VIADD R2, R25.reuse, 0x7 ;  /* 0x0000000719027836 */ /* 0x044fe20000000000 */
[----:B------:R1:W-:Y:S01]  /*0630*/  STL [R1+0x294], R3 ;  /* 0x0002940301007387 */ /* 0x0003e20000100800 */
[----:B------:R-:W-:-:S02]  /*0640*/  VIADD R22, R25, 0x6d ;  /* 0x0000006d19167836 */ /* 0x000fc40000000000 */
[C---:B------:R-:W-:Y:S01]  /*0650*/  VIADD R21, R25.reuse, 0x6e ;  /* 0x0000006e19157836 */ /* 0x040fe20000000000 */
[----:B------:R2:W-:Y:S01]  /*0660*/  STL [R1+0x290], R2 ;  /* 0x0002900201007387 */ /* 0x0005e20000100800 */
[C---:B------:R-:W-:Y:S02]  /*0670*/  VIADD R20, R25.reuse, 0x6f ;  /* 0x0000006f19147836 */ /* 0x040fe40000000000 */
[C---:B0-----:R-:W-:Y:S02]  /*0680*/  VIADD R0, R25.reuse, 0x8 ;  /* 0x0000000819007836 */ /* 0x041fe40000000000 */
[C---:B------:R-:W-:Y:S02]  /*0690*/  VIADD R19, R25.reuse, 0x70 ;  /* 0x0000007019137836 */ /* 0x040fe40000000000 */
[C---:B-1----:R-:W-:Y:S01]  /*06a0*/  VIADD R3, R25.reuse, 0x9 ;  /* 0x0000000919037836 */ /* 0x042fe20000000000 */
[----:B------:R0:W-:Y:S01]  /*06b0*/  STL [R1+0x28c], R0 ;  /* 0x00028c0001007387 */ /* 0x0001e20000100800 */
[----:B------:R-:W-:-:S02]  /*06c0*/  VIADD R18, R25, 0x71 ;  /* 0x0000007119127836 */ /* 0x000fc40000000000 */
[C---:B--2---:R-:W-:Y:S01]  /*06d0*/  VIADD R2, R25.reuse, 0xa ;  /* 0x0000000a19027836 */ /* 0x044fe20000000000 */
[----:B------:R1:W-:Y:S01]  /*06e0*/  STL [R1+0x288], R3 ;  /* 0x0002880301007387 */ /* 0x0003e20000100800 */
[C---:B------:R-:W-:Y:S02]  /*06f0*/  VIADD R11, R25.reuse, 0x72 ;  /* 0x00000072190b7836 */ /* 0x040fe40000000000 */
[C---:B------:R-:W-:Y:S01]  /*0700*/  VIADD R10, R25.reuse, 0x74 ;  /* 0x00000074190a7836 */ /* 0x040fe20000000000 */
[----:B------:R2:W-:Y:S01]  /*0710*/  STL [R1+0x284], R2 ;  /* 0x0002840201007387 */ /* 0x0005e20000100800 */
[C---:B------:R-:W-:Y:S02]  /*0720*/  VIADD R9, R25.reuse, 0x75 ;  /* 0x0000007519097836 */ /* 0x040fe40000000000 */
[C---:B0-----:R-:W-:Y:S02]  /*0730*/  VIADD R0, R25.reuse, 0xb ;  /* 0x0000000b19007836 */ /* 0x041fe40000000000 */
[----:B------:R-:W-:-:S02]  /*0740*/  VIADD R8, R25, 0x77 ;  /* 0x0000007719087836 */ /* 0x000fc40000000000 */
[C---:B-1----:R-:W-:Y:S01]  /*0750*/  VIADD R3, R25.reuse, 0xd ;  /* 0x0000000d19037836 */ /* 0x042fe20000000000 */
[----:B------:R0:W-:Y:S01]  /*0760*/  STL [R1+0x280], R0 ;  /* 0x0002800001007387 */ /* 0x0001e20000100800 */
[C---:B------:R-:W-:Y:S02]  /*0770*/  VIADD R7, R25.reuse, 0x78 ;  /* 0x0000007819077836 */ /* 0x040fe40000000000 */
[C---:B--2---:R-:W-:Y:S01]  /*0780*/  VIADD R2, R25.reuse, 0xe ;  /* 0x0000000e19027836 */ /* 0x044fe20000000000 */
[----:B------:R1:W-:Y:S01]  /*0790*/  STL [R1+0x278], R3 ;  /* 0x0002780301007387 */ /* 0x0003e20000100800 */
[C---:B------:R-:W-:Y:S02]  /*07a0*/  VIADD R6, R25.reuse, 0x79 ;  /* 0x0000007919067836 */ /* 0x040fe40000000000 */
[C---:B------:R-:W-:Y:S01]  /*07b0*/  VIADD R5, R25.reuse, 0x7a ;  /* 0x0000007a19057836 */ /* 0x040fe20000000000 */
[----:B------:R-:W-:Y:S01]  /*07c0*/  STL [R1+0x27c], R26 ;  /* 0x00027c1a01007387 */ /* 0x000fe20000100800 */
[----:B------:R-:W-:-:S02]  /*07d0*/  VIADD R4, R25, 0x7b ;  /* 0x0000007b19047836 */ /* 0x000fc40000000000 */
[C---:B0-----:R-:W-:Y:S01]  /*07e0*/  VIADD R0, R25.reuse, 0xf ;  /* 0x0000000f19007836 */ /* 0x041fe20000000000 */
[----:B------:R0:W-:Y:S01]  /*07f0*/  STL [R1+0x274], R2 ;  /* 0x0002740201007387 */ /* 0x0001e20000100800 */
[----:B-1----:R-:W-:-:S03]  /*0800*/  VIADD R3, R25, 0x10 ;  /* 0x0000001019037836 */ /* 0x002fc60000000000 */
[----:B------:R1:W-:Y:S04]  /*0810*/  STL [R1+0x270], R0 ;  /* 0x0002700001007387 */ /* 0x0003e80000100800 */
[----:B------:R2:W-:Y:S01]  /*0820*/  STL [R1+0x26c], R3 ;  /* 0x00026c0301007387 */ /* 0x0005e20000100800 */
[C---:B0-----:R-:W-:Y:S02]  /*0830*/  VIADD R2, R25.reuse, 0x11 ;  /* 0x0000001119027836 */ /* 0x041fe40000000000 */
[----:B-1----:R-:W-:-:S03]  /*0840*/  VIADD R0, R25, 0x12 ;  /* 0x0000001219007836 */ /* 0x002fc60000000000 */
[----:B------:R0:W-:Y:S01]  /*0850*/  STL [R1+0x268], R2 ;  /* 0x0002680201007387 */ /* 0x0001e20000100800 */
[----:B--2---:R-:W-:-:S03]  /*0860*/  VIADD R3, R25, 0x14 ;  /* 0x0000001419037836 */ /* 0x004fc60000000000 */
        /* <DEDUP_REMOVED lines=24> */
[----:B------:R1:W-:Y:S01]  /*09f0*/  STL [R1+0x22c], R0 ;  /* 0x00022c0001007387 */ /* 0x0003e20000100800 */
[C---:B0-----:R-:W-:Y:S02]  /*0a00*/  VIADD R2, R25.reuse, 0x22 ;  /* 0x0000002219027836 */ /* 0x041fe40000000000 */
[----:B-1----:R-:W-:-:S03]  /*0a10*/  VIADD R0, R25, 0x23 ;  /* 0x0000002319007836 */ /* 0x002fc60000000000 */
[----:B------:R0:W-:Y:S04]  /*0a20*/  STL [R1+0x224], R2 ;  /* 0x0002240201007387 */ /* 0x0001e80000100800 */
        /* <DEDUP_REMOVED lines=142> */
[----:B-1----:R-:W-:-:S05]  /*1310*/  VIADD R0, R25, 0x73 ;  /* 0x0000007319007836 */ /* 0x002fca0000000000 */
[----:B------:R0:W-:Y:S02]  /*1320*/  STL [R1+0x30], R0 ;  /* 0x0000300001007387 */ /* 0x0001e40000100800 */
[----:B0-----:R-:W-:-:S05]  /*1330*/  VIADD R0, R25, 0x76 ;  /* 0x0000007619007836 */ /* 0x001fca0000000000 */
[----:B------:R0:W-:Y:S04]  /*1340*/  STL [R1+0x2c], R0 ;  /* 0x00002c0001007387 */ /* 0x0001e80000100800 */
[----:B------:R1:W-:Y:S01]  /*1350*/  STL [R1+0x15b4], R14 ;  /* 0x0015b40e01007387 */ /* 0x0003e20000100800 */
[C---:B0-----:R-:W-:Y:S02]  /*1360*/  VIADD R0, R25.reuse, 0x7e ;  /* 0x0000007e19007836 */ /* 0x041fe40000000000 */
[----:B------:R-:W-:Y:S01]  /*1370*/  VIADD R25, R25, 0x7f ;  /* 0x0000007f19197836 */ /* 0x000fe20000000000 */
[----:B------:R-:W-:Y:S06]  /*1380*/  @P0 BRA `(.L_x_0) ;  /* 0x0000000800100947 */ /* 0x000fec0003800000 */
[----:B------:R0:W-:Y:S01]  /*1390*/  STL [R1+0x3d0], RZ ;  /* 0x0003d0ff01007387 */ /* 0x0001e20000100800 */
[----:B------:R-:W-:-:S03]  /*13a0*/  IMAD.SHL.U32 R0, R27, 0x20, RZ ;  /* 0x000000201b007824 */ /* 0x000fc600078e00ff */
[----:B------:R0:W-:Y:S02]  /*13b0*/  STL [R1+0x3d4], RZ ;  /* 0x0003d4ff01007387 */ /* 0x0001e40000100800 */
[----:B------:R-:W-:Y:S02]  /*13c0*/  LOP3.LUT R0, R0, 0x400, RZ, 0xc0, !PT ;  /* 0x0000040000007812 */ /* 0x000fe400078ec0ff */
[----:B------:R0:W-:Y:S04]  /*13d0*/  STL [R1+0x3d8], RZ ;  /* 0x0003d8ff01007387 */ /* 0x0001e80000100800 */
        /* <DEDUP_REMOVED lines=125> */
[----:B------:R0:W-:Y:S01]  /*1bb0*/  STL [R1+0x15b8], R0 ;  /* 0x0015b80001007387 */ /* 0x0001e20000100800 */
[----:B------:R-:W-:Y:S05]  /*1bc0*/  BRA `(.L_x_1) ;  /* 0x000003f000d07947 */ /* 0x000fea0003800000 */
.L_x_0:
[----:B------:R-:W-:Y:S01]  /*1bd0*/  STL [R1+0x17b4], R8 ;  /* 0x0017b40801007387 */ /* 0x000fe20000100800 */
[----:B------:R-:W-:Y:S01]  /*1be0*/  IABS R27, R0 ;  /* 0x00000000001b7213 */ /* 0x000fe20000000000 */
[----:B------:R-:W-:Y:S01]  /*1bf0*/  ULDC.64 UR4, c[0x0][0x218] ;  /* 0x0000860000047ab9 */ /* 0x000fe20000000a00 */
[----:B------:R-:W-:Y:S01]  /*1c00*/  ISETP.GE.AND P2, PT, R25, RZ, PT ;  /* 0x000000ff1900720c */ /* 0x000fe20003f46270 */
[----:B------:R-:W-:Y:S01]  /*1c10*/  STL [R1+0x17b0], R9 ;  /* 0x0017b00901007387 */ /* 0x000fe20000100800 */
[----:B------:R-:W-:Y:S01]  /*1c20*/  ULDC.64 UR6, c[0x0][0x210] ;  /* 0x0000840000067ab9 */ /* 0x000fe20000000a00 */
[----:B------:R-:W-:Y:S01]  /*1c30*/  ULDC UR12, c[0x0][0x230] ;  /* 0x00008c00000c7ab9 */ /* 0x000fe20000000800 */
[----:B------:R-:W-:Y:S01]  /*1c40*/  ULDC UR10, c[0x0][0x23c] ;  /* 0x00008f00000a7ab9 */ /* 0x000fe20000000800 */
[----:B------:R-:W-:Y:S01]  /*1c50*/  STL [R1+0x17ac], R10 ;  /* 0x0017ac0a01007387 */ /* 0x000fe20000100800 */
[----:B------:R-:W-:-:S03]  /*1c60*/  ULDC UR11, c[0x0][0x238] ;  /* 0x00008e00000b7ab9 */ /* 0x000fc60000000800 */
[----:B------:R0:W-:Y:S04]  /*1c70*/  STL [R1+0x17a8], R11 ;  /* 0x0017a80b01007387 */ /* 0x0001e80000100800 */
[----:B------:R2:W-:Y:S01]  /*1c80*/  STL [R1+0x17a4], R18 ;  /* 0x0017a41201007387 */ /* 0x0005e20000100800 */
[----:B0-----:R-:W-:-:S03]  /*1c90*/  IMAD.MOV.U32 R11, RZ, RZ, R26 ;  /* 0x000000ffff0b7224 */ /* 0x001fc600078e001a */
[----:B--2---:R-:W2:Y:S04]  /*1ca0*/  LDL R18, [R1+0x3a0] ;  /* 0x0003a00001127983 */ /* 0x004ea80000100800 */
[----:B------:R0:W-:Y:S04]  /*1cb0*/  STL [R1+0x17a0], R19 ;  /* 0x0017a01301007387 */ /* 0x0001e80000100800 */
[----:B------:R3:W-:Y:S04]  /*1cc0*/  STL [R1+0x179c], R20 ;  /* 0x00179c1401007387 */ /* 0x0007e80000100800 */
[----:B------:R4:W-:Y:S01]  /*1cd0*/  STL [R1+0x1798], R21 ;  /* 0x0017981501007387 */ /* 0x0009e20000100800 */
[----:B0-----:R-:W-:-:S02]  /*1ce0*/  IMAD.MOV.U32 R19, RZ, RZ, R24 ;  /* 0x000000ffff137224 */ /* 0x001fc400078e0018 */
[----:B---3--:R-:W-:Y:S01]  /*1cf0*/  IMAD.MOV.U32 R20, RZ, RZ, R23 ;  /* 0x000000ffff147224 */ /* 0x008fe200078e0017 */
[----:B----4-:R-:W3:Y:S01]  /*1d00*/  LDL R21, [R1+0x15b4] ;  /* 0x0015b40001157983 */ /* 0x010ee20000100800 */
[----:B------:R-:W-:Y:S02]  /*1d10*/  IABS R23, R12 ;  /* 0x0000000c00177213 */ /* 0x000fe40000000000 */
[----:B------:R-:W-:Y:S01]  /*1d20*/  IABS R24, R13 ;  /* 0x0000000d00187213 */ /* 0x000fe20000000000 */
[----:B------:R0:W-:Y:S01]  /*1d30*/  STL [R1+0x1794], R22 ;  /* 0x0017941601007387 */ /* 0x0001e20000100800 */
[----:B-1----:R-:W1:Y:S03]  /*1d40*/  I2F.RP R14, R23 ;  /* 0x00000017000e7306 */ /* 0x002e660000209400 */
[----:B------:R4:W-:Y:S04]  /*1d50*/  STL [R1+0x1790], R29 ;  /* 0x0017901d01007387 */ /* 0x0009e80000100800 */
[----:B------:R5:W-:Y:S01]  /*1d60*/  STL [R1+0x1738], R13 ;  /* 0x0017380d01007387 */ /* 0x000be20000100800 */
[----:B0-----:R-:W-:-:S02]  /*1d70*/  IMAD.MOV.U32 R22, RZ, RZ, R16 ;  /* 0x000000ffff167224 */ /* 0x001fc400078e0010 */
[----:B------:R-:W0:Y:S01]  /*1d80*/  I2F.RP R16, R24 ;  /* 0x0000001800107306 */ /* 0x000e220000209400 */
[----:B----4-:R-:W-:Y:S02]  /*1d90*/  IMAD.MOV.U32 R29, RZ, RZ, R15 ;  /* 0x000000ffff1d7224 */ /* 0x010fe400078e000f */
[----:B-----5:R-:W-:-:S05]  /*1da0*/  IMAD.MOV.U32 R13, RZ, RZ, R17 ;  /* 0x000000ffff0d7224 */ /* 0x020fca00078e0011 */
[----:B-1----:R-:W1:Y:S08]  /*1db0*/  MUFU.RCP R14, R14 ;  /* 0x0000000e000e7308 */ /* 0x002e700000001000 */
[----:B0-----:R-:W0:Y:S01]  /*1dc0*/  MUFU.RCP R16, R16 ;  /* 0x0000001000107308 */ /* 0x001e220000001000 */
[----:B-1----:R-:W-:-:S07]  /*1dd0*/  VIADD R14, R14, 0xffffffe ;  /* 0x0ffffffe0e0e7836 */ /* 0x002fce0000000000 */
[----:B------:R-:W1:Y:S01]  /*1de0*/  F2I.FTZ.U32.TRUNC.NTZ R15, R14 ;  /* 0x0000000e000f7305 */ /* 0x000e62000021f000 */
[----:B0-----:R-:W-:-:S07]  /*1df0*/  VIADD R16, R16, 0xffffffe ;  /* 0x0ffffffe10107836 */ /* 0x001fce0000000000 */
[----:B------:R0:W4:Y:S01]  /*1e00*/  F2I.FTZ.U32.TRUNC.NTZ R17, R16 ;  /* 0x0000001000117305 */ /* 0x000122000021f000 */
[----:B-1----:R-:W-:-:S04]  /*1e10*/  IMAD.MOV R14, RZ, RZ, -R15 ;  /* 0x000000ffff0e7224 */ /* 0x002fc800078e0a0f */
[----:B0-----:R-:W-:Y:S02]  /*1e20*/  IMAD R16, R14, R23, RZ ;  /* 0x000000170e107224 */ /* 0x001fe400078e02ff */
[----:B------:R-:W-:-:S04]  /*1e30*/  IMAD.MOV.U32 R14, RZ, RZ, RZ ;  /* 0x000000ffff0e7224 */ /* 0x000fc800078e00ff */
[----:B------:R-:W-:-:S04]  /*1e40*/  IMAD.HI.U32 R16, R15, R16, R14 ;  /* 0x000000100f107227 */ /* 0x000fc800078e000e */
[----:B----4-:R-:W-:-:S04]  /*1e50*/  IMAD.MOV R14, RZ, RZ, -R17 ;  /* 0x000000ffff0e7224 */ /* 0x010fc800078e0a11 */
[----:B------:R-:W-:Y:S01]  /*1e60*/  IMAD R15, R14, R24, RZ ;  /* 0x000000180e0f7224 */ /* 0x000fe200078e02ff */
[----:B---3--:R-:W-:-:S05]  /*1e70*/  IABS R26, R21 ;  /* 0x00000015001a7213 */ /* 0x008fca0000000000 */
[----:B------:R-:W-:-:S04]  /*1e80*/  IMAD.HI.U32 R16, R16, R26, RZ ;  /* 0x0000001a10107227 */ /* 0x000fc800078e00ff */
[----:B------:R-:W-:-:S04]  /*1e90*/  IMAD.MOV R16, RZ, RZ, -R16 ;  /* 0x000000ffff107224 */ /* 0x000fc800078e0a10 */
[----:B------:R-:W-:Y:S02]  /*1ea0*/  IMAD R14, R23, R16, R26 ;  /* 0x00000010170e7224 */ /* 0x000fe400078e021a */
[----:B------:R-:W-:-:S03]  /*1eb0*/  IMAD.MOV.U32 R16, RZ, RZ, RZ ;  /* 0x000000ffff107224 */ /* 0x000fc600078e00ff */
[----:B------:R-:W-:Y:S01]  /*1ec0*/  ISETP.GT.U32.AND P0, PT, R23, R14, PT ;  /* 0x0000000e1700720c */ /* 0x000fe20003f04070 */
[----:B------:R-:W-:Y:S01]  /*1ed0*/  IMAD.HI.U32 R26, R17, R15, R16 ;  /* 0x0000000f111a7227 */ /* 0x000fe200078e0010 */
[----:B--2---:R-:W-:Y:S02]  /*1ee0*/  IABS R16, R18 ;  /* 0x0000001200107213 */ /* 0x004fe40000000000 */
[----:B------:R-:W-:Y:S02]  /*1ef0*/  IABS R17, R25 ;  /* 0x0000001900117213 */ /* 0x000fe40000000000 */
[----:B------:R-:W-:Y:S01]  /*1f00*/  IABS R15, R2 ;  /* 0x00000002000f7213 */ /* 0x000fe20000000000 */
[----:B------:R-:W-:Y:S02]  /*1f10*/  IMAD.MOV.U32 R25, RZ, RZ, R16 ;  /* 0x000000ffff197224 */ /* 0x000fe400078e0010 */
[----:B------:R-:W-:Y:S01]  /*1f20*/  IMAD.MOV.U32 R16, RZ, RZ, R27 ;  /* 0x000000ffff107224 */ /* 0x000fe200078e001b */
[----:B------:R-:W-:Y:S01]  /*1f30*/  IABS R27, R3 ;  /* 0x00000003001b7213 */ /* 0x000fe20000000000 */
[----:B------:R-:W-:-:S02]  /*1f40*/  IMAD.MOV.U32 R8, RZ, RZ, R17 ;  /* 0x000000ffff087224 */ /* 0x000fc400078e0011 */
[----:B------:R-:W-:-:S04]  /*1f50*/  IMAD.HI.U32 R28, R26, R16, RZ ;  /* 0x000000101a1c7227 */ /* 0x000fc800078e00ff */
[----:B------:R-:W-:Y:S02]  /*1f60*/  @!P0 IMAD.IADD R14, R14, 0x1, -R23 ;  /* 0x000000010e0e8824 */ /* 0x000fe400078e0a17 */
[----:B------:R-:W-:Y:S02]  /*1f70*/  IMAD.MOV R10, RZ, RZ, -R28 ;  /* 0x000000ffff0a7224 */ /* 0x000fe400078e0a1c */
[----:B------:R-:W-:Y:S01]  /*1f80*/  IMAD.HI.U32 R28, R26, R15, RZ ;  /* 0x0000000f1a1c7227 */ /* 0x000fe200078e00ff */
[----:B------:R-:W-:-:S03]  /*1f90*/  ISETP.GT.U32.AND P0, PT, R23, R14, PT ;  /* 0x0000000e1700720c */ /* 0x000fc60003f04070 */
[----:B------:R-:W-:-:S04]  /*1fa0*/  IMAD.HI.U32 R17, R26, R25, RZ ;  /* 0x000000191a117227 */ /* 0x000fc800078e00ff */
[----:B------:R-:W-:Y:S02]  /*1fb0*/  IMAD.MOV R28, RZ, RZ, -R28 ;  /* 0x000000ffff1c7224 */ /* 0x000fe400078e0a1c */
[----:B------:R-:W-:-:S04]  /*1fc0*/  IMAD.HI.U32 R9, R26, R8, RZ ;  /* 0x000000081a097227 */ /* 0x000fc800078e00ff */
[----:B------:R-:W-:Y:S02]  /*1fd0*/  IMAD.MOV R17, RZ, RZ, -R17 ;  /* 0x000000ffff117224 */ /* 0x000fe400078e0a11 */
[C---:B------:R-:W-:Y:S01]  /*1fe0*/  IMAD R15, R24.reuse, R28, R15 ;  /* 0x0000001c180f7224 */ /* 0x040fe200078e020f */
[----:B------:R-:W-:Y:S01]  /*1ff0*/  IABS R28, R4 ;  /* 0x00000004001c7213 */ /* 0x000fe20000000000 */
[----:B------:R-:W-:Y:S02]  /*2000*/  IMAD.MOV R9, RZ, RZ, -R9 ;  /* 0x000000ffff097224 */ /* 0x000fe400078e0a09 */
[C---:B------:R-:W-:Y:S02]  /*2010*/  IMAD R25, R24.reuse, R17, R25 ;  /* 0x0000001118197224 */ /* 0x040fe400078e0219 */
[----:B------:R-:W-:Y:S02]  /*2020*/  IMAD R17, R24, R9, R8 ;  /* 0x0000000918117224 */ /* 0x000fe400078e0208 */
[----:B------:R-:W-:Y:S01]  /*2030*/  @!P0 IMAD.IADD R14, R14, 0x1, -R23 ;  /* 0x000000010e0e8824 */ /* 0x000fe200078e0a17 */
[----:B------:R-:W-:Y:S01]  /*2040*/  ISETP.GT.U32.AND P4, PT, R24, R25, PT ;  /* 0x000000191800720c */ /* 0x000fe20003f84070 */
[----:B------:R-:W-:Y:S01]  /*2050*/  IMAD.MOV.U32 R23, RZ, RZ, R28 ;  /* 0x000000ffff177224 */ /* 0x000fe200078e001c */
[----:B------:R-:W-:Y:S01]  /*2060*/  ISETP.GE.AND P1, PT, R21, RZ, PT ;  /* 0x000000ff1500720c */ /* 0x000fe20003f26270 */
[----:B------:R-:W-:Y:S01]  /*2070*/  IMAD.HI.U32 R28, R26, R27, RZ ;  /* 0x0000001b1a1c7227 */ /* 0x000fe200078e00ff */
[----:B------:R-:W-:Y:S01]  /*2080*/  ISETP.GT.U32.AND P6, PT, R24, R17, PT ;  /* 0x000000111800720c */ /* 0x000fe20003fc4070 */
[----:B------:R-:W2:Y:S01]  /*2090*/  LDL.LU R8, [R1+0x17b4] ;  /* 0x0017b40001087983 */ /* 0x000ea20000300800 */
[----:B------:R-:W-:Y:S01]  /*20a0*/  ISETP.NE.AND P0, PT, R12, RZ, PT ;  /* 0x000000ff0c00720c */ /* 0x000fe20003f05270 */
[----:B------:R-:W-:Y:S01]  /*20b0*/  IMAD.MOV.U32 R21, RZ, RZ, R20 ;  /* 0x000000ffff157224 */ /* 0x000fe200078e0014 */
[----:B------:R-:W-:Y:S01]  /*20c0*/  IABS R20, R5 ;  /* 0x0000000500147213 */ /* 0x000fe20000000000 */
[----:B------:R-:W-:-:S02]  /*20d0*/  IMAD.MOV R28, RZ, RZ, -R28 ;  /* 0x000000ffff1c7224 */ /* 0x000fc400078e0a1c */
[C---:B------:R-:W-:Y:S01]  /*20e0*/  IMAD R16, R24.reuse, R10, R16 ;  /* 0x0000000a18107224 */ /* 0x040fe200078e0210 */
[C---:B------:R-:W-:Y:S01]  /*20f0*/  ISETP.GT.U32.AND P5, PT, R24.reuse, R15, PT ;  /* 0x0000000f1800720c */ /* 0x040fe20003fa4070 */
[C---:B------:R-:W-:Y:S01]  /*2100*/  IMAD R27, R24.reuse, R28, R27 ;  /* 0x0000001c181b7224 */ /* 0x040fe200078e021b */
[----:B------:R-:W3:Y:S01]  /*2110*/  LDL.LU R9, [R1+0x17b0] ;  /* 0x0017b00001097983 */ /* 0x000ee20000300800 */
[----:B------:R-:W-:Y:S01]  /*2120*/  IMAD.MOV.U32 R28, RZ, RZ, R20 ;  /* 0x000000ffff1c7224 */ /* 0x000fe200078e0014 */
[----:B------:R-:W-:Y:S01]  /*2130*/  ISETP.GT.U32.AND P3, PT, R24, R16, PT ;  /* 0x000000101800720c */ /* 0x000fe20003f64070 */
[----:B------:R-:W-:Y:S01]  /*2140*/  IMAD.MOV.U32 R20, RZ, RZ, R19 ;  /* 0x000000ffff147224 */ /* 0x000fe200078e0013 */
[----:B------:R-:W4:Y:S01]  /*2150*/  LDL.LU R10, [R1+0x17ac] ;  /* 0x0017ac00010a7983 */ /* 0x000f220000300800 */
[----:B------:R-:W-:Y:S02]  /*2160*/  IMAD.MOV.U32 R19, RZ, RZ, R11 ;  /* 0x000000ffff137224 */ /* 0x000fe400078e000b */
[----:B------:R-:W-:-:S02]  /*2170*/  IMAD.MOV.U32 R11, RZ, RZ, R14 ;  /* 0x000000ffff0b7224 */ /* 0x000fc400078e000e */
[--C-:B------:R-:W-:Y:S01]  /*2180*/  @!P4 IMAD.IADD R25, R25, 0x1, -R24.reuse ;  /* 0x000000011919c824 */ /* 0x100fe200078e0a18 */
[C---:B------:R-:W-:Y:S01]  /*2190*/  ISETP.GT.U32.AND P4, PT, R24.reuse, R27, PT ;  /* 0x0000001b1800720c */ /* 0x040fe20003f84070 */
[----:B------:R-:W-:Y:S01]  /*21a0*/  @!P1 IMAD.MOV R11, RZ, RZ, -R11 ;  /* 0x000000ffff0b9224 */ /* 0x000fe200078e0a0b */
[----:B------:R-:W-:Y:S01]  /*21b0*/  @!P0 LOP3.LUT R11, RZ, R12, RZ, 0x33, !PT ;  /* 0x0000000cff0b8212 */ /* 0x000fe200078e33ff */
[--C-:B------:R-:W-:Y:S01]  /*21c0*/  @!P6 IMAD.IADD R17, R17, 0x1, -R24.reuse ;  /* 0x000000011111e824 */ /* 0x100fe200078e0a18 */
[----:B------:R-:W-:Y:S01]  /*21d0*/  ISETP.GT.U32.AND P6, PT, R24, R25, PT ;  /* 0x000000191800720c */ /* 0x000fe20003fc4070 */
[--C-:B------:R-:W-:Y:S02]  /*21e0*/  @!P3 IMAD.IADD R16, R16, 0x1, -R24.reuse ;  /* 0x000000011010b824 */ /* 0x100fe400078e0a18 */
[----:B------:R0:W-:Y:S01]  /*21f0*/  STL [R1+0x1f8], R11 ;  /* 0x0001f80b01007387 */ /* 0x0001e20000100800 */
[----:B------:R-:W-:Y:S01]  /*2200*/  ISETP.GT.U32.AND P1, PT, R24, R17, PT ;  /* 0x000000111800720c */ /* 0x000fe20003f24070 */
[----:B------:R-:W-:Y:S01]  /*2210*/  @!P5 IMAD.IADD R15, R15, 0x1, -R24 ;  /* 0x000000010f0fd824 */ /* 0x000fe200078e0a18 */
[----:B------:R-:W-:Y:S01]  /*2220*/  ISETP.GE.AND P3, PT, R2, RZ, PT ;  /* 0x000000ff0200720c */ /* 0x000fe20003f66270 */
[----:B------:R-:W-:Y:S01]  /*2230*/  IMAD.HI.U32 R14, R26, R23, RZ ;  /* 0x000000171a0e7227 */ /* 0x000fe200078e00ff */
[----:B------:R-:W-:Y:S01]  /*2240*/  ISETP.GE.AND P0, PT, R0, RZ, PT ;  /* 0x000000ff0000720c */ /* 0x000fe20003f06270 */
[----:B0-----:R-:W5:Y:S02]  /*2250*/  LDL.LU R11, [R1+0x17a8] ;  /* 0x0017a800010b7983 */ /* 0x001f640000300800 */
[----:B------:R-:W-:-:S02]  /*2260*/  IMAD.HI.U32 R0, R26, R28, RZ ;  /* 0x0000001c1a007227 */ /* 0x000fc400078e00ff */
[----:B------:R-:W5:Y:S01]  /*2270*/  LDL.LU R12, [R1+0x24c] ;  /* 0x00024c00010c7983 */ /* 0x000f620000300800 */
[----:B------:R-:W-:Y:S01]  /*2280*/  ISETP.GE.AND P5, PT, R18, RZ, PT ;  /* 0x000000ff1200720c */ /* 0x000fe20003fa6270 */
[----:B------:R-:W-:Y:S02]  /*2290*/  @!P6 IMAD.IADD R25, R25, 0x1, -R24 ;  /* 0x000000011919e824 */ /* 0x000fe400078e0a18 */
[----:B------:R-:W2:Y:S01]  /*22a0*/  LDL.LU R2, [R1+0x25c] ;  /* 0x00025c0001027983 */ /* 0x000ea20000300800 */
[----:B------:R-:W-:Y:S02]  /*22b0*/  IMAD.MOV R0, RZ, RZ, -R0 ;  /* 0x000000ffff007224 */ /* 0x000fe400078e0a00 */
[----:B------:R-:W-:Y:S01]  /*22c0*/  @!P1 IMAD.IADD R17, R17, 0x1, -R24 ;  /* 0x0000000111119824 */ /* 0x000fe200078e0a18 */
[----:B------:R-:W5:Y:S01]  /*22d0*/  LDL.LU R18, [R1+0x17a4] ;  /* 0x0017a40001127983 */ /* 0x000f620000300800 */
[----:B------:R-:W-:Y:S02]  /*22e0*/  IMAD R0, R24, R0, R28 ;  /* 0x0000000018007224 */ /* 0x000fe400078e021c */
[----:B------:R-:W-:-:S02]  /*22f0*/  IMAD.MOV.U32 R28, RZ, RZ, R19 ;  /* 0x000000ffff1c7224 */ /* 0x000fc400078e0013 */
[----:B------:R-:W-:Y:S02]  /*2300*/  IMAD.MOV.U32 R19, RZ, RZ, R25 ;  /* 0x000000ffff137224 */ /* 0x000fe400078e0019 */
[----:B------:R-:W-:Y:S02]  /*2310*/  IMAD.MOV.U32 R25, RZ, RZ, R20 ;  /* 0x000000ffff197224 */ /* 0x000fe400078e0014 */
[----:B------:R-:W-:Y:S02]  /*2320*/  IMAD.MOV.U32 R20, RZ, RZ, R17 ;  /* 0x000000ffff147224 */ /* 0x000fe400078e0011 */
[----:B------:R-:W-:Y:S02]  /*2330*/  IMAD.MOV R14, RZ, RZ, -R14 ;  /* 0x000000ffff0e7224 */ /* 0x000fe400078e0a0e */
[----:B------:R-:W-:Y:S02]  /*2340*/  @!P5 IMAD.MOV R19, RZ, RZ, -R19 ;  /* 0x000000ffff13d224 */ /* 0x000fe400078e0a13 */
[----:B------:R-:W-:-:S02]  /*2350*/  @!P2 IMAD.MOV R20, RZ, RZ, -R20 ;  /* 0x000000ffff14a224 */ /* 0x000fc400078e0a14 */
[----:B------:R-:W-:Y:S02]  /*2360*/  IMAD R14, R24, R14, R23 ;  /* 0x0000000e180e7224 */ /* 0x000fe400078e0217 */
[----:B------:R-:W5:Y:S01]  /*2370*/  LDL.LU R23, [R1+0x258] ;  /* 0x0002580001177983 */ /* 0x000f620000300800 */
[----:B------:R-:W-:-:S03]  /*2380*/  ISETP.GE.AND P2, PT, R3, RZ, PT ;  /* 0x000000ff0300720c */ /* 0x000fc60003f46270 */
[----:B------:R0:W-:Y:S04]  /*2390*/  STL [R1+0x1e8], R19 ;  /* 0x0001e81301007387 */ /* 0x0001e80000100800 */
[----:B0-----:R-:W5:Y:S04]  /*23a0*/  LDL.LU R19, [R1+0x17a0] ;  /* 0x0017a00001137983 */ /* 0x001f680000300800 */
[----:B------:R0:W-:Y:S04]  /*23b0*/  STL [R1+0x1ec], R20 ;  /* 0x0001ec1401007387 */ /* 0x0001e80000100800 */
[----:B0-----:R-:W5:Y:S04]  /*23c0*/  LDL.LU R20, [R1+0x179c] ;  /* 0x00179c0001147983 */ /* 0x001f680000300800 */
[----:B------:R-:W3:Y:S01]  /*23d0*/  LDL.LU R3, [R1+0x110] ;  /* 0x0001100001037983 */ /* 0x000ee20000300800 */
[----:B------:R-:W-:Y:S01]  /*23e0*/  @!P4 IMAD.IADD R27, R27, 0x1, -R24 ;  /* 0x000000011b1bc824 */ /* 0x000fe200078e0a18 */
[----:B------:R-:W-:-:S02]  /*23f0*/  ISETP.GT.U32.AND P4, PT, R24, R16, PT ;  /* 0x000000101800720c */ /* 0x000fc40003f84070 */
[C---:B------:R-:W-:Y:S02]  /*2400*/  ISETP.GT.U32.AND P5, PT, R24.reuse, R14, PT ;  /* 0x0000000e1800720c */ /* 0x040fe40003fa4070 */
[C---:B------:R-:W-:Y:S02]  /*2410*/  ISETP.GT.U32.AND P1, PT, R24.reuse, R15, PT ;  /* 0x0000000f1800720c */ /* 0x040fe40003f24070 */
[----:B------:R-:W-:-:S07]  /*2420*/  ISETP.GT.U32.AND P6, PT, R24, R27, PT ;  /* 0x0000001b1800720c */ /* 0x000fce0003fc4070 */
[--C-:B------:R-:W-:Y:S02]  /*2430*/  @!P4 IMAD.IADD R16, R16, 0x1, -R24.reuse ;  /* 0x000000011010c824 */ /* 0x100fe400078e0a18 */
[--C-:B------:R-:W-:Y:S01]  /*2440*/  @!P5 IMAD.IADD R14, R14, 0x1, -R24.reuse ;  /* 0x000000010e0ed824 */ /* 0x100fe200078e0a18 */
[----:B------:R-:W-:Y:S01]  /*2450*/  ISETP.GE.AND P5, PT, R6, RZ, PT ;  /* 0x000000ff0600720c */ /* 0x000fe20003fa6270 */
[--C-:B------:R-:W-:Y:S02]  /*2460*/  @!P1 IMAD.IADD R15, R15, 0x1, -R24.reuse ;  /* 0x000000010f0f9824 */ /* 0x100fe400078e0a18 */
[----:B------:R-:W-:Y:S01]  /*2470*/  @!P6 IMAD.IADD R27, R27, 0x1, -R24 ;  /* 0x000000011b1be824 */ /* 0x000fe200078e0a18 */
[----:B------:R-:W-:Y:S01]  /*2480*/  ISETP.GE.AND P1, PT, R4, RZ, PT ;  /* 0x000000ff0400720c */ /* 0x000fe20003f26270 */
[----:B--2---:R-:W-:Y:S01]  /*2490*/  IMAD.MOV.U32 R17, RZ, RZ, R2 ;  /* 0x000000ffff117224 */ /* 0x004fe200078e0002 */
[----:B------:R-:W-:Y:S01]  /*24a0*/  IABS R2, R6 ;  /* 0x0000000600027213 */ /* 0x000fe20000000000 */
[----:B------:R-:W-:-:S02]  /*24b0*/  IMAD.MOV.U32 R6, RZ, RZ, R21 ;  /* 0x000000ffff067224 */ /* 0x000fc400078e0015 */
[----:B------:R-:W-:-:S04]  /*24c0*/  IMAD.MOV.U32 R21, RZ, RZ, R16 ;  /* 0x000000ffff157224 */ /* 0x000fc800078e0010 */
[----:B------:R-:W-:-:S05]  /*24d0*/  @!P0 IMAD.MOV R21, RZ, RZ, -R21 ;  /* 0x000000ffff158224 */ /* 0x000fca00078e0a15 */
[----:B------:R0:W-:Y:S02]  /*24e0*/  STL [R1+0x1e4], R21 ;  /* 0x0001e41501007387 */ /* 0x0001e40000100800 */
[----:B0-----:R-:W-:Y:S02]  /*24f0*/  IMAD.MOV.U32 R21, RZ, RZ, R15 ;  /* 0x000000ffff157224 */ /* 0x001fe400078e000f */
[----:B------:R-:W-:Y:S02]  /*2500*/  IMAD.MOV.U32 R15, RZ, RZ, R22 ;  /* 0x000000ffff0f7224 */ /* 0x000fe400078e0016 */
[----:B------:R-:W-:Y:S02]  /*2510*/  IMAD.MOV.U32 R22, RZ, RZ, R27 ;  /* 0x000000ffff167224 */ /* 0x000fe400078e001b */
[----:B------:R-:W-:Y:S01]  /*2520*/  @!P3 IMAD.MOV R21, RZ, RZ, -R21 ;  /* 0x000000ffff15b224 */ /* 0x000fe200078e0a15 */
[----:B------:R-:W2:Y:S01]  /*2530*/  LDL.LU R27, [R1+0x238] ;  /* 0x00023800011b7983 */ /* 0x000ea20000300800 */
[----:B------:R-:W-:-:S03]  /*2540*/  @!P2 IMAD.MOV R22, RZ, RZ, -R22 ;  /* 0x000000ffff16a224 */ /* 0x000fc600078e0a16 */
[----:B------:R0:W-:Y:S01]  /*2550*/  STL [R1+0x1e0], R21 ;  /* 0x0001e01501007387 */ /* 0x0001e20000100800 */
[----:B------:R-:W-:-:S03]  /*2560*/  ISETP.GE.AND P2, PT, R7, RZ, PT ;  /* 0x000000ff0700720c */ /* 0x000fc60003f46270 */
[----:B0-----:R-:W2:Y:S04]  /*2570*/  LDL.LU R21, [R1+0x1798] ;  /* 0x0017980001157983 */ /* 0x001ea80000300800 */
[----:B------:R0:W-:Y:S01]  /*2580*/  STL [R1+0x1dc], R22 ;  /* 0x0001dc1601007387 */ /* 0x0001e20000100800 */
[----:B---3--:R-:W-:Y:S01]  /*2590*/  IMAD.MOV.U32 R4, RZ, RZ, R3 ;  /* 0x000000ffff047224 */ /* 0x008fe200078e0003 */
[----:B------:R-:W-:Y:S02]  /*25a0*/  IABS R3, R7 ;  /* 0x0000000700037213 */ /* 0x000fe40000000000 */
[----:B0-----:R-:W3:Y:S04]  /*25b0*/  LDL.LU R22, [R1+0x1794] ;  /* 0x0017940001167983 */ /* 0x001ee80000300800 */
[----:B------:R-:W4:Y:S01]  /*25c0*/  LDL.LU R7, [R1+0x2c] ;  /* 0x00002c0001077983 */ /* 0x000f220000300800 */
[----:B------:R-:W-:Y:S01]  /*25d0*/  ISETP.GE.AND P6, PT, R5, RZ, PT ;  /* 0x000000ff0500720c */ /* 0x000fe20003fc6270 */
[----:B------:R-:W-:-:S02]  /*25e0*/  IMAD.MOV.U32 R5, RZ, RZ, R4 ;  /* 0x000000ffff057224 */ /* 0x000fc400078e0004 */
[----:B------:R-:W-:Y:S01]  /*25f0*/  IMAD.HI.U32 R4, R26, R2, RZ ;  /* 0x000000021a047227 */ /* 0x000fe200078e00ff */
[----:B------:R-:W-:-:S03]  /*2600*/  ISETP.GT.U32.AND P4, PT, R24, R0, PT ;  /* 0x000000001800720c */ /* 0x000fc60003f84070 */
[----:B------:R-:W-:-:S04]  /*2610*/  IMAD.MOV R4, RZ, RZ, -R4 ;  /* 0x000000ffff047224 */ /* 0x000fc800078e0a04 */
[----:B------:R-:W-:-:S05]  /*2620*/  IMAD R2, R24, R4, R2 ;  /* 0x0000000418027224 */ /* 0x000fca00078e0202 */
[----:B------:R-:W-:Y:S01]  /*2630*/  ISETP.GT.U32.AND P3, PT, R24, R2, PT ;  /* 0x000000021800720c */ /* 0x000fe20003f64070 */
[----:B------:R-:W-:Y:S01]  /*2640*/  @!P4 IMAD.IADD R0, R0, 0x1, -R24 ;  /* 0x000000010000c824 */ /* 0x000fe200078e0a18 */
[----:B------:R-:W-:-:S04]  /*2650*/  ISETP.GT.U32.AND P4, PT, R24, R14, PT ;  /* 0x0000000e1800720c */ /* 0x000fc80003f84070 */
[----:B------:R-:W-:-:S07]  /*2660*/  ISETP.GT.U32.AND P0, PT, R24, R0, PT ;  /* 0x000000001800720c */ /* 0x000fce0003f04070 */
[--C-:B------:R-:W-:Y:S02]  /*2670*/  @!P3 IMAD.IADD R2, R2, 0x1, -R24.reuse ;  /* 0x000000010202b824 */ /* 0x100fe400078e0a18 */
[----:B------:R-:W-:-:S03]  /*2680*/  @!P4 IMAD.IADD R14, R14, 0x1, -R24 ;  /* 0x000000010e0ec824 */ /* 0x000fc600078e0a18 */
[----:B------:R-:W-:Y:S01]  /*2690*/  ISETP.GT.U32.AND P3, PT, R24, R2, PT ;  /* 0x000000021800720c */ /* 0x000fe20003f64070 */
[----:B------:R-:W-:Y:S02]  /*26a0*/  @!P1 IMAD.MOV R14, RZ, RZ, -R14 ;  /* 0x000000ffff0e9224 */ /* 0x000fe400078e0a0e */
[----:B------:R-:W-:-:S03]  /*26b0*/  @!P0 IMAD.IADD R0, R0, 0x1, -R24 ;  /* 0x0000000100008824 */ /* 0x000fc600078e0a18 */
[----:B------:R0:W-:Y:S01]  /*26c0*/  STL [R1+0x1d4], R14 ;  /* 0x0001d40e01007387 */ /* 0x0001e20000100800 */
[----:B------:R-:W-:Y:S02]  /*26d0*/  IABS R4, R8 ;  /* 0x0000000800047213 */ /* 0x000fe40000000000 */
[----:B------:R-:W-:Y:S01]  /*26e0*/  ISETP.GE.AND P0, PT, R8, RZ, PT ;  /* 0x000000ff0800720c */ /* 0x000fe20003f06270 */
[----:B------:R-:W-:Y:S02]  /*26f0*/  IMAD.MOV.U32 R8, RZ, RZ, R6 ;  /* 0x000000ffff087224 */ /* 0x000fe400078e0006 */
[----:B0-----:R-:W-:Y:S02]  /*2700*/  IMAD.MOV.U32 R14, RZ, RZ, R0 ;  /* 0x000000ffff0e7224 */ /* 0x001fe400078e0000 */
[----:B------:R-:W-:Y:S02]  /*2710*/  @!P3 IMAD.IADD R2, R2, 0x1, -R24 ;  /* 0x000000010202b824 */ /* 0x000fe400078e0a18 */
[----:B------:R-:W-:Y:S01]  /*2720*/  @!P6 IMAD.MOV R14, RZ, RZ, -R14 ;  /* 0x000000ffff0ee224 */ /* 0x000fe200078e0a0e */
[----:B------:R-:W-:-:S04]  /*2730*/  ISETP.GE.AND P3, PT, R9, RZ, PT ;  /* 0x000000ff0900720c */ /* 0x000fc80003f66270 */
[----:B------:R-:W-:Y:S01]  /*2740*/  STL [R1+0x1cc], R14 ;  /* 0x0001cc0e01007387 */ /* 0x000fe20000100800 */
[----:B------:R-:W-:Y:S02]  /*2750*/  IMAD.MOV.U32 R16, RZ, RZ, R5 ;  /* 0x000000ffff107224 */ /* 0x000fe400078e0005 */
[----:B------:R-:W-:-:S04]  /*2760*/  IMAD.HI.U32 R5, R26, R3, RZ ;  /* 0x000000031a057227 */ /* 0x000fc800078e00ff */
[----:B------:R-:W-:-:S04]  /*2770*/  IMAD.MOV R5, RZ, RZ, -R5 ;  /* 0x000000ffff057224 */ /* 0x000fc800078e0a05 */
[----:B------:R-:W-:Y:S01]  /*2780*/  IMAD R3, R24, R5, R3 ;  /* 0x0000000518037224 */ /* 0x000fe200078e0203 */
[----:B----4-:R-:W-:Y:S02]  /*2790*/  IABS R6, R7 ;  /* 0x0000000700067213 */ /* 0x010fe40000000000 */
[----:B------:R-:W-:Y:S02]  /*27a0*/  ISETP.GE.AND P1, PT, R7, RZ, PT ;  /* 0x000000ff0700720c */ /* 0x000fe40003f26270 */
[----:B------:R-:W-:Y:S01]  /*27b0*/  IABS R7, R9 ;  /* 0x0000000900077213 */ /* 0x000fe20000000000 */
[----:B------:R-:W-:Y:S02]  /*27c0*/  IMAD.MOV.U32 R9, RZ, RZ, R29 ;  /* 0x000000ffff097224 */ /* 0x000fe400078e001d */
[----:B------:R-:W-:Y:S02]  /*27d0*/  IMAD.MOV.U32 R29, RZ, RZ, R2 ;  /* 0x000000ffff1d7224 */ /* 0x000fe400078e0002 */
[----:B------:R-:W4:Y:S02]  /*27e0*/  LDL.LU R2, [R1+0x30] ;  /* 0x0000300001027983 */ /* 0x000f240000300800 */
[----:B------:R-:W-:-:S05]  /*27f0*/  @!P5 IMAD.MOV R29, RZ, RZ, -R29 ;  /* 0x000000ffff1dd224 */ /* 0x000fca00078e0a1d */
[----:B------:R0:W-:Y:S04]  /*2800*/  STL [R1+0x1c4], R29 ;  /* 0x0001c41d01007387 */ /* 0x0001e80000100800 */
[----:B0-----:R-:W3:Y:S01]  /*2810*/  LDL.LU R29, [R1+0x1790] ;  /* 0x00179000011d7983 */ /* 0x001ee20000300800 */
[----:B------:R-:W-:Y:S01]  /*2820*/  IMAD.HI.U32 R5, R26, R4, RZ ;  /* 0x000000041a057227 */ /* 0x000fe200078e00ff */
[----:B------:R-:W-:-:S03]  /*2830*/  ISETP.GT.U32.AND P4, PT, R24, R3, PT ;  /* 0x000000031800720c */ /* 0x000fc60003f84070 */
[----:B------:R-:W-:-:S04]  /*2840*/  IMAD.MOV R5, RZ, RZ, -R5 ;  /* 0x000000ffff057224 */ /* 0x000fc800078e0a05 */
[----:B------:R-:W-:-:S05]  /*2850*/  IMAD R4, R24, R5, R4 ;  /* 0x0000000518047224 */ /* 0x000fca00078e0204 */
[----:B------:R-:W-:Y:S01]  /*2860*/  ISETP.GT.U32.AND P6, PT, R24, R4, PT ;  /* 0x000000041800720c */ /* 0x000fe20003fc4070 */
[----:B------:R-:W-:Y:S02]  /*2870*/  @!P4 IMAD.IADD R3, R3, 0x1, -R24 ;  /* 0x000000010303c824 */ /* 0x000fe400078e0a18 */
[----:B------:R-:W-:-:S03]  /*2880*/  IMAD.HI.U32 R5, R26, R6, RZ ;  /* 0x000000061a057227 */ /* 0x000fc600078e00ff */
[----:B------:R-:W-:Y:S01]  /*2890*/  ISETP.GT.U32.AND P4, PT, R24, R3, PT ;  /* 0x000000031800720c */ /* 0x000fe20003f84070 */
[----:B------:R-:W-:-:S06]  /*28a0*/  IMAD.MOV R5, RZ, RZ, -R5 ;  /* 0x000000ffff057224 */ /* 0x000fcc00078e0a05 */
[----:B------:R-:W-:Y:S01]  /*28b0*/  @!P6 IMAD.IADD R4, R4, 0x1, -R24 ;  /* 0x000000010404e824 */ /* 0x000fe200078e0a18 */
[----:B------:R-:W-:Y:S01]  /*28c0*/  IABS R0, R10 ;  /* 0x0000000a00007213 */ /* 0x000fe20000000000 */
[----:B------:R-:W-:-:S03]  /*28d0*/  IMAD R5, R24, R5, R6 ;  /* 0x0000000518057224 */ /* 0x000fc600078e0206 */
[----:B------:R-:W-:Y:S01]  /*28e0*/  ISETP.GT.U32.AND P6, PT, R24, R4, PT ;  /* 0x000000041800720c */ /* 0x000fe20003fc4070 */
[----:B------:R-:W-:Y:S02]  /*28f0*/  IMAD.MOV.U32 R14, RZ, RZ, R8 ;  /* 0x000000ffff0e7224 */ /* 0x000fe400078e0008 */
[----:B------:R-:W-:-:S04]  /*2900*/  IMAD.HI.U32 R8, R26, R7, RZ ;  /* 0x000000071a087227 */ /* 0x000fc800078e00ff */
[----:B------:R-:W-:Y:S01]  /*2910*/  @!P4 IMAD.IADD R3, R3, 0x1, -R24 ;  /* 0x000000010303c824 */ /* 0x000fe200078e0a18 */
[----:B------:R-:W-:Y:S01]  /*2920*/  ISETP.GT.U32.AND P4, PT, R24, R5, PT ;  /* 0x000000051800720c */ /* 0x000fe20003f84070 */
[----:B------:R-:W-:-:S04]  /*2930*/  IMAD.HI.U32 R6, R26, R0, RZ ;  /* 0x000000001a067227 */ /* 0x000fc800078e00ff */
[----:B------:R-:W-:Y:S02]  /*2940*/  IMAD.MOV R8, RZ, RZ, -R8 ;  /* 0x000000ffff087224 */ /* 0x000fe400078e0a08 */
[----:B------:R-:W-:Y:S02]  /*2950*/  @!P2 IMAD.MOV R3, RZ, RZ, -R3 ;  /* 0x000000ffff03a224 */ /* 0x000fe400078e0a03 */
[----:B------:R-:W-:Y:S02]  /*2960*/  IMAD.MOV R6, RZ, RZ, -R6 ;  /* 0x000000ffff067224 */ /* 0x000fe400078e0a06 */
[----:B------:R-:W-:Y:S01]  /*2970*/  IMAD R7, R24, R8, R7 ;  /* 0x0000000818077224 */ /* 0x000fe200078e0207 */
[----:B------:R-:W-:Y:S01]  /*2980*/  STL [R1+0x1c0], R3 ;  /* 0x0001c00301007387 */ /* 0x000fe20000100800 */
[----:B------:R-:W-:Y:S01]  /*2990*/  @!P6 IMAD.IADD R4, R4, 0x1, -R24 ;  /* 0x000000010404e824 */ /* 0x000fe200078e0a18 */
[----:B------:R-:W-:Y:S02]  /*29a0*/  ISETP.GE.AND P5, PT, R10, RZ, PT ;  /* 0x000000ff0a00720c */ /* 0x000fe40003fa6270 */
[----:B-----5:R-:W-:Y:S01]  /*29b0*/  STL [R1+0x178c], R18 ;  /* 0x00178c1201007387 */ /* 0x020fe20000100800 */
[----:B------:R-:W-:Y:S01]  /*29c0*/  IABS R10, R19 ;  /* 0x00000013000a7213 */ /* 0x000fe20000000000 */
[----:B------:R-:W-:-:S02]  /*29d0*/  IMAD R0, R24, R6, R0 ;  /* 0x0000000618007224 */ /* 0x000fc400078e0200 */
[----:B------:R0:W-:Y:S01]  /*29e0*/  STL [R1+0x1788], R19 ;  /* 0x0017881301007387 */ /* 0x0001e20000100800 */
[----:B------:R-:W-:Y:S01]  /*29f0*/  ISETP.GT.U32.AND P6, PT, R24, R7, PT ;  /* 0x000000071800720c */ /* 0x000fe20003fc4070 */
[----:B------:R-:W-:Y:S02]  /*2a00*/  @!P4 IMAD.IADD R5, R5, 0x1, -R24 ;  /* 0x000000010505c824 */ /* 0x000fe400078e0a18 */
[----:B0-----:R-:W-:-:S04]  /*2a10*/  IMAD.MOV.U32 R19, RZ, RZ, R4 ;  /* 0x000000ffff137224 */ /* 0x001fc800078e0004 */
[----:B------:R-:W-:Y:S01]  /*2a20*/  @!P0 IMAD.MOV R19, RZ, RZ, -R19 ;  /* 0x000000ffff138224 */ /* 0x000fe200078e0a13 */
[C---:B------:R-:W-:Y:S02]  /*2a30*/  ISETP.GT.U32.AND P0, PT, R24.reuse, R0, PT ;  /* 0x000000001800720c */ /* 0x040fe40003f04070 */
[----:B------:R-:W-:-:S03]  /*2a40*/  ISETP.GT.U32.AND P4, PT, R24, R5, PT ;  /* 0x000000051800720c */ /* 0x000fc60003f84070 */
[--C-:B------:R-:W-:Y:S01]  /*2a50*/  @!P6 IMAD.IADD R7, R7, 0x1, -R24.reuse ;  /* 0x000000010707e824 */ /* 0x100fe200078e0a18 */
[----:B------:R-:W-:Y:S01]  /*2a60*/  IABS R3, R18 ;  /* 0x0000001200037213 */ /* 0x000fe20000000000 */
[----:B------:R-:W-:Y:S01]  /*2a70*/  IMAD.MOV.U32 R18, RZ, RZ, R9 ;  /* 0x000000ffff127224 */ /* 0x000fe200078e0009 */
[----:B------:R0:W-:Y:S05]  /*2a80*/  STL [R1+0x1bc], R19 ;  /* 0x0001bc1301007387 */ /* 0x0001ea0000100800 */
[--C-:B------:R-:W-:Y:S01]  /*2a90*/  @!P0 IMAD.IADD R0, R0, 0x1, -R24.reuse ;  /* 0x0000000100008824 */ /* 0x100fe200078e0a18 */
[----:B------:R-:W-:Y:S01]  /*2aa0*/  ISETP.GT.U32.AND P0, PT, R24, R7, PT ;  /* 0x000000071800720c */ /* 0x000fe20003f04070 */
[----:B------:R-:W-:-:S02]  /*2ab0*/  @!P4 IMAD.IADD R5, R5, 0x1, -R24 ;  /* 0x000000010505c824 */ /* 0x000fc400078e0a18 */
[----:B0-----:R-:W-:Y:S01]  /*2ac0*/  IMAD.MOV.U32 R19, RZ, RZ, R18 ;  /* 0x000000ffff137224 */ /* 0x001fe200078e0012 */
[----:B------:R-:W-:Y:S01]  /*2ad0*/  ISETP.GE.AND P4, PT, R11, RZ, PT ;  /* 0x000000ff0b00720c */ /* 0x000fe20003f86270 */
[----:B------:R-:W-:-:S04]  /*2ae0*/  IMAD.MOV.U32 R18, RZ, RZ, R5 ;  /* 0x000000ffff127224 */ /* 0x000fc800078e0005 */
[----:B------:R-:W-:-:S04]  /*2af0*/  @!P1 IMAD.MOV R18, RZ, RZ, -R18 ;  /* 0x000000ffff129224 */ /* 0x000fc800078e0a12 */
[----:B------:R-:W-:Y:S01]  /*2b00*/  @!P0 IMAD.IADD R7, R7, 0x1, -R24 ;  /* 0x0000000107078824 */ /* 0x000fe200078e0a18 */
[----:B----4-:R-:W-:Y:S02]  /*2b10*/  ISETP.GE.AND P2, PT, R2, RZ, PT ;  /* 0x000000ff0200720c */ /* 0x010fe40003f46270 */
[----:B------:R-:W-:Y:S02]  /*2b20*/  IABS R6, R2 ;  /* 0x0000000200067213 */ /* 0x000fe40000000000 */
[----:B------:R-:W-:Y:S02]  /*2b30*/  IABS R2, R11 ;  /* 0x0000000b00027213 */ /* 0x000fe40000000000 */
[----:B--2---:R-:W-:-:S05]  /*2b40*/  IABS R11, R21 ;  /* 0x00000015000b7213 */ /* 0x004fca0000000000 */
[----:B------:R-:W-:Y:S02]  /*2b50*/  IMAD.MOV.U32 R5, RZ, RZ, R11 ;  /* 0x000000ffff057224 */ /* 0x000fe400078e000b */
[----:B------:R-:W2:Y:S04]  /*2b60*/  LDL.LU R11, [R1+0xec] ;  /* 0x0000ec00010b7983 */ /* 0x000ea80000300800 */
[----:B------:R0:W-:Y:S02]  /*2b70*/  STL [R1+0x1b8], R18 ;  /* 0x0001b81201007387 */ /* 0x0001e40000100800 */
[----:B0-----:R-:W-:-:S04]  /*2b80*/  IMAD.MOV.U32 R18, RZ, RZ, R7 ;  /* 0x000000ffff127224 */ /* 0x001fc800078e0007 */
[----:B------:R-:W-:Y:S01]  /*2b90*/  @!P3 IMAD.MOV R18, RZ, RZ, -R18 ;  /* 0x000000ffff12b224 */ /* 0x000fe200078e0a12 */
[----:B---3--:R-:W-:Y:S04]  /*2ba0*/  STL [R1+0x1784], R29 ;  /* 0x0017841d01007387 */ /* 0x008fe80000100800 */
[----:B------:R0:W-:Y:S04]  /*2bb0*/  STL [R1+0x1b4], R18 ;  /* 0x0001b41201007387 */ /* 0x0001e80000100800 */
[----:B0-----:R-:W3:Y:S01]  /*2bc0*/  LDL.LU R18, [R1+0x178c] ;  /* 0x00178c0001127983 */ /* 0x001ee20000300800 */
[----:B------:R-:W-:-:S04]  /*2bd0*/  IMAD.HI.U32 R9, R26, R2, RZ ;  /* 0x000000021a097227 */ /* 0x000fc800078e00ff */
[----:B------:R-:W-:-:S04]  /*2be0*/  IMAD.MOV R9, RZ, RZ, -R9 ;  /* 0x000000ffff097224 */ /* 0x000fc800078e0a09 */
[----:B------:R-:W-:-:S05]  /*2bf0*/  IMAD R2, R24, R9, R2 ;  /* 0x0000000918027224 */ /* 0x000fca00078e0202 */
[----:B------:R-:W-:-:S13]  /*2c00*/  ISETP.GT.U32.AND P0, PT, R24, R2, PT ;  /* 0x000000021800720c */ /* 0x000fda0003f04070 */
[----:B------:R-:W-:Y:S02]  /*2c10*/  @!P0 IMAD.IADD R2, R2, 0x1, -R24 ;  /* 0x0000000102028824 */ /* 0x000fe400078e0a18 */
[----:B------:R-:W-:-:S04]  /*2c20*/  IMAD.HI.U32 R8, R26, R6, RZ ;  /* 0x000000061a087227 */ /* 0x000fc800078e00ff */
[----:B------:R-:W-:Y:S02]  /*2c30*/  IMAD.MOV R8, RZ, RZ, -R8 ;  /* 0x000000ffff087224 */ /* 0x000fe400078e0a08 */
[----:B------:R-:W-:Y:S02]  /*2c40*/  IMAD.MOV.U32 R4, RZ, RZ, R10 ;  /* 0x000000ffff047224 */ /* 0x000fe400078e000a */
[----:B------:R-:W-:Y:S01]  /*2c50*/  IMAD.HI.U32 R10, R26, R3, RZ ;  /* 0x000000031a0a7227 */ /* 0x000fe200078e00ff */
[----:B---3--:R-:W-:Y:S02]  /*2c60*/  ISETP.GE.AND P0, PT, R18, RZ, PT ;  /* 0x000000ff1200720c */ /* 0x008fe40003f06270 */
[----:B------:R-:W3:Y:S01]  /*2c70*/  LDL.LU R18, [R1+0x240] ;  /* 0x0002400001127983 */ /* 0x000ee20000300800 */
[----:B------:R-:W-:Y:S01]  /*2c80*/  IMAD R6, R24, R8, R6 ;  /* 0x0000000818067224 */ /* 0x000fe200078e0206 */
[----:B------:R-:W-:Y:S01]  /*2c90*/  IABS R8, R20 ;  /* 0x0000001400087213 */ /* 0x000fe20000000000 */
[----:B------:R-:W-:-:S02]  /*2ca0*/  IMAD.MOV R10, RZ, RZ, -R10 ;  /* 0x000000ffff0a7224 */ /* 0x000fc400078e0a0a */
[----:B------:R-:W-:Y:S01]  /*2cb0*/  IMAD.HI.U32 R9, R26, R4, RZ ;  /* 0x000000041a097227 */ /* 0x000fe200078e00ff */
[----:B------:R-:W-:-:S03]  /*2cc0*/  ISETP.GT.U32.AND P6, PT, R24, R6, PT ;  /* 0x000000061800720c */ /* 0x000fc60003fc4070 */
[----:B------:R-:W-:Y:S02]  /*2cd0*/  IMAD R3, R24, R10, R3 ;  /* 0x0000000a18037224 */ /* 0x000fe400078e0203 */
[----:B------:R-:W-:Y:S01]  /*2ce0*/  IMAD.HI.U32 R10, R26, R8, RZ ;  /* 0x000000081a0a7227 */ /* 0x000fe200078e00ff */
[----:B------:R-:W-:-:S03]  /*2cf0*/  ISETP.GT.U32.AND P1, PT, R24, R0, PT ;  /* 0x000000001800720c */ /* 0x000fc60003f24070 */
[----:B------:R-:W-:Y:S02]  /*2d00*/  IMAD.MOV R9, RZ, RZ, -R9 ;  /* 0x000000ffff097224 */ /* 0x000fe400078e0a09 */
[----:B------:R-:W-:Y:S02]  /*2d10*/  IMAD.MOV R10, RZ, RZ, -R10 ;  /* 0x000000ffff0a7224 */ /* 0x000fe400078e0a0a */
[C---:B------:R-:W-:Y:S01]  /*2d20*/  IMAD R4, R24.reuse, R9, R4 ;  /* 0x0000000918047224 */ /* 0x040fe200078e0204 */
[----:B------:R-:W-:Y:S01]  /*2d30*/  IABS R9, R22 ;  /* 0x0000001600097213 */ /* 0x000fe20000000000 */
[----:B------:R-:W-:Y:S01]  /*2d40*/  IMAD R8, R24, R10, R8 ;  /* 0x0000000a18087224 */ /* 0x000fe200078e0208 */
[----:B------:R-:W-:Y:S01]  /*2d50*/  IABS R10, R29 ;  /* 0x0000001d000a7213 */ /* 0x000fe20000000000 */
[----:B------:R-:W-:Y:S02]  /*2d60*/  @!P6 IMAD.IADD R6, R6, 0x1, -R24 ;  /* 0x000000010606e824 */ /* 0x000fe400078e0a18 */
[----:B--2---:R-:W-:-:S02]  /*2d70*/  IMAD.MOV.U32 R29, RZ, RZ, R11 ;  /* 0x000000ffff1d7224 */ /* 0x004fc400078e000b */
[----:B------:R-:W-:Y:S01]  /*2d80*/  IMAD.HI.U32 R11, R26, R9, RZ ;  /* 0x000000091a0b7227 */ /* 0x000fe200078e00ff */
[----:B------:R-:W-:-:S03]  /*2d90*/  ISETP.GT.U32.AND P6, PT, R24, R6, PT ;  /* 0x000000061800720c */ /* 0x000fc60003fc4070 */
[----:B------:R-:W-:Y:S02]  /*2da0*/  IMAD.MOV R11, RZ, RZ, -R11 ;  /* 0x000000ffff0b7224 */ /* 0x000fe400078e0a0b */
[----:B------:R-:W-:Y:S02]  /*2db0*/  @!P1 IMAD.IADD R0, R0, 0x1, -R24 ;  /* 0x0000000100009824 */ /* 0x000fe400078e0a18 */
[----:B------:R-:W-:Y:S02]  /*2dc0*/  IMAD R9, R24, R11, R9 ;  /* 0x0000000b18097224 */ /* 0x000fe400078e0209 */
[----:B------:R-:W-:Y:S02]  /*2dd0*/  IMAD.MOV.U32 R11, RZ, RZ, R0 ;  /* 0x000000ffff0b7224 */ /* 0x000fe400078e0000 */
[----:B------:R-:W2:Y:S02]  /*2de0*/  LDL R0, [R1+0x8] ;  /* 0x0000080001007983 */ /* 0x000ea40000100800 */
[----:B------:R-:W-:-:S02]  /*2df0*/  @!P5 IMAD.MOV R11, RZ, RZ, -R11 ;  /* 0x000000ffff0bd224 */ /* 0x000fc400078e0a0b */
[----:B------:R-:W-:-:S03]  /*2e00*/  @!P6 IMAD.IADD R6, R6, 0x1, -R24 ;  /* 0x000000010606e824 */ /* 0x000fc600078e0a18 */
[----:B------:R3:W-:Y:S02]  /*2e10*/  STL [R1+0x1b0], R11 ;  /* 0x0001b00b01007387 */ /* 0x0007e40000100800 */
[----:B---3--:R-:W-:Y:S02]  /*2e20*/  IMAD.MOV.U32 R11, RZ, RZ, R18 ;  /* 0x000000ffff0b7224 */ /* 0x008fe400078e0012 */
[----:B------:R-:W-:Y:S02]  /*2e30*/  IMAD.MOV.U32 R18, RZ, RZ, R19 ;  /* 0x000000ffff127224 */ /* 0x000fe400078e0013 */
[----:B------:R-:W-:Y:S02]  /*2e40*/  IMAD.MOV.U32 R19, RZ, RZ, R6 ;  /* 0x000000ffff137224 */ /* 0x000fe400078e0006 */
[----:B------:R-:W3:Y:S02]  /*2e50*/  LDL R6, [R1+0xc] ;  /* 0x00000c0001067983 */ /* 0x000ee40000100800 */
[----:B------:R-:W-:-:S05]  /*2e60*/  @!P2 IMAD.MOV R19, RZ, RZ, -R19 ;  /* 0x000000ffff13a224 */ /* 0x000fca00078e0a13 */
[----:B------:R0:W-:Y:S04]  /*2e70*/  STL [R1+0x1ac], R19 ;  /* 0x0001ac1301007387 */ /* 0x0001e80000100800 */
[----:B0-----:R-:W4:Y:S01]  /*2e80*/  LDL.LU R19, [R1+0x1788] ;  /* 0x0017880001137983 */ /* 0x001f220000300800 */
[----:B------:R-:W-:Y:S01]  /*2e90*/  ISETP.GT.U32.AND P3, PT, R24, R3, PT ;  /* 0x000000031800720c */ /* 0x000fe20003f64070 */
[----:B------:R-:W-:-:S04]  /*2ea0*/  IMAD.HI.U32 R7, R26, R5, RZ ;  /* 0x000000051a077227 */ /* 0x000fc800078e00ff */
[----:B------:R-:W-:-:S08]  /*2eb0*/  IMAD.MOV R7, RZ, RZ, -R7 ;  /* 0x000000ffff077224 */ /* 0x000fd000078e0a07 */
[----:B------:R-:W-:Y:S01]  /*2ec0*/  @!P3 IMAD.IADD R3, R3, 0x1, -R24 ;  /* 0x000000010303b824 */ /* 0x000fe200078e0a18 */
[C---:B------:R-:W-:Y:S01]  /*2ed0*/  ISETP.GT.U32.AND P3, PT, R24.reuse, R2, PT ;  /* 0x000000021800720c */ /* 0x040fe20003f64070 */
[----:B------:R-:W-:-:S05]  /*2ee0*/  IMAD R5, R24, R7, R5 ;  /* 0x0000000718057224 */ /* 0x000fca00078e0205 */
[----:B------:R-:W-:Y:S01]  /*2ef0*/  ISETP.GT.U32.AND P2, PT, R24, R5, PT ;  /* 0x000000051800720c */ /* 0x000fe20003f44070 */
[----:B------:R-:W-:-:S06]  /*2f00*/  IMAD.HI.U32 R7, R26, R10, RZ ;  /* 0x0000000a1a077227 */ /* 0x000fcc00078e00ff */
[----:B------:R-:W-:Y:S02]  /*2f10*/  @!P3 IMAD.IADD R2, R2, 0x1, -R24 ;  /* 0x000000010202b824 */ /* 0x000fe400078e0a18 */
[----:B------:R-:W-:-:S04]  /*2f20*/  IMAD.MOV R7, RZ, RZ, -R7 ;  /* 0x000000ffff077224 */ /* 0x000fc800078e0a07 */
[C---:B------:R-:W-:Y:S02]  /*2f30*/  IMAD R7, R24.reuse, R7, R10 ;  /* 0x0000000718077224 */ /* 0x040fe400078e020a */
[----:B------:R-:W-:Y:S01]  /*2f40*/  @!P2 IMAD.IADD R5, R5, 0x1, -R24 ;  /* 0x000000010505a824 */ /* 0x000fe200078e0a18 */
[----:B------:R-:W-:Y:S02]  /*2f50*/  ISETP.GE.AND P2, PT, R21, RZ, PT ;  /* 0x000000ff1500720c */ /* 0x000fe40003f46270 */
[----:B----4-:R-:W-:Y:S02]  /*2f60*/  ISETP.GE.AND P3, PT, R19, RZ, PT ;  /* 0x000000ff1300720c */ /* 0x010fe40003f66270 */
[----:B------:R-:W4:Y:S04]  /*2f70*/  LDL.LU R19, [R1+0xa0] ;  /* 0x0000a00001137983 */ /* 0x000f280000300800 */
[----:B------:R-:W5:Y:S04]  /*2f80*/  LDL R10, [R1+0x10] ;  /* 0x00001000010a7983 */ /* 0x000f680000100800 */
[----:B------:R-:W3:Y:S01]  /*2f90*/  LDL.LU R21, [R1+0x40] ;  /* 0x0000400001157983 */ /* 0x000ee20000300800 */
[----:B------:R-:W-:-:S02]  /*2fa0*/  ISETP.GT.U32.AND P1, PT, R24, R4, PT ;  /* 0x000000041800720c */ /* 0x000fc40003f24070 */
[----:B------:R-:W-:-:S11]  /*2fb0*/  ISETP.GT.U32.AND P6, PT, R24, R8, PT ;  /* 0x000000081800720c */ /* 0x000fd60003fc4070 */
[--C-:B------:R-:W-:Y:S02]  /*2fc0*/  @!P1 IMAD.IADD R4, R4, 0x1, -R24.reuse ;  /* 0x0000000104049824 */ /* 0x100fe400078e0a18 */
[----:B------:R-:W-:-:S03]  /*2fd0*/  @!P6 IMAD.IADD R8, R8, 0x1, -R24 ;  /* 0x000000010808e824 */ /* 0x000fc600078e0a18 */
[C---:B------:R-:W-:Y:S02]  /*2fe0*/  ISETP.GT.U32.AND P6, PT, R24.reuse, R4, PT ;  /* 0x000000041800720c */ /* 0x040fe40003fc4070 */
[----:B------:R-:W-:Y:S02]  /*2ff0*/  ISETP.GT.U32.AND P1, PT, R24, R3, PT ;  /* 0x000000031800720c */ /* 0x000fe40003f24070 */
[----:B--2---:R-:W-:-:S09]  /*3000*/  IABS R0, R0 ;  /* 0x0000000000007213 */ /* 0x004fd20000000000 */
[--C-:B------:R-:W-:Y:S01]  /*3010*/  @!P6 IMAD.IADD R4, R4, 0x1, -R24.reuse ;  /* 0x000000010404e824 */ /* 0x100fe200078e0a18 */
[----:B------:R-:W-:Y:S01]  /*3020*/  ISETP.GE.AND P6, PT, R20, RZ, PT ;  /* 0x000000ff1400720c */ /* 0x000fe20003fc6270 */
[----:B------:R-:W-:Y:S01]  /*3030*/  @!P1 IMAD.IADD R3, R3, 0x1, -R24 ;  /* 0x0000000103039824 */ /* 0x000fe200078e0a18 */
[C---:B------:R-:W-:Y:S02]  /*3040*/  ISETP.GT.U32.AND P1, PT, R24.reuse, R9, PT ;  /* 0x000000091800720c */ /* 0x040fe40003f24070 */
[----:B------:R-:W-:Y:S01]  /*3050*/  ISETP.GT.U32.AND P5, PT, R24, R8, PT ;  /* 0x000000081800720c */ /* 0x000fe20003fa4070 */
[----:B------:R-:W-:-:S10]  /*3060*/  @!P0 IMAD.MOV R3, RZ, RZ, -R3 ;  /* 0x000000ffff038224 */ /* 0x000fd400078e0a03 */
[--C-:B------:R-:W-:Y:S01]  /*3070*/  @!P1 IMAD.IADD R9, R9, 0x1, -R24.reuse ;  /* 0x0000000109099824 */ /* 0x100fe200078e0a18 */
[----:B------:R-:W-:Y:S02]  /*3080*/  ISETP.GE.AND P1, PT, R22, RZ, PT ;  /* 0x000000ff1600720c */ /* 0x000fe40003f26270 */
[----:B------:R-:W2:Y:S01]  /*3090*/  LDL.LU R22, [R1+0x28] ;  /* 0x0000280001167983 */ /* 0x000ea20000300800 */
[----:B------:R-:W-:Y:S02]  /*30a0*/  @!P5 IMAD.IADD R8, R8, 0x1, -R24 ;  /* 0x000000010808d824 */ /* 0x000fe400078e0a18 */
[----:B----4-:R-:W-:Y:S02]  /*30b0*/  IMAD.MOV.U32 R20, RZ, RZ, R19 ;  /* 0x000000ffff147224 */ /* 0x010fe400078e0013 */
[----:B------:R-:W-:Y:S02]  /*30c0*/  IMAD.MOV.U32 R19, RZ, RZ, R11 ;  /* 0x000000ffff137224 */ /* 0x000fe400078e000b */
[----:B------:R-:W-:-:S04]  /*30d0*/  IMAD.HI.U32 R11, R26, R0, RZ ;  /* 0x000000001a0b7227 */ /* 0x000fc800078e00ff */
[----:B------:R-:W-:-:S04]  /*30e0*/  IMAD.MOV R11, RZ, RZ, -R11 ;  /* 0x000000ffff0b7224 */ /* 0x000fc800078e0a0b */
[----:B------:R-:W-:Y:S02]  /*30f0*/  IMAD R0, R24, R11, R0 ;  /* 0x0000000b18007224 */ /* 0x000fe400078e0200 */
[----:B---3--:R-:W-:Y:S02]  /*3100*/  IMAD.MOV.U32 R11, RZ, RZ, R21 ;  /* 0x000000ffff0b7224 */ /* 0x008fe400078e0015 */
[----:B------:R-:W-:-:S04]  /*3110*/  IMAD.MOV.U32 R21, RZ, RZ, R2 ;  /* 0x000000ffff157224 */ /* 0x000fc800078e0002 */
[----:B------:R-:W-:-:S05]  /*3120*/  @!P4 IMAD.MOV R21, RZ, RZ, -R21 ;  /* 0x000000ffff15c224 */ /* 0x000fca00078e0a15 */
[----:B------:R0:W-:Y:S02]  /*3130*/  STL [R1+0x148], R21 ;  /* 0x0001481501007387 */ /* 0x0001e40000100800 */
[----:B0-----:R-:W-:Y:S02]  /*3140*/  IMAD.MOV.U32 R21, RZ, RZ, R20 ;  /* 0x000000ffff157224 */ /* 0x001fe400078e0014 */
[----:B------:R-:W-:Y:S02]  /*3150*/  IMAD.MOV.U32 R20, RZ, RZ, R29 ;  /* 0x000000ffff147224 */ /* 0x000fe400078e001d */
[----:B------:R-:W-:Y:S01]  /*3160*/  IMAD.MOV.U32 R29, RZ, RZ, R4 ;  /* 0x000000ffff1d7224 */ /* 0x000fe200078e0004 */
[----:B------:R0:W-:Y:S03]  /*3170*/  STL [R1+0x150], R3 ;  /* 0x0001500301007387 */ /* 0x0001e60000100800 */
[----:B------:R-:W-:Y:S01]  /*3180*/  @!P3 IMAD.MOV R29, RZ, RZ, -R29 ;  /* 0x000000ffff1db224 */ /* 0x000fe200078e0a1d */
[----:B------:R-:W3:Y:S01]  /*3190*/  LDL.LU R4, [R1+0x8] ;  /* 0x0000080001047983 */ /* 0x000ee20000300800 */
[----:B0-----:R-:W-:-:S03]  /*31a0*/  IMAD.MOV.U32 R3, RZ, RZ, R8 ;  /* 0x000000ffff037224 */ /* 0x001fc600078e0008 */
[----:B------:R-:W4:Y:S04]  /*31b0*/  LDL.LU R8, [R1+0x14] ;  /* 0x0000140001087983 */ /* 0x000f280000300800 */
[----:B------:R0:W-:Y:S01]  /*31c0*/  STL [R1+0x154], R29 ;  /* 0x0001541d01007387 */ /* 0x0001e20000100800 */
[----:B------:R-:W-:-:S03]  /*31d0*/  ISETP.GT.U32.AND P3, PT, R24, R0, PT ;  /* 0x000000001800720c */ /* 0x000fc60003f64070 */
[----:B0-----:R-:W5:Y:S04]  /*31e0*/  LDL.LU R29, [R1+0x1784] ;  /* 0x00178400011d7983 */ /* 0x001f680000300800 */
[----:B------:R0:W-:Y:S04]  /*31f0*/  STL [R1+0x1780], R0 ;  /* 0x0017800001007387 */ /* 0x0001e80000100800 */
[----:B0-----:R-:W2:Y:S01]  /*3200*/  LDL.LU R0, [R1+0xc] ;  /* 0x00000c0001007983 */ /* 0x001ea20000300800 */
[----:B------:R-:W-:Y:S02]  /*3210*/  ISETP.GT.U32.AND P5, PT, R24, R7, PT ;  /* 0x000000071800720c */ /* 0x000fe40003fa4070 */
[----:B------:R-:W-:-:S02]  /*3220*/  IABS R6, R6 ;  /* 0x0000000600067213 */ /* 0x000fc40000000000 */
[----:B------:R-:W-:-:S09]  /*3230*/  ISETP.GT.U32.AND P4, PT, R24, R5, PT ;  /* 0x000000051800720c */ /* 0x000fd20003f84070 */
[----:B------:R-:W-:Y:S02]  /*3240*/  @!P5 IMAD.IADD R7, R7, 0x1, -R24 ;  /* 0x000000010707d824 */ /* 0x000fe400078e0a18 */
[----:B------:R-:W-:-:S03]  /*3250*/  IMAD.HI.U32 R2, R26, R6, RZ ;  /* 0x000000061a027227 */ /* 0x000fc600078e00ff */
[C---:B------:R-:W-:Y:S01]  /*3260*/  ISETP.GT.U32.AND P0, PT, R24.reuse, R7, PT ;  /* 0x000000071800720c */ /* 0x040fe20003f04070 */
[----:B------:R-:W-:Y:S02]  /*3270*/  @!P6 IMAD.MOV R3, RZ, RZ, -R3 ;  /* 0x000000ffff03e224 */ /* 0x000fe400078e0a03 */
[----:B------:R-:W-:Y:S02]  /*3280*/  IMAD.MOV R2, RZ, RZ, -R2 ;  /* 0x000000ffff027224 */ /* 0x000fe400078e0a02 */
[----:B------:R-:W-:Y:S01]  /*3290*/  @!P4 IMAD.IADD R5, R5, 0x1, -R24 ;  /* 0x000000010505c824 */ /* 0x000fe200078e0a18 */
[----:B------:R-:W-:Y:S01]  /*32a0*/  STL [R1+0x15c], R3 ;  /* 0x00015c0301007387 */ /* 0x000fe20000100800 */
[----:B------:R-:W-:-:S06]  /*32b0*/  IMAD R2, R24, R2, R6 ;  /* 0x0000000218027224 */ /* 0x000fcc00078e0206 */
[----:B------:R-:W-:Y:S01]  /*32c0*/  @!P0 IMAD.IADD R7, R7, 0x1, -R24 ;  /* 0x0000000107078824 */ /* 0x000fe200078e0a18 */
[----:B---3--:R-:W-:Y:S02]  /*32d0*/  ISETP.GE.AND P4, PT, R4, RZ, PT ;  /* 0x000000ff0400720c */ /* 0x008fe40003f86270 */
[----:B----4-:R-:W-:Y:S02]  /*32e0*/  IABS R4, R8 ;  /* 0x0000000800047213 */ /* 0x010fe40000000000 */
[----:B-----5:R-:W-:Y:S02]  /*32f0*/  ISETP.GE.AND P6, PT, R29, RZ, PT ;  /* 0x000000ff1d00720c */ /* 0x020fe40003fc6270 */
[----:B------:R-:W3:Y:S04]  /*3300*/  LDL.LU R29, [R1+0x18] ;  /* 0x00001800011d7983 */ /* 0x000ee80000300800 */
[----:B------:R-:W4:Y:S04]  /*3310*/  LDL R6, [R1+0x1c] ;  /* 0x00001c0001067983 */ /* 0x000f280000100800 */
[----:B------:R0:W-:Y:S01]  /*3320*/  STL [R1+0x177c], R8 ;  /* 0x00177c0801007387 */ /* 0x0001e20000100800 */
[----:B--2---:R-:W-:-:S03]  /*3330*/  ISETP.GE.AND P0, PT, R0, RZ, PT ;  /* 0x000000ff0000720c */ /* 0x004fc60003f06270 */
[----:B0-----:R-:W2:Y:S04]  /*3340*/  LDL.LU R8, [R1+0x10] ;  /* 0x0000100001087983 */ /* 0x001ea80000300800 */
[----:B------:R-:W5:Y:S01]  /*3350*/  LDL.LU R0, [R1+0x1780] ;  /* 0x0017800001007983 */ /* 0x000f620000300800 */
[----:B------:R-:W-:-:S13]  /*3360*/  ISETP.GT.U32.AND P5, PT, R24, R9, PT ;  /* 0x000000091800720c */ /* 0x000fda0003fa4070 */
[----:B------:R-:W-:-:S04]  /*3370*/  @!P5 IMAD.IADD R9, R9, 0x1, -R24 ;  /* 0x000000010909d824 */ /* 0x000fc800078e0a18 */
[----:B------:R-:W-:Y:S02]  /*3380*/  @!P1 IMAD.MOV R9, RZ, RZ, -R9 ;  /* 0x000000ffff099224 */ /* 0x000fe400078e0a09 */
[----:B-----5:R-:W-:Y:S01]  /*3390*/  @!P3 IMAD.IADD R0, R0, 0x1, -R24 ;  /* 0x000000010000b824 */ /* 0x020fe200078e0a18 */
[----:B--2---:R-:W-:Y:S01]  /*33a0*/  ISETP.GE.AND P3, PT, R8, RZ, PT ;  /* 0x000000ff0800720c */ /* 0x004fe20003f66270 */
[----:B------:R-:W-:-:S04]  /*33b0*/  IMAD.MOV.U32 R8, RZ, RZ, R5 ;  /* 0x000000ffff087224 */ /* 0x000fc800078e0005 */
[----:B------:R-:W-:-:S05]  /*33c0*/  @!P2 IMAD.MOV R8, RZ, RZ, -R8 ;  /* 0x000000ffff08a224 */ /* 0x000fca00078e0a08 */
[----:B------:R0:W-:Y:S02]  /*33d0*/  STL [R1+0x164], R8 ;  /* 0x0001640801007387 */ /* 0x0001e40000100800 */
[----:B0-----:R-:W-:Y:S02]  /*33e0*/  IMAD.MOV.U32 R8, RZ, RZ, R7 ;  /* 0x000000ffff087224 */ /* 0x001fe400078e0007 */
[----:B------:R-:W2:Y:S02]  /*33f0*/  LDL R7, [R1+0x20] ;  /* 0x0000200001077983 */ /* 0x000ea40000100800 */
[----:B------:R-:W-:Y:S02]  /*3400*/  @!P6 IMAD.MOV R8, RZ, RZ, -R8 ;  /* 0x000000ffff08e224 */ /* 0x000fe400078e0a08 */
[----:B------:R0:W-:Y:S04]  /*3410*/  STL [R1+0x16c], R9 ;  /* 0x00016c0901007387 */ /* 0x0001e80000100800 */
[----:B0-----:R-:W5:Y:S04]  /*3420*/  LDL.LU R9, [R1+0x1c] ;  /* 0x00001c0001097983 */ /* 0x001f680000300800 */
[----:B------:R0:W-:Y:S04]  /*3430*/  STL [R1+0x170], R8 ;  /* 0x0001700801007387 */ /* 0x0001e80000100800 */
[----:B0-----:R-:W2:Y:S01]  /*3440*/  LDL.LU R8, [R1+0x177c] ;  /* 0x00177c0001087983 */ /* 0x001ea20000300800 */
[----:B------:R-:W-:-:S05]  /*3450*/  IABS R10, R10 ;  /* 0x0000000a000a7213 */ /* 0x000fca0000000000 */
[----:B------:R-:W-:-:S04]  /*3460*/  IMAD.HI.U32 R3, R26, R10, RZ ;  /* 0x0000000a1a037227 */ /* 0x000fc800078e00ff */
[----:B------:R-:W-:Y:S01]  /*3470*/  IMAD.MOV R3, RZ, RZ, -R3 ;  /* 0x000000ffff037224 */ /* 0x000fe200078e0a03 */
[----:B------:R-:W-:-:S03]  /*3480*/  ISETP.GT.U32.AND P2, PT, R24, R0, PT ;  /* 0x000000001800720c */ /* 0x000fc60003f44070 */
[----:B------:R-:W-:-:S05]  /*3490*/  IMAD R10, R24, R3, R10 ;  /* 0x00000003180a7224 */ /* 0x000fca00078e020a */
[----:B------:R-:W-:Y:S01]  /*34a0*/  ISETP.GT.U32.AND P1, PT, R24, R10, PT ;  /* 0x0000000a1800720c */ /* 0x000fe20003f24070 */
[----:B------:R-:W-:Y:S01]  /*34b0*/  IMAD.HI.U32 R5, R26, R4, RZ ;  /* 0x000000041a057227 */ /* 0x000fe200078e00ff */
[----:B----4-:R-:W-:-:S03]  /*34c0*/  IABS R6, R6 ;  /* 0x0000000600067213 */ /* 0x010fc60000000000 */
[----:B------:R-:W-:Y:S01]  /*34d0*/  IMAD.MOV R5, RZ, RZ, -R5 ;  /* 0x000000ffff057224 */ /* 0x000fe200078e0a05 */
[----:B---3--:R-:W-:Y:S01]  /*34e0*/  IABS R3, R29 ;  /* 0x0000001d00037213 */ /* 0x008fe20000000000 */
[----:B------:R-:W-:Y:S02]  /*34f0*/  @!P2 IMAD.IADD R0, R0, 0x1, -R24 ;  /* 0x000000010000a824 */ /* 0x000fe400078e0a18 */
[----:B------:R-:W-:Y:S02]  /*3500*/  IMAD R4, R24, R5, R4 ;  /* 0x0000000518047224 */ /* 0x000fe400078e0204 */
[----:B------:R-:W-:-:S04]  /*3510*/  IMAD.HI.U32 R5, R26, R6, RZ ;  /* 0x000000061a057227 */ /* 0x000fc800078e00ff */
[----:B------:R-:W-:Y:S02]  /*3520*/  @!P1 IMAD.IADD R10, R10, 0x1, -R24 ;  /* 0x000000010a0a9824 */ /* 0x000fe400078e0a18 */
[----:B------:R-:W-:Y:S01]  /*3530*/  IMAD.MOV R5, RZ, RZ, -R5 ;  /* 0x000000ffff057224 */ /* 0x000fe200078e0a05 */
[----:B------:R-:W-:Y:S02]  /*3540*/  ISETP.GE.AND P2, PT, R29, RZ, PT ;  /* 0x000000ff1d00720c */ /* 0x000fe40003f46270 */
[----:B------:R-:W3:Y:S01]  /*3550*/  LDL R29, [R1+0x3c] ;  /* 0x00003c00011d7983 */ /* 0x000ee20000100800 */
[----:B------:R-:W-:-:S03]  /*3560*/  IMAD R5, R24, R5, R6 ;  /* 0x0000000518057224 */ /* 0x000fc600078e0206 */
[----:B------:R-:W4:Y:S04]  /*3570*/  LDL R6, [R1+0x38] ;  /* 0x0000380001067983 */ /* 0x000f280000100800 */
[----:B------:R0:W-:Y:S01]  /*3580*/  STL [R1+0x1778], R22 ;  /* 0x0017781601007387 */ /* 0x0001e20000100800 */
[----:B-----5:R-:W-:Y:S01]  /*3590*/  ISETP.GE.AND P1, PT, R9, RZ, PT ;  /* 0x000000ff0900720c */ /* 0x020fe20003f26270 */
[----:B------:R-:W-:-:S04]  /*35a0*/  IMAD.MOV.U32 R9, RZ, RZ, R0 ;  /* 0x000000ffff097224 */ /* 0x000fc800078e0000 */
[----:B------:R-:W-:Y:S01]  /*35b0*/  @!P4 IMAD.MOV R9, RZ, RZ, -R9 ;  /* 0x000000ffff09c224 */ /* 0x000fe200078e0a09 */
[----:B--2---:R-:W-:Y:S01]  /*35c0*/  ISETP.GE.AND P6, PT, R8, RZ, PT ;  /* 0x000000ff0800720c */ /* 0x004fe20003fc6270 */
[----:B------:R-:W-:-:S04]  /*35d0*/  IMAD.HI.U32 R8, R26, R3, RZ ;  /* 0x000000031a087227 */ /* 0x000fc800078e00ff */
[----:B------:R-:W-:Y:S01]  /*35e0*/  IMAD.MOV R8, RZ, RZ, -R8 ;  /* 0x000000ffff087224 */ /* 0x000fe200078e0a08 */
[----:B------:R3:W-:Y:S03]  /*35f0*/  STL [R1+0x174], R9 ;  /* 0x0001740901007387 */ /* 0x0007e60000100800 */
[C---:B------:R-:W-:Y:S01]  /*3600*/  IMAD R3, R24.reuse, R8, R3 ;  /* 0x0000000818037224 */ /* 0x040fe200078e0203 */
[----:B------:R-:W-:Y:S02]  /*3610*/  IABS R8, R22 ;  /* 0x0000001600087213 */ /* 0x000fe40000000000 */
[----:B0-----:R-:W2:Y:S01]  /*3620*/  LDL.LU R22, [R1+0x20] ;  /* 0x0000200001167983 */ /* 0x001ea20000300800 */
[----:B------:R-:W-:-:S13]  /*3630*/  ISETP.GT.U32.AND P5, PT, R24, R2, PT ;  /* 0x000000021800720c */ /* 0x000fda0003fa4070 */
[----:B------:R-:W-:-:S05]  /*3640*/  @!P5 IMAD.IADD R2, R2, 0x1, -R24 ;  /* 0x000000010202d824 */ /* 0x000fca00078e0a18 */
[----:B------:R-:W-:-:S13]  /*3650*/  ISETP.GT.U32.AND P5, PT, R24, R2, PT ;  /* 0x000000021800720c */ /* 0x000fda0003fa4070 */
[----:B------:R-:W-:-:S04]  /*3660*/  @!P5 IMAD.IADD R2, R2, 0x1, -R24 ;  /* 0x000000010202d824 */ /* 0x000fc800078e0a18 */
[----:B------:R-:W-:Y:S01]  /*3670*/  @!P0 IMAD.MOV R2, RZ, RZ, -R2 ;  /* 0x000000ffff028224 */ /* 0x000fe200078e0a02 */
[----:B------:R-:W-:-:S04]  /*3680*/  ISETP.GT.U32.AND P0, PT, R24, R3, PT ;  /* 0x000000031800720c */ /* 0x000fc80003f04070 */
[----:B------:R0:W-:Y:S09]  /*3690*/  STL [R1+0x17c], R2 ;  /* 0x00017c0201007387 */ /* 0x0001f20000100800 */
[----:B------:R-:W-:Y:S01]  /*36a0*/  @!P0 IMAD.IADD R3, R3, 0x1, -R24 ;  /* 0x0000000103038824 */ /* 0x000fe200078e0a18 */
[----:B--2---:R-:W-:-:S02]  /*36b0*/  ISETP.GE.AND P0, PT, R22, RZ, PT ;  /* 0x000000ff1600720c */ /* 0x004fc40003f06270 */
[----:B------:R-:W2:Y:S01]  /*36c0*/  LDL.LU R22, [R1+0x1778] ;  /* 0x0017780001167983 */ /* 0x000ea20000300800 */
[C---:B------:R-:W-:Y:S02]  /*36d0*/  ISETP.GT.U32.AND P5, PT, R24.reuse, R4, PT ;  /* 0x000000041800720c */ /* 0x040fe40003fa4070 */
[----:B------:R-:W-:Y:S02]  /*36e0*/  ISETP.GT.U32.AND P4, PT, R24, R10, PT ;  /* 0x0000000a1800720c */ /* 0x000fe40003f84070 */
[----:B----4-:R-:W-:Y:S02]  /*36f0*/  IABS R0, R6 ;  /* 0x0000000600007213 */ /* 0x010fe40000000000 */
[----:B---3--:R-:W-:Y:S01]  /*3700*/  IABS R9, R29 ;  /* 0x0000001d00097213 */ /* 0x008fe20000000000 */
[----:B------:R-:W-:Y:S02]  /*3710*/  IMAD.MOV.U32 R29, RZ, RZ, R11 ;  /* 0x000000ffff1d7224 */ /* 0x000fe400078e000b */
[----:B------:R-:W-:-:S04]  /*3720*/  IMAD.HI.U32 R11, R26, R0, RZ ;  /* 0x000000001a0b7227 */ /* 0x000fc800078e00ff */
[----:B------:R-:W-:Y:S02]  /*3730*/  @!P5 IMAD.IADD R4, R4, 0x1, -R24 ;  /* 0x000000010404d824 */ /* 0x000fe400078e0a18 */
[----:B0-----:R-:W-:-:S03]  /*3740*/  IMAD.MOV.U32 R2, RZ, RZ, R9 ;  /* 0x000000ffff027224 */ /* 0x001fc600078e0009 */
[----:B------:R-:W-:Y:S01]  /*3750*/  ISETP.GT.U32.AND P5, PT, R24, R4, PT ;  /* 0x000000041800720c */ /* 0x000fe20003fa4070 */
[----:B------:R-:W-:Y:S02]  /*3760*/  IMAD.MOV R11, RZ, RZ, -R11 ;  /* 0x000000ffff0b7224 */ /* 0x000fe400078e0a0b */
[----:B------:R-:W-:Y:S02]  /*3770*/  @!P4 IMAD.IADD R10, R10, 0x1, -R24 ;  /* 0x000000010a0ac824 */ /* 0x000fe400078e0a18 */
[----:B------:R-:W-:-:S04]  /*3780*/  IMAD.HI.U32 R9, R26, R2, RZ ;  /* 0x000000021a097227 */ /* 0x000fc800078e00ff */
[----:B------:R-:W-:Y:S02]  /*3790*/  IMAD R0, R24, R11, R0 ;  /* 0x0000000b18007224 */ /* 0x000fe400078e0200 */
[----:B------:R-:W-:Y:S02]  /*37a0*/  IMAD.MOV.U32 R11, RZ, RZ, R10 ;  /* 0x000000ffff0b7224 */ /* 0x000fe400078e000a */
[----:B------:R-:W-:Y:S01]  /*37b0*/  IMAD.MOV R9, RZ, RZ, -R9 ;  /* 0x000000ffff097224 */ /* 0x000fe200078e0a09 */
[----:B------:R-:W3:Y:S01]  /*37c0*/  LDL R10, [R1+0x44] ;  /* 0x00004400010a7983 */ /* 0x000ee20000100800 */
[----:B------:R-:W-:Y:S02]  /*37d0*/  @!P3 IMAD.MOV R11, RZ, RZ, -R11 ;  /* 0x000000ffff0bb224 */ /* 0x000fe400078e0a0b */
[----:B------:R-:W-:Y:S02]  /*37e0*/  @!P5 IMAD.IADD R4, R4, 0x1, -R24 ;  /* 0x000000010404d824 */ /* 0x000fe400078e0a18 */
[----:B------:R-:W-:-:S02]  /*37f0*/  IMAD R2, R24, R9, R2 ;  /* 0x0000000918027224 */ /* 0x000fc400078e0202 */
[----:B------:R-:W4:Y:S04]  /*3800*/  LDL R9, [R1+0x48] ;  /* 0x0000480001097983 */ /* 0x000f280000100800 */
[----:B------:R0:W-:Y:S02]  /*3810*/  STL [R1+0x184], R11 ;  /* 0x0001840b01007387 */ /* 0x0001e40000100800 */
[----:B0-----:R-:W-:-:S04]  /*3820*/  IMAD.MOV.U32 R11, RZ, RZ, R4 ;  /* 0x000000ffff0b7224 */ /* 0x001fc800078e0004 */
[----:B------:R-:W-:-:S05]  /*3830*/  @!P6 IMAD.MOV R11, RZ, RZ, -R11 ;  /* 0x000000ffff0be224 */ /* 0x000fca00078e0a0b */
[----:B------:R2:W-:Y:S02]  /*3840*/  STL [R1+0x18c], R11 ;  /* 0x00018c0b01007387 */ /* 0x0005e40000100800 */
[----:B--2---:R-:W-:Y:S02]  /*3850*/  IMAD.MOV.U32 R11, RZ, RZ, R22 ;  /* 0x000000ffff0b7224 */ /* 0x004fe400078e0016 */
[----:B------:R-:W2:Y:S01]  /*3860*/  LDL.LU R22, [R1+0x4c] ;  /* 0x00004c0001167983 */ /* 0x000ea20000300800 */
[----:B------:R-:W-:-:S05]  /*3870*/  IABS R7, R7 ;  /* 0x0000000700077213 */ /* 0x000fca0000000000 */
[----:B------:R-:W-:-:S04]  /*3880*/  IMAD.HI.U32 R6, R26, R7, RZ ;  /* 0x000000071a067227 */ /* 0x000fc800078e00ff */
[----:B------:R-:W-:-:S04]  /*3890*/  IMAD.MOV R6, RZ, RZ, -R6 ;  /* 0x000000ffff067224 */ /* 0x000fc800078e0a06 */
[----:B------:R-:W-:Y:S02]  /*38a0*/  IMAD R6, R24, R6, R7 ;  /* 0x0000000618067224 */ /* 0x000fe400078e0207 */
[----:B------:R-:W-:-:S04]  /*38b0*/  IMAD.HI.U32 R7, R26, R8, RZ ;  /* 0x000000081a077227 */ /* 0x000fc800078e00ff */
[----:B------:R-:W-:-:S04]  /*38c0*/  IMAD.MOV R7, RZ, RZ, -R7 ;  /* 0x000000ffff077224 */ /* 0x000fc800078e0a07 */
[C---:B------:R-:W-:Y:S01]  /*38d0*/  IMAD R7, R24.reuse, R7, R8 ;  /* 0x0000000718077224 */ /* 0x040fe200078e0208 */
[----:B------:R-:W-:Y:S01]  /*38e0*/  IABS R8, R29 ;  /* 0x0000001d00087213 */ /* 0x000fe20000000000 */
[----:B--2---:R0:W-:Y:S02]  /*38f0*/  STL [R1+0x1774], R22 ;  /* 0x0017741601007387 */ /* 0x0041e40000100800 */
[----:B0-----:R-:W-:Y:S02]  /*3900*/  IMAD.MOV.U32 R22, RZ, RZ, R29 ;  /* 0x000000ffff167224 */ /* 0x001fe400078e001d */
[----:B------:R-:W2:Y:S01]  /*3910*/  LDL.LU R29, [R1+0x50] ;  /* 0x00005000011d7983 */ /* 0x000ea20000300800 */
[----:B------:R-:W-:-:S13]  /*3920*/  ISETP.GT.U32.AND P4, PT, R24, R5, PT ;  /* 0x000000051800720c */ /* 0x000fda0003f84070 */
[----:B------:R-:W-:Y:S01]  /*3930*/  @!P4 IMAD.IADD R5, R5, 0x1, -R24 ;  /* 0x000000010505c824 */ /* 0x000fe200078e0a18 */
[C---:B------:R-:W-:Y:S01]  /*3940*/  ISETP.GT.U32.AND P4, PT, R24.reuse, R3, PT ;  /* 0x000000031800720c */ /* 0x040fe20003f84070 */
[----:B--2---:R0:W-:Y:S02]  /*3950*/  STL [R1+0x1770], R29 ;  /* 0x0017701d01007387 */ /* 0x0041e40000100800 */
[----:B0-----:R-:W-:Y:S02]  /*3960*/  IMAD.MOV.U32 R29, RZ, RZ, R22 ;  /* 0x000000ffff1d7224 */ /* 0x001fe400078e0016 */
[----:B------:R-:W2:Y:S08]  /*3970*/  LDL.LU R22, [R1+0x38] ;  /* 0x0000380001167983 */ /* 0x000eb00000300800 */
[----:B------:R-:W-:Y:S01]  /*3980*/  @!P4 IMAD.IADD R3, R3, 0x1, -R24 ;  /* 0x000000010303c824 */ /* 0x000fe200078e0a18 */
[----:B------:R-:W-:-:S13]  /*3990*/  ISETP.GT.U32.AND P4, PT, R24, R0, PT ;  /* 0x000000001800720c */ /* 0x000fda0003f84070 */
[--C-:B------:R-:W-:Y:S01]  /*39a0*/  @!P4 IMAD.IADD R0, R0, 0x1, -R24.reuse ;  /* 0x000000010000c824 */ /* 0x100fe200078e0a18 */
[----:B------:R-:W-:Y:S01]  /*39b0*/  ISETP.GT.U32.AND P5, PT, R24, R6, PT ;  /* 0x000000061800720c */ /* 0x000fe20003fa4070 */
[----:B------:R-:W-:Y:S01]  /*39c0*/  IMAD.HI.U32 R4, R26, R8, RZ ;  /* 0x000000081a047227 */ /* 0x000fe200078e00ff */
[----:B--2---:R-:W-:Y:S02]  /*39d0*/  ISETP.GE.AND P4, PT, R22, RZ, PT ;  /* 0x000000ff1600720c */ /* 0x004fe40003f86270 */
[----:B------:R-:W2:Y:S09]  /*39e0*/  LDL.LU R22, [R1+0x1774] ;  /* 0x0017740001167983 */ /* 0x000eb20000300800 */
[----:B------:R-:W-:Y:S01]  /*39f0*/  @!P5 IMAD.IADD R6, R6, 0x1, -R24 ;  /* 0x000000010606d824 */ /* 0x000fe200078e0a18 */
[----:B------:R-:W-:-:S04]  /*3a00*/  ISETP.GT.U32.AND P5, PT, R24, R5, PT ;  /* 0x000000051800720c */ /* 0x000fc80003fa4070 */
[C---:B------:R-:W-:Y:S01]  /*3a10*/  ISETP.GT.U32.AND P3, PT, R24.reuse, R6, PT ;  /* 0x000000061800720c */ /* 0x040fe20003f64070 */
[----:B------:R-:W-:Y:S01]  /*3a20*/  IMAD.MOV R4, RZ, RZ, -R4 ;  /* 0x000000ffff047224 */ /* 0x000fe200078e0a04 */
[----:B---3--:R-:W-:Y:S01]  /*3a30*/  IABS R10, R10 ;  /* 0x0000000a000a7213 */ /* 0x008fe20000000000 */
[----:B------:R-:W-:Y:S02]  /*3a40*/  @!P2 IMAD.MOV R3, RZ, RZ, -R3 ;  /* 0x000000ffff03a224 */ /* 0x000fe400078e0a03 */
[----:B------:R-:W-:-:S04]  /*3a50*/  IMAD R4, R24, R4, R8 ;  /* 0x0000000418047224 */ /* 0x000fc800078e0208 */
[----:B------:R-:W-:Y:S01]  /*3a60*/  @!P5 IMAD.IADD R5, R5, 0x1, -R24 ;  /* 0x000000010505d824 */ /* 0x000fe200078e0a18 */
[----:B------:R0:W-:Y:S01]  /*3a70*/  STL [R1+0x190], R3 ;  /* 0x0001900301007387 */ /* 0x0001e20000100800 */
[----:B------:R-:W-:-:S04]  /*3a80*/  IMAD.HI.U32 R8, R26, R10, RZ ;  /* 0x0000000a1a087227 */ /* 0x000fc800078e00ff */
[----:B------:R-:W-:Y:S02]  /*3a90*/  @!P3 IMAD.IADD R6, R6, 0x1, -R24 ;  /* 0x000000010606b824 */ /* 0x000fe400078e0a18 */
[----:B------:R-:W-:Y:S02]  /*3aa0*/  IMAD.MOV R8, RZ, RZ, -R8 ;  /* 0x000000ffff087224 */ /* 0x000fe400078e0a08 */
[----:B0-----:R-:W-:Y:S02]  /*3ab0*/  IMAD.MOV.U32 R3, RZ, RZ, R5 ;  /* 0x000000ffff037224 */ /* 0x001fe400078e0005 */
[----:B------:R-:W-:Y:S02]  /*3ac0*/  IMAD.MOV.U32 R5, RZ, RZ, R29 ;  /* 0x000000ffff057224 */ /* 0x000fe400078e001d */
[----:B------:R-:W-:Y:S02]  /*3ad0*/  IMAD.MOV.U32 R29, RZ, RZ, R6 ;  /* 0x000000ffff1d7224 */ /* 0x000fe400078e0006 */
[----:B------:R-:W-:Y:S01]  /*3ae0*/  @!P1 IMAD.MOV R3, RZ, RZ, -R3 ;  /* 0x000000ffff039224 */ /* 0x000fe200078e0a03 */
[----:B------:R-:W3:Y:S01]  /*3af0*/  LDL.LU R6, [R1+0x3c] ;  /* 0x00003c0001067983 */ /* 0x000ee20000300800 */
[----:B------:R-:W-:-:S02]  /*3b00*/  IMAD R8, R24, R8, R10 ;  /* 0x0000000818087224 */ /* 0x000fc400078e020a */
[----:B------:R-:W-:Y:S01]  /*3b10*/  @!P0 IMAD.MOV R29, RZ, RZ, -R29 ;  /* 0x000000ffff1d8224 */ /* 0x000fe200078e0a1d */
[----:B------:R-:W5:Y:S04]  /*3b20*/  LDL.LU R10, [R1+0x44] ;  /* 0x00004400010a7983 */ /* 0x000f680000300800 */
[----:B------:R2:W-:Y:S02]  /*3b30*/  STL [R1+0x198], R3 ;  /* 0x0001980301007387 */ /* 0x0005e40000100800 */
[----:B--2---:R-:W-:Y:S02]  /*3b40*/  IABS R3, R22 ;  /* 0x0000001600037213 */ /* 0x004fe40000000000 */
[----:B------:R0:W-:Y:S04]  /*3b50*/  STL [R1+0x1768], R22 ;  /* 0x0017681601007387 */ /* 0x0001e80000100800 */
[----:B0-----:R-:W2:Y:S04]  /*3b60*/  LDL.LU R22, [R1+0x54] ;  /* 0x0000540001167983 */ /* 0x001ea80000300800 */
[----:B------:R0:W-:Y:S04]  /*3b70*/  STL [R1+0x1a0], R29 ;  /* 0x0001a01d01007387 */ /* 0x0001e80000100800 */
[----:B0-----:R-:W2:Y:S04]  /*3b80*/  LDL.LU R29, [R1+0x1770] ;  /* 0x00177000011d7983 */ /* 0x001ea80000300800 */
[----:B------:R0:W-:Y:S04]  /*3b90*/  STL [R1+0x176c], R27 ;  /* 0x00176c1b01007387 */ /* 0x0001e80000100800 */
[----:B0-----:R-:W2:Y:S01]  /*3ba0*/  LDL.LU R27, [R1+0x48] ;  /* 0x00004800011b7983 */ /* 0x001ea20000300800 */
[----:B------:R-:W-:-:S02]  /*3bb0*/  ISETP.GT.U32.AND P6, PT, R24, R7, PT ;  /* 0x000000071800720c */ /* 0x000fc40003fc4070 */
[----:B------:R-:W-:-:S11]  /*3bc0*/  ISETP.GT.U32.AND P5, PT, R24, R2, PT ;  /* 0x000000021800720c */ /* 0x000fd60003fa4070 */
[--C-:B------:R-:W-:Y:S01]  /*3bd0*/  @!P6 IMAD.IADD R7, R7, 0x1, -R24.reuse ;  /* 0x000000010707e824 */ /* 0x100fe200078e0a18 */
[----:B------:R-:W-:Y:S01]  /*3be0*/  ISETP.GT.U32.AND P6, PT, R24, R4, PT ;  /* 0x000000041800720c */ /* 0x000fe20003fc4070 */
[----:B------:R-:W-:-:S03]  /*3bf0*/  @!P5 IMAD.IADD R2, R2, 0x1, -R24 ;  /* 0x000000010202d824 */ /* 0x000fc600078e0a18 */
[C---:B------:R-:W-:Y:S02]  /*3c00*/  ISETP.GT.U32.AND P2, PT, R24.reuse, R7, PT ;  /* 0x000000071800720c */ /* 0x040fe40003f44070 */
[----:B------:R-:W-:Y:S02]  /*3c10*/  ISETP.GT.U32.AND P5, PT, R24, R0, PT ;  /* 0x000000001800720c */ /* 0x000fe40003fa4070 */
[----:B----4-:R-:W-:-:S05]  /*3c20*/  IABS R9, R9 ;  /* 0x0000000900097213 */ /* 0x010fca0000000000 */
[----:B------:R-:W-:Y:S01]  /*3c30*/  @!P6 IMAD.IADD R4, R4, 0x1, -R24 ;  /* 0x000000010404e824 */ /* 0x000fe200078e0a18 */
[----:B------:R-:W-:Y:S01]  /*3c40*/  ISETP.GE.AND P3, PT, R11, RZ, PT ;  /* 0x000000ff0b00720c */ /* 0x000fe20003f66270 */
[----:B------:R-:W-:-:S03]  /*3c50*/  IMAD.HI.U32 R11, R26, R9, RZ ;  /* 0x000000091a0b7227 */ /* 0x000fc600078e00ff */
[C---:B------:R-:W-:Y:S01]  /*3c60*/  ISETP.GT.U32.AND P1, PT, R24.reuse, R4, PT ;  /* 0x000000041800720c */ /* 0x040fe20003f24070 */
[--C-:B------:R-:W-:Y:S01]  /*3c70*/  @!P2 IMAD.IADD R7, R7, 0x1, -R24.reuse ;  /* 0x000000010707a824 */ /* 0x100fe200078e0a18 */
[----:B------:R-:W-:Y:S01]  /*3c80*/  ISETP.GT.U32.AND P2, PT, R24, R8, PT ;  /* 0x000000081800720c */ /* 0x000fe20003f44070 */
[----:B------:R-:W-:Y:S01]  /*3c90*/  @!P5 IMAD.IADD R0, R0, 0x1, -R24 ;  /* 0x000000010000d824 */ /* 0x000fe200078e0a18 */
[----:B------:R-:W-:Y:S01]  /*3ca0*/  ISETP.GE.AND P5, PT, R5, RZ, PT ;  /* 0x000000ff0500720c */ /* 0x000fe20003fa6270 */
[----:B------:R-:W-:Y:S01]  /*3cb0*/  IMAD.MOV R11, RZ, RZ, -R11 ;  /* 0x000000ffff0b7224 */ /* 0x000fe200078e0a0b */
[----:B---3--:R-:W-:Y:S01]  /*3cc0*/  ISETP.GE.AND P0, PT, R6, RZ, PT ;  /* 0x000000ff0600720c */ /* 0x008fe20003f06270 */
[----:B------:R-:W-:Y:S01]  /*3cd0*/  IMAD.HI.U32 R6, R26, R3, RZ ;  /* 0x000000031a067227 */ /* 0x000fe200078e00ff */
[----:B------:R-:W-:-:S03]  /*3ce0*/  ISETP.GT.U32.AND P6, PT, R24, R2, PT ;  /* 0x000000021800720c */ /* 0x000fc60003fc4070 */
[----:B------:R-:W-:Y:S02]  /*3cf0*/  IMAD R9, R24, R11, R9 ;  /* 0x0000000b18097224 */ /* 0x000fe400078e0209 */
[----:B------:R-:W-:Y:S02]  /*3d00*/  IMAD.MOV R6, RZ, RZ, -R6 ;  /* 0x000000ffff067224 */ /* 0x000fe400078e0a06 */
[--C-:B------:R-:W-:Y:S01]  /*3d10*/  @!P1 IMAD.IADD R4, R4, 0x1, -R24.reuse ;  /* 0x0000000104049824 */ /* 0x100fe200078e0a18 */
[----:B-----5:R-:W-:Y:S01]  /*3d20*/  ISETP.GE.AND P1, PT, R10, RZ, PT ;  /* 0x000000ff0a00720c */ /* 0x020fe20003f26270 */
[----:B------:R-:W-:Y:S02]  /*3d30*/  @!P2 IMAD.IADD R8, R8, 0x1, -R24 ;  /* 0x000000010808a824 */ /* 0x000fe400078e0a18 */
[----:B------:R-:W-:Y:S02]  /*3d40*/  IMAD R3, R24, R6, R3 ;  /* 0x0000000618037224 */ /* 0x000fe400078e0203 */
[----:B------:R-:W-:-:S02]  /*3d50*/  IMAD.MOV.U32 R6, RZ, RZ, R7 ;  /* 0x000000ffff067224 */ /* 0x000fc400078e0007 */
[----:B------:R-:W-:Y:S02]  /*3d60*/  @!P6 IMAD.IADD R2, R2, 0x1, -R24 ;  /* 0x000000010202e824 */ /* 0x000fe400078e0a18 */
[----:B------:R-:W-:Y:S02]  /*3d70*/  @!P3 IMAD.MOV R6, RZ, RZ, -R6 ;  /* 0x000000ffff06b224 */ /* 0x000fe400078e0a06 */
[----:B------:R-:W-:Y:S02]  /*3d80*/  @!P0 IMAD.MOV R2, RZ, RZ, -R2 ;  /* 0x000000ffff028224 */ /* 0x000fe400078e0a02 */
[----:B------:R-:W-:Y:S01]  /*3d90*/  @!P5 IMAD.MOV R4, RZ, RZ, -R4 ;  /* 0x000000ffff04d224 */ /* 0x000fe200078e0a04 */
[----:B--2---:R-:W-:Y:S01]  /*3da0*/  IABS R10, R22 ;  /* 0x00000016000a7213 */ /* 0x004fe20000000000 */
[----:B------:R-:W-:Y:S01]  /*3db0*/  IMAD.MOV.U32 R7, RZ, RZ, R22 ;  /* 0x000000ffff077224 */ /* 0x000fe200078e0016 */
[----:B------:R-:W-:-:S05]  /*3dc0*/  IABS R5, R29 ;  /* 0x0000001d00057213 */ /* 0x000fca0000000000 */
[----:B------:R-:W-:-:S04]  /*3dd0*/  IMAD.HI.U32 R11, R26, R5, RZ ;  /* 0x000000051a0b7227 */ /* 0x000fc800078e00ff */
[----:B------:R-:W-:Y:S01]  /*3de0*/  IMAD.MOV R11, RZ, RZ, -R11 ;  /* 0x000000ffff0b7224 */ /* 0x000fe200078e0a0b */
[----:B------:R-:W-:Y:S02]  /*3df0*/  ISETP.GE.AND P2, PT, R27, RZ, PT ;  /* 0x000000ff1b00720c */ /* 0x000fe40003f46270 */
[----:B------:R-:W2:Y:S01]  /*3e00*/  LDL.LU R27, [R1+0x176c] ;  /* 0x00176c00011b7983 */ /* 0x000ea20000300800 */
[----:B------:R-:W-:-:S03]  /*3e10*/  IMAD R5, R24, R11, R5 ;  /* 0x0000000b18057224 */ /* 0x000fc600078e0205 */
[----:B------:R-:W3:Y:S01]  /*3e20*/  LDL.LU R22, [R1+0x1768] ;  /* 0x0017680001167983 */ /* 0x000ee20000300800 */
[----:B------:R-:W-:-:S03]  /*3e30*/  IMAD.MOV.U32 R11, RZ, RZ, R0 ;  /* 0x000000ffff0b7224 */ /* 0x000fc600078e0000 */
[----:B------:R0:W-:Y:S01]  /*3e40*/  STL [R1+0x1a8], R6 ;  /* 0x0001a80601007387 */ /* 0x0001e20000100800 */
[----:B------:R-:W-:-:S03]  /*3e50*/  @!P4 IMAD.MOV R11, RZ, RZ, -R11 ;  /* 0x000000ffff0bc224 */ /* 0x000fc600078e0a0b */
[----:B0-----:R-:W4:Y:S04]  /*3e60*/  LDL.LU R6, [R1+0x58] ;  /* 0x0000580001067983 */ /* 0x001f280000300800 */
[----:B------:R-:W-:Y:S04]  /*3e70*/  STL [R1+0x1a4], R0 ;  /* 0x0001a40001007387 */ /* 0x000fe80000100800 */
[----:B------:R0:W-:Y:S04]  /*3e80*/  @!P4 STL [R1+0x1a4], R11 ;  /* 0x0001a40b0100c387 */ /* 0x0001e80000100800 */
[----:B------:R-:W-:Y:S04]  /*3e90*/  STL [R1+0x19c], R2 ;  /* 0x00019c0201007387 */ /* 0x000fe80000100800 */
[----:B------:R1:W-:Y:S04]  /*3ea0*/  STL [R1+0x194], R4 ;  /* 0x0001940401007387 */ /* 0x0003e80000100800 */
[----:B0-----:R-:W5:Y:S01]  /*3eb0*/  LDL.LU R11, [R1+0x5c] ;  /* 0x00005c00010b7983 */ /* 0x001f620000300800 */
[----:B------:R-:W-:-:S02]  /*3ec0*/  ISETP.GT.U32.AND P6, PT, R24, R9, PT ;  /* 0x000000091800720c */ /* 0x000fc40003fc4070 */
[----:B------:R-:W-:-:S11]  /*3ed0*/  ISETP.GT.U32.AND P3, PT, R24, R8, PT ;  /* 0x000000081800720c */ /* 0x000fd60003f64070 */
[--C-:B------:R-:W-:Y:S01]  /*3ee0*/  @!P6 IMAD.IADD R9, R9, 0x1, -R24.reuse ;  /* 0x000000010909e824 */ /* 0x100fe200078e0a18 */
[----:B------:R-:W-:Y:S01]  /*3ef0*/  ISETP.GT.U32.AND P6, PT, R24, R3, PT ;  /* 0x000000031800720c */ /* 0x000fe20003fc4070 */
[----:B------:R-:W-:-:S03]  /*3f00*/  @!P3 IMAD.IADD R8, R8, 0x1, -R24 ;  /* 0x000000010808b824 */ /* 0x000fc600078e0a18 */
[----:B------:R-:W-:Y:S01]  /*3f10*/  ISETP.GT.U32.AND P4, PT, R24, R9, PT ;  /* 0x000000091800720c */ /* 0x000fe20003f84070 */
[----:B-1----:R-:W-:Y:S01]  /*3f20*/  IMAD.MOV.U32 R4, RZ, RZ, R8 ;  /* 0x000000ffff047224 */ /* 0x002fe200078e0008 */
[----:B------:R-:W-:-:S03]  /*3f30*/  ISETP.GE.AND P3, PT, R29, RZ, PT ;  /* 0x000000ff1d00720c */ /* 0x000fc60003f66270 */
[----:B------:R-:W-:-:S04]  /*3f40*/  @!P1 IMAD.MOV R4, RZ, RZ, -R4 ;  /* 0x000000ffff049224 */ /* 0x000fc800078e0a04 */
[----:B------:R-:W-:-:S04]  /*3f50*/  @!P6 IMAD.IADD R3, R3, 0x1, -R24 ;  /* 0x000000010303e824 */ /* 0x000fc800078e0a18 */
[----:B------:R-:W-:Y:S01]  /*3f60*/  @!P4 IMAD.IADD R9, R9, 0x1, -R24 ;  /* 0x000000010909c824 */ /* 0x000fe200078e0a18 */
[----:B------:R-:W-:Y:S02]  /*3f70*/  ISETP.GT.U32.AND P1, PT, R24, R3, PT ;  /* 0x000000031800720c */ /* 0x000fe40003f24070 */
[----:B------:R-:W-:-:S11]  /*3f80*/  ISETP.GE.AND P6, PT, R7, RZ, PT ;  /* 0x000000ff0700720c */ /* 0x000fd60003fc6270 */
[----:B------:R-:W-:Y:S01]  /*3f90*/  @!P1 IMAD.IADD R3, R3, 0x1, -R24 ;  /* 0x0000000103039824 */ /* 0x000fe200078e0a18 */
[----:B---3--:R-:W-:Y:S02]  /*3fa0*/  ISETP.GE.AND P0, PT, R22, RZ, PT ;  /* 0x000000ff1600720c */ /* 0x008fe40003f06270 */
[----:B------:R-:W3:Y:S04]  /*3fb0*/  LDL.LU R22, [R1+0x64] ;  /* 0x0000640001167983 */ /* 0x000ee80000300800 */
[----:B------:R-:W2:Y:S04]  /*3fc0*/  LDL.LU R29, [R1+0x60] ;  /* 0x00006000011d7983 */ /* 0x000ea80000300800 */
[----:B------:R0:W-:Y:S01]  /*3fd0*/  STL [R1+0x188], R4 ;  /* 0x0001880401007387 */ /* 0x0001e20000100800 */
[----:B----4-:R-:W-:Y:S01]  /*3fe0*/  IABS R2, R6 ;  /* 0x0000000600027213 */ /* 0x010fe20000000000 */
[----:B0-----:R-:W-:-:S04]  /*3ff0*/  IMAD.MOV.U32 R4, RZ, RZ, R9 ;  /* 0x000000ffff047224 */ /* 0x001fc800078e0009 */
[----:B------:R-:W-:Y:S02]  /*4000*/  @!P2 IMAD.MOV R4, RZ, RZ, -R4 ;  /* 0x000000ffff04a224 */ /* 0x000fe400078e0a04 */
[----:B------:R-:W-:-:S03]  /*4010*/  IMAD.MOV.U32 R7, RZ, RZ, R2 ;  /* 0x000000ffff077224 */ /* 0x000fc600078e0002 */
[----:B------:R2:W-:Y:S04]  /*4020*/  STL [R1+0x180], R4 ;  /* 0x0001800401007387 */ /* 0x0005e80000100800 */
[----:B------:R-:W4:Y:S01]  /*4030*/  LDL R8, [R1+0x68] ;  /* 0x0000680001087983 */ /* 0x000f220000100800 */
[----:B-----5:R-:W-:Y:S02]  /*4040*/  IABS R2, R11 ;  /* 0x0000000b00027213 */ /* 0x020fe40000000000 */
[----:B------:R-:W-:Y:S02]  /*4050*/  ISETP.GE.AND P1, PT, R11, RZ, PT ;  /* 0x000000ff0b00720c */ /* 0x000fe40003f26270 */
[----:B------:R-:W5:Y:S01]  /*4060*/  LDL.LU R11, [R1+0x74] ;  /* 0x00007400010b7983 */ /* 0x000f620000300800 */
[----:B------:R-:W-:-:S04]  /*4070*/  IMAD.HI.U32 R0, R26, R10, RZ ;  /* 0x0000000a1a007227 */ /* 0x000fc800078e00ff */
[----:B------:R-:W-:Y:S01]  /*4080*/  IMAD.MOV R0, RZ, RZ, -R0 ;  /* 0x000000ffff007224 */ /* 0x000fe200078e0a00 */
[----:B------:R-:W-:-:S03]  /*4090*/  ISETP.GT.U32.AND P5, PT, R24, R5, PT ;  /* 0x000000051800720c */ /* 0x000fc60003fa4070 */
[----:B------:R-:W-:-:S05]  /*40a0*/  IMAD R0, R24, R0, R10 ;  /* 0x0000000018007224 */ /* 0x000fca00078e020a */
[----:B------:R-:W-:-:S05]  /*40b0*/  ISETP.GT.U32.AND P4, PT, R24, R0, PT ;  /* 0x000000001800720c */ /* 0x000fca0003f84070 */
[----:B------:R-:W-:-:S05]  /*40c0*/  @!P5 IMAD.IADD R5, R5, 0x1, -R24 ;  /* 0x000000010505d824 */ /* 0x000fca00078e0a18 */
[----:B------:R-:W-:-:S03]  /*40d0*/  ISETP.GT.U32.AND P2, PT, R24, R5, PT ;  /* 0x000000051800720c */ /* 0x000fc60003f44070 */
[----:B------:R-:W-:-:S05]  /*40e0*/  @!P4 IMAD.IADD R0, R0, 0x1, -R24 ;  /* 0x000000010000c824 */ /* 0x000fca00078e0a18 */
[----:B------:R-:W-:Y:S01]  /*40f0*/  ISETP.GT.U32.AND P4, PT, R24, R0, PT ;  /* 0x000000001800720c */ /* 0x000fe20003f84070 */
[----:B------:R-:W-:-:S04]  /*4100*/  IMAD.HI.U32 R10, R26, R2, RZ ;  /* 0x000000021a0a7227 */ /* 0x000fc800078e00ff */
[----:B------:R-:W-:Y:S02]  /*4110*/  @!P2 IMAD.IADD R5, R5, 0x1, -R24 ;  /* 0x000000010505a824 */ /* 0x000fe400078e0a18 */
[----:B------:R-:W-:-:S06]  /*4120*/  IMAD.MOV R10, RZ, RZ, -R10 ;  /* 0x000000ffff0a7224 */ /* 0x000fcc00078e0a0a */
[----:B------:R-:W-:Y:S02]  /*4130*/  @!P4 IMAD.IADD R0, R0, 0x1, -R24 ;  /* 0x000000010000c824 */ /* 0x000fe400078e0a18 */
[----:B------:R-:W-:Y:S01]  /*4140*/  IMAD R2, R24, R10, R2 ;  /* 0x0000000a18027224 */ /* 0x000fe200078e0202 */
[----:B--2---:R-:W-:Y:S02]  /*4150*/  IABS R4, R29 ;  /* 0x0000001d00047213 */ /* 0x004fe40000000000 */
[----:B------:R-:W-:Y:S01]  /*4160*/  ISETP.GE.AND P4, PT, R29, RZ, PT ;  /* 0x000000ff1d00720c */ /* 0x000fe20003f86270 */
[----:B------:R-:W-:-:S04]  /*4170*/  IMAD.MOV.U32 R29, RZ, RZ, R5 ;  /* 0x000000ffff1d7224 */ /* 0x000fc800078e0005 */
[----:B------:R-:W-:Y:S01]  /*4180*/  @!P3 IMAD.MOV R29, RZ, RZ, -R29 ;  /* 0x000000ffff1db224 */ /* 0x000fe200078e0a1d */
[----:B-----5:R0:W-:Y:S04]  /*4190*/  STL [R1+0x1764], R11 ;  /* 0x0017640b01007387 */ /* 0x0201e80000100800 */
[----:B------:R-:W2:Y:S04]  /*41a0*/  LDL.LU R10, [R1+0x70] ;  /* 0x00007000010a7983 */ /* 0x000ea80000300800 */
[----:B------:R-:W5:Y:S01]  /*41b0*/  LDL R5, [R1+0x6c] ;  /* 0x00006c0001057983 */ /* 0x000f620000100800 */
[----:B0-----:R-:W-:-:S04]  /*41c0*/  IMAD.MOV.U32 R11, RZ, RZ, R3 ;  /* 0x000000ffff0b7224 */ /* 0x001fc800078e0003 */
[----:B------:R-:W-:-:S05]  /*41d0*/  @!P0 IMAD.MOV R11, RZ, RZ, -R11 ;  /* 0x000000ffff0b8224 */ /* 0x000fca00078e0a0b */
[----:B------:R0:W-:Y:S04]  /*41e0*/  STL [R1+0x178], R11 ;  /* 0x0001780b01007387 */ /* 0x0001e80000100800 */
[----:B0-----:R-:W2:Y:S04]  /*41f0*/  LDL.LU R11, [R1+0x1764] ;  /* 0x00176400010b7983 */ /* 0x001ea80000300800 */
[----:B------:R0:W-:Y:S04]  /*4200*/  STL [R1+0x168], R29 ;  /* 0x0001681d01007387 */ /* 0x0001e80000100800 */
[----:B0-----:R-:W4:Y:S01]  /*4210*/  LDL.LU R29, [R1+0x78] ;  /* 0x00007800011d7983 */ /* 0x001f220000300800 */
[----:B------:R-:W-:Y:S01]  /*4220*/  ISETP.GE.AND P5, PT, R6, RZ, PT ;  /* 0x000000ff0600720c */ /* 0x000fe20003fa6270 */
[----:B------:R-:W-:-:S04]  /*4230*/  IMAD.HI.U32 R6, R26, R7, RZ ;  /* 0x000000071a067227 */ /* 0x000fc800078e00ff */
[----:B------:R-:W-:-:S04]  /*4240*/  IMAD.MOV R6, RZ, RZ, -R6 ;  /* 0x000000ffff067224 */ /* 0x000fc800078e0a06 */
[----:B------:R-:W-:-:S05]  /*4250*/  IMAD R7, R24, R6, R7 ;  /* 0x0000000618077224 */ /* 0x000fca00078e0207 */
[----:B------:R-:W-:Y:S01]  /*4260*/  ISETP.GT.U32.AND P2, PT, R24, R7, PT ;  /* 0x000000071800720c */ /* 0x000fe20003f44070 */
[----:B------:R-:W-:Y:S01]  /*4270*/  IMAD.HI.U32 R9, R26, R4, RZ ;  /* 0x000000041a097227 */ /* 0x000fe200078e00ff */
[----:B---3--:R-:W-:-:S03]  /*4280*/  IABS R6, R22 ;  /* 0x0000001600067213 */ /* 0x008fc60000000000 */
[----:B------:R-:W-:-:S08]  /*4290*/  IMAD.MOV R9, RZ, RZ, -R9 ;  /* 0x000000ffff097224 */ /* 0x000fd000078e0a09 */
[----:B------:R-:W-:-:S05]  /*42a0*/  @!P2 IMAD.IADD R7, R7, 0x1, -R24 ;  /* 0x000000010707a824 */ /* 0x000fca00078e0a18 */
[C---:B------:R-:W-:Y:S01]  /*42b0*/  ISETP.GT.U32.AND P2, PT, R24.reuse, R7, PT ;  /* 0x000000071800720c */ /* 0x040fe20003f44070 */
[----:B------:R-:W-:Y:S02]  /*42c0*/  IMAD R4, R24, R9, R4 ;  /* 0x0000000918047224 */ /* 0x000fe400078e0204 */
[----:B------:R-:W-:-:S04]  /*42d0*/  IMAD.HI.U32 R9, R26, R6, RZ ;  /* 0x000000061a097227 */ /* 0x000fc800078e00ff */
[----:B------:R-:W-:-:S06]  /*42e0*/  IMAD.MOV R9, RZ, RZ, -R9 ;  /* 0x000000ffff097224 */ /* 0x000fcc00078e0a09 */
[----:B------:R-:W-:Y:S02]  /*42f0*/  @!P2 IMAD.IADD R7, R7, 0x1, -R24 ;  /* 0x000000010707a824 */ /* 0x000fe400078e0a18 */
[----:B------:R-:W-:Y:S02]  /*4300*/  IMAD R6, R24, R9, R6 ;  /* 0x0000000918067224 */ /* 0x000fe400078e0206 */
[----:B------:R-:W-:Y:S01]  /*4310*/  @!P6 IMAD.MOV R0, RZ, RZ, -R0 ;  /* 0x000000ffff00e224 */ /* 0x000fe200078e0a00 */
[----:B------:R-:W-:Y:S02]  /*4320*/  ISETP.GE.AND P3, PT, R22, RZ, PT ;  /* 0x000000ff1600720c */ /* 0x000fe40003f66270 */
[----:B-----5:R-:W-:-:S05]  /*4330*/  IABS R5, R5 ;  /* 0x0000000500057213 */ /* 0x020fca0000000000 */
[----:B------:R-:W-:-:S04]  /*4340*/  IMAD.HI.U32 R9, R26, R5, RZ ;  /* 0x000000051a097227 */ /* 0x000fc800078e00ff */
[----:B------:R-:W-:-:S04]  /*4350*/  IMAD.MOV R9, RZ, RZ, -R9 ;  /* 0x000000ffff097224 */ /* 0x000fc800078e0a09 */
[----:B------:R-:W-:Y:S01]  /*4360*/  IMAD R5, R24, R9, R5 ;  /* 0x0000000918057224 */ /* 0x000fe200078e0205 */
[----:B----4-:R0:W-:Y:S04]  /*4370*/  STL [R1+0x1760], R29 ;  /* 0x0017601d01007387 */ /* 0x0101e80000100800 */
[----:B------:R-:W3:Y:S01]  /*4380*/  LDL.LU R22, [R1+0x7c] ;  /* 0x00007c0001167983 */ /* 0x000ee20000300800 */
[----:B0-----:R-:W-:-:S04]  /*4390*/  IMAD.MOV.U32 R29, RZ, RZ, R7 ;  /* 0x000000ffff1d7224 */ /* 0x001fc800078e0007 */
[----:B------:R-:W-:Y:S01]  /*43a0*/  @!P5 IMAD.MOV R29, RZ, RZ, -R29 ;  /* 0x000000ffff1dd224 */ /* 0x000fe200078e0a1d */
[----:B------:R-:W-:Y:S04]  /*43b0*/  STL [R1+0x160], R0 ;  /* 0x0001600001007387 */ /* 0x000fe80000100800 */
[----:B------:R0:W-:Y:S04]  /*43c0*/  STL [R1+0x158], R29 ;  /* 0x0001581d01007387 */ /* 0x0001e80000100800 */
[----:B------:R-:W4:Y:S01]  /*43d0*/  LDL.LU R9, [R1+0x6c] ;  /* 0x00006c0001097983 */ /* 0x000f220000300800 */
[----:B------:R-:W-:-:S02]  /*43e0*/  ISETP.GT.U32.AND P0, PT, R24, R2, PT ;  /* 0x000000021800720c */ /* 0x000fc40003f04070 */
[C---:B------:R-:W-:Y:S02]  /*43f0*/  ISETP.GT.U32.AND P6, PT, R24.reuse, R4, PT ;  /* 0x000000041800720c */ /* 0x040fe40003fc4070 */
[----:B------:R-:W-:-:S09]  /*4400*/  ISETP.GT.U32.AND P2, PT, R24, R6, PT ;  /* 0x000000061800720c */ /* 0x000fd20003f44070 */
[----:B------:R-:W-:-:S05]  /*4410*/  @!P0 IMAD.IADD R2, R2, 0x1, -R24 ;  /* 0x0000000102028824 */ /* 0x000fca00078e0a18 */
[----:B------:R-:W-:Y:S01]  /*4420*/  ISETP.GT.U32.AND P0, PT, R24, R2, PT ;  /* 0x000000021800720c */ /* 0x000fe20003f04070 */
[--C-:B------:R-:W-:Y:S02]  /*4430*/  @!P6 IMAD.IADD R4, R4, 0x1, -R24.reuse ;  /* 0x000000010404e824 */ /* 0x100fe400078e0a18 */
[----:B------:R-:W-:-:S03]  /*4440*/  @!P2 IMAD.IADD R6, R6, 0x1, -R24 ;  /* 0x000000010606a824 */ /* 0x000fc600078e0a18 */
[----:B------:R-:W-:-:S07]  /*4450*/  ISETP.GT.U32.AND P6, PT, R24, R4, PT ;  /* 0x000000041800720c */ /* 0x000fce0003fc4070 */
[----:B------:R-:W-:Y:S01]  /*4460*/  @!P0 IMAD.IADD R2, R2, 0x1, -R24 ;  /* 0x0000000102028824 */ /* 0x000fe200078e0a18 */
[----:B------:R-:W-:-:S03]  /*4470*/  ISETP.GT.U32.AND P2, PT, R24, R6, PT ;  /* 0x000000061800720c */ /* 0x000fc60003f44070 */
[----:B0-----:R-:W-:Y:S02]  /*4480*/  IMAD.MOV.U32 R29, RZ, RZ, R2 ;  /* 0x000000ffff1d7224 */ /* 0x001fe400078e0002 */
[----:B------:R-:W5:Y:S02]  /*4490*/  LDL.LU R2, [R1+0x68] ;  /* 0x0000680001027983 */ /* 0x000f640000300800 */
[----:B------:R-:W-:-:S05]  /*44a0*/  @!P1 IMAD.MOV R29, RZ, RZ, -R29 ;  /* 0x000000ffff1d9224 */ /* 0x000fca00078e0a1d */
[----:B------:R0:W-:Y:S01]  /*44b0*/  STL [R1+0x14c], R29 ;  /* 0x00014c1d01007387 */ /* 0x0001e20000100800 */
[--C-:B------:R-:W-:Y:S02]  /*44c0*/  @!P6 IMAD.IADD R4, R4, 0x1, -R24.reuse ;  /* 0x000000010404e824 */ /* 0x100fe400078e0a18 */
[----:B------:R-:W-:Y:S01]  /*44d0*/  @!P2 IMAD.IADD R6, R6, 0x1, -R24 ;  /* 0x000000010606a824 */ /* 0x000fe200078e0a18 */
[----:B0-----:R-:W3:Y:S01]  /*44e0*/  LDL.LU R29, [R1+0x1760] ;  /* 0x00176000011d7983 */ /* 0x001ee20000300800 */
[----:B----4-:R-:W-:Y:S01]  /*44f0*/  ISETP.GE.AND P2, PT, R9, RZ, PT ;  /* 0x000000ff0900720c */ /* 0x010fe20003f46270 */
[----:B------:R-:W-:-:S04]  /*4500*/  IMAD.MOV.U32 R9, RZ, RZ, R4 ;  /* 0x000000ffff097224 */ /* 0x000fc800078e0004 */
[----:B------:R-:W-:-:S05]  /*4510*/  @!P4 IMAD.MOV R9, RZ, RZ, -R9 ;  /* 0x000000ffff09c224 */ /* 0x000fca00078e0a09 */
[----:B------:R0:W-:Y:S04]  /*4520*/  STL [R1+0x138], R9 ;  /* 0x0001380901007387 */ /* 0x0001e80000100800 */
[----:B0-----:R-:W4:Y:S01]  /*4530*/  LDL.LU R9, [R1+0xa8] ;  /* 0x0000a80001097983 */ /* 0x001f220000300800 */
[----:B------:R-:W-:-:S05]  /*4540*/  IABS R8, R8 ;  /* 0x0000000800087213 */ /* 0x000fca0000000000 */
[----:B------:R-:W-:-:S04]  /*4550*/  IMAD.HI.U32 R3, R26, R8, RZ ;  /* 0x000000081a037227 */ /* 0x000fc800078e00ff */
[----:B------:R-:W-:-:S04]  /*4560*/  IMAD.MOV R3, RZ, RZ, -R3 ;  /* 0x000000ffff037224 */ /* 0x000fc800078e0a03 */
[----:B------:R-:W-:Y:S01]  /*4570*/  IMAD R8, R24, R3, R8 ;  /* 0x0000000318087224 */ /* 0x000fe200078e0208 */
[----:B--2---:R-:W-:-:S04]  /*4580*/  IABS R3, R10 ;  /* 0x0000000a00037213 */ /* 0x004fc80000000000 */
[----:B------:R-:W-:Y:S01]  /*4590*/  ISETP.GT.U32.AND P5, PT, R24, R8, PT ;  /* 0x000000081800720c */ /* 0x000fe20003fa4070 */
[----:B------:R-:W-:-:S04]  /*45a0*/  IMAD.HI.U32 R7, R26, R3, RZ ;  /* 0x000000031a077227 */ /* 0x000fc800078e00ff */
[----:B------:R-:W-:Y:S01]  /*45b0*/  IMAD.MOV R7, RZ, RZ, -R7 ;  /* 0x000000ffff077224 */ /* 0x000fe200078e0a07 */
[----:B------:R-:W-:-:S03]  /*45c0*/  ISETP.GT.U32.AND P0, PT, R24, R5, PT ;  /* 0x000000051800720c */ /* 0x000fc60003f04070 */
[----:B------:R-:W-:Y:S01]  /*45d0*/  IMAD R3, R24, R7, R3 ;  /* 0x0000000718037224 */ /* 0x000fe200078e0203 */
[----:B------:R-:W-:-:S03]  /*45e0*/  IABS R0, R11 ;  /* 0x0000000b00007213 */ /* 0x000fc60000000000 */
[----:B------:R-:W-:Y:S01]  /*45f0*/  @!P5 IMAD.IADD R8, R8, 0x1, -R24 ;  /* 0x000000010808d824 */ /* 0x000fe200078e0a18 */
[----:B------:R-:W-:Y:S01]  /*4600*/  ISETP.GT.U32.AND P6, PT, R24, R3, PT ;  /* 0x000000031800720c */ /* 0x000fe20003fc4070 */
[----:B------:R-:W-:-:S03]  /*4610*/  IMAD.HI.U32 R7, R26, R0, RZ ;  /* 0x000000001a077227 */ /* 0x000fc600078e00ff */
[----:B------:R-:W-:Y:S01]  /*4620*/  ISETP.GT.U32.AND P5, PT, R24, R8, PT ;  /* 0x000000081800720c */ /* 0x000fe20003fa4070 */
[----:B------:R-:W-:Y:S01]  /*4630*/  IMAD.MOV R7, RZ, RZ, -R7 ;  /* 0x000000ffff077224 */ /* 0x000fe200078e0a07 */
[----:B-----5:R-:W-:Y:S01]  /*4640*/  ISETP.GE.AND P1, PT, R2, RZ, PT ;  /* 0x000000ff0200720c */ /* 0x020fe20003f26270 */
[----:B------:R-:W-:Y:S01]  /*4650*/  @!P0 IMAD.IADD R5, R5, 0x1, -R24 ;  /* 0x0000000105058824 */ /* 0x000fe200078e0a18 */
[----:B---3--:R-:W-:Y:S01]  /*4660*/  IABS R2, R29 ;  /* 0x0000001d00027213 */ /* 0x008fe20000000000 */
[----:B------:R-:W-:-:S03]  /*4670*/  IMAD R0, R24, R7, R0 ;  /* 0x0000000718007224 */ /* 0x000fc600078e0200 */
[----:B------:R-:W-:Y:S01]  /*4680*/  ISETP.GT.U32.AND P4, PT, R24, R5, PT ;  /* 0x000000051800720c */ /* 0x000fe20003f84070 */
[----:B------:R-:W-:Y:S02]  /*4690*/  @!P6 IMAD.IADD R3, R3, 0x1, -R24 ;  /* 0x000000010303e824 */ /* 0x000fe400078e0a18 */
[----:B------:R-:W-:Y:S01]  /*46a0*/  IMAD.HI.U32 R7, R26, R2, RZ ;  /* 0x000000021a077227 */ /* 0x000fe200078e00ff */
[----:B------:R-:W-:-:S03]  /*46b0*/  ISETP.GE.AND P0, PT, R10, RZ, PT ;  /* 0x000000ff0a00720c */ /* 0x000fc60003f06270 */
[----:B------:R-:W-:Y:S01]  /*46c0*/  @!P5 IMAD.IADD R8, R8, 0x1, -R24 ;  /* 0x000000010808d824 */ /* 0x000fe200078e0a18 */
[----:B------:R-:W-:Y:S01]  /*46d0*/  IABS R4, R22 ;  /* 0x0000001600047213 */ /* 0x000fe20000000000 */
[----:B------:R-:W-:Y:S01]  /*46e0*/  IMAD.MOV R7, RZ, RZ, -R7 ;  /* 0x000000ffff077224 */ /* 0x000fe200078e0a07 */
[C---:B------:R-:W-:Y:S01]  /*46f0*/  ISETP.GT.U32.AND P6, PT, R24.reuse, R3, PT ;  /* 0x000000031800720c */ /* 0x040fe20003fc4070 */
[----:B------:R-:W-:Y:S02]  /*4700*/  IMAD.MOV.U32 R10, RZ, RZ, R8 ;  /* 0x000000ffff0a7224 */ /* 0x000fe400078e0008 */
[----:B------:R-:W-:Y:S02]  /*4710*/  @!P3 IMAD.MOV R6, RZ, RZ, -R6 ;  /* 0x000000ffff06b224 */ /* 0x000fe400078e0a06 */
[----:B------:R-:W-:Y:S02]  /*4720*/  IMAD R2, R24, R7, R2 ;  /* 0x0000000718027224 */ /* 0x000fe400078e0202 */
[----:B------:R-:W-:-:S02]  /*4730*/  @!P1 IMAD.MOV R10, RZ, RZ, -R10 ;  /* 0x000000ffff0a9224 */ /* 0x000fc400078e0a0a */
[----:B------:R-:W-:Y:S01]  /*4740*/  IMAD.HI.U32 R7, R26, R4, RZ ;  /* 0x000000041a077227 */ /* 0x000fe200078e00ff */
[----:B------:R-:W-:Y:S03]  /*4750*/  STL [R1+0x12c], R6 ;  /* 0x00012c0601007387 */ /* 0x000fe60000100800 */
[----:B------:R-:W-:Y:S01]  /*4760*/  IMAD.MOV R7, RZ, RZ, -R7 ;  /* 0x000000ffff077224 */ /* 0x000fe200078e0a07 */
[----:B------:R0:W-:Y:S01]  /*4770*/  STL [R1+0x128], R10 ;  /* 0x0001280a01007387 */ /* 0x0001e20000100800 */
[----:B------:R-:W-:Y:S01]  /*4780*/  @!P4 IMAD.IADD R5, R5, 0x1, -R24 ;  /* 0x000000010505c824 */ /* 0x000fe200078e0a18 */
[----:B------:R-:W-:Y:S01]  /*4790*/  ISETP.GE.AND P4, PT, R22, RZ, PT ;  /* 0x000000ff1600720c */ /* 0x000fe20003f86270 */
[----:B------:R-:W-:Y:S01]  /*47a0*/  IMAD R7, R24, R7, R4 ;  /* 0x0000000718077224 */ /* 0x000fe200078e0204 */
[----:B------:R-:W-:Y:S01]  /*47b0*/  ISETP.GE.AND P3, PT, R11, RZ, PT ;  /* 0x000000ff0b00720c */ /* 0x000fe20003f66270 */
[----:B------:R-:W-:Y:S01]  /*47c0*/  @!P6 IMAD.IADD R3, R3, 0x1, -R24 ;  /* 0x000000010303e824 */ /* 0x000fe200078e0a18 */
[----:B------:R-:W-:Y:S01]  /*47d0*/  ISETP.GE.AND P1, PT, R29, RZ, PT ;  /* 0x000000ff1d00720c */ /* 0x000fe20003f26270 */
[----:B0-----:R-:W2:Y:S01]  /*47e0*/  LDL.LU R10, [R1+0xac] ;  /* 0x0000ac00010a7983 */ /* 0x001ea20000300800 */
[----:B------:R-:W-:-:S03]  /*47f0*/  IMAD.MOV.U32 R29, RZ, RZ, R21 ;  /* 0x000000ffff1d7224 */ /* 0x000fc600078e0015 */
[----:B------:R-:W3:Y:S01]  /*4800*/  LDL R22, [R1+0x84] ;  /* 0x0000840001167983 */ /* 0x000ee20000100800 */
[----:B------:R-:W-:-:S03]  /*4810*/  @!P2 IMAD.MOV R5, RZ, RZ, -R5 ;  /* 0x000000ffff05a224 */ /* 0x000fc600078e0a05 */
[----:B------:R-:W5:Y:S01]  /*4820*/  LDL R11, [R1+0x80] ;  /* 0x00008000010b7983 */ /* 0x000f620000100800 */
[----:B------:R-:W-:-:S03]  /*4830*/  IMAD.MOV.U32 R8, RZ, RZ, R3 ;  /* 0x000000ffff087224 */ /* 0x000fc600078e0003 */
[----:B------:R-:W5:Y:S01]  /*4840*/  LDL R21, [R1+0x88] ;  /* 0x0000880001157983 */ /* 0x000f620000100800 */
[----:B------:R-:W-:-:S03]  /*4850*/  @!P0 IMAD.MOV R8, RZ, RZ, -R8 ;  /* 0x000000ffff088224 */ /* 0x000fc600078e0a08 */
[----:B------:R-:W-:Y:S04]  /*4860*/  STL [R1+0x124], R5 ;  /* 0x0001240501007387 */ /* 0x000fe80000100800 */
[----:B------:R-:W-:Y:S01]  /*4870*/  STL [R1+0x120], R8 ;  /* 0x0001200801007387 */ /* 0x000fe20000100800 */
[----:B----4-:R-:W-:Y:S02]  /*4880*/  IABS R6, R9 ;  /* 0x0000000900067213 */ /* 0x010fe40000000000 */
[----:B------:R-:W-:-:S03]  /*4890*/  ISETP.GE.AND P2, PT, R9, RZ, PT ;  /* 0x000000ff0900720c */ /* 0x000fc60003f46270 */
[----:B------:R-:W-:-:S04]  /*48a0*/  IMAD.MOV.U32 R4, RZ, RZ, R6 ;  /* 0x000000ffff047224 */ /* 0x000fc800078e0006 */
[----:B------:R-:W-:-:S04]  /*48b0*/  IMAD.HI.U32 R9, R26, R4, RZ ;  /* 0x000000041a097227 */ /* 0x000fc800078e00ff */
[----:B------:R-:W-:-:S04]  /*48c0*/  IMAD.MOV R9, RZ, RZ, -R9 ;  /* 0x000000ffff097224 */ /* 0x000fc800078e0a09 */
[C---:B------:R-:W-:Y:S02]  /*48d0*/  IMAD R4, R24.reuse, R9, R4 ;  /* 0x0000000918047224 */ /* 0x040fe400078e0204 */
[----:B------:R-:W4:Y:S04]  /*48e0*/  LDL R9, [R1+0x8c] ;  /* 0x00008c0001097983 */ /* 0x000f280000100800 */
[----:B------:R0:W-:Y:S04]  /*48f0*/  STL [R1+0x175c], R29 ;  /* 0x00175c1d01007387 */ /* 0x0001e80000100800 */
[----:B0-----:R-:W4:Y:S01]  /*4900*/  LDL.LU R29, [R1+0x9c] ;  /* 0x00009c00011d7983 */ /* 0x001f220000300800 */
[----:B------:R-:W-:-:S02]  /*4910*/  ISETP.GT.U32.AND P5, PT, R24, R0, PT ;  /* 0x000000001800720c */ /* 0x000fc40003fa4070 */
[----:B------:R-:W-:-:S11]  /*4920*/  ISETP.GT.U32.AND P6, PT, R24, R2, PT ;  /* 0x000000021800720c */ /* 0x000fd60003fc4070 */
[--C-:B------:R-:W-:Y:S02]  /*4930*/  @!P5 IMAD.IADD R0, R0, 0x1, -R24.reuse ;  /* 0x000000010000d824 */ /* 0x100fe400078e0a18 */
[----:B------:R-:W-:-:S03]  /*4940*/  @!P6 IMAD.IADD R2, R2, 0x1, -R24 ;  /* 0x000000010202e824 */ /* 0x000fc600078e0a18 */
[C---:B------:R-:W-:Y:S02]  /*4950*/  ISETP.GT.U32.AND P5, PT, R24.reuse, R0, PT ;  /* 0x000000001800720c */ /* 0x040fe40003fa4070 */
[----:B------:R-:W-:-:S11]  /*4960*/  ISETP.GT.U32.AND P6, PT, R24, R2, PT ;  /* 0x000000021800720c */ /* 0x000fd60003fc4070 */
[--C-:B------:R-:W-:Y:S02]  /*4970*/  @!P5 IMAD.IADD R0, R0, 0x1, -R24.reuse ;  /* 0x000000010000d824 */ /* 0x100fe400078e0a18 */
[----:B------:R-:W-:Y:S01]  /*4980*/  @!P6 IMAD.IADD R2, R2, 0x1, -R24 ;  /* 0x000000010202e824 */ /* 0x000fe200078e0a18 */
[----:B--2---:R-:W-:Y:S02]  /*4990*/  IABS R8, R10 ;  /* 0x0000000a00087213 */ /* 0x004fe40000000000 */
[----:B---3--:R-:W-:Y:S02]  /*49a0*/  IABS R5, R22 ;  /* 0x0000001600057213 */ /* 0x008fe40000000000 */
[----:B-----5:R-:W-:-:S03]  /*49b0*/  IABS R6, R11 ;  /* 0x0000000b00067213 */ /* 0x020fc60000000000 */
[----:B------:R-:W-:Y:S01]  /*49c0*/  IMAD.HI.U32 R11, R26, R5, RZ ;  /* 0x000000051a0b7227 */ /* 0x000fe200078e00ff */
[----:B------:R-:W-:-:S03]  /*49d0*/  IABS R3, R21 ;  /* 0x0000001500037213 */ /* 0x000fc60000000000 */
[----:B------:R-:W-:Y:S02]  /*49e0*/  IMAD.MOV.U32 R21, RZ, RZ, R16 ;  /* 0x000000ffff157224 */ /* 0x000fe400078e0010 */
[----:B------:R-:W-:Y:S02]  /*49f0*/  IMAD.MOV.U32 R16, RZ, RZ, R12 ;  /* 0x000000ffff107224 */ /* 0x000fe400078e000c */
[----:B------:R-:W-:-:S04]  /*4a00*/  IMAD.HI.U32 R12, R26, R6, RZ ;  /* 0x000000061a0c7227 */ /* 0x000fc800078e00ff */
[----:B------:R-:W-:Y:S02]  /*4a10*/  IMAD.MOV.U32 R22, RZ, RZ, R14 ;  /* 0x000000ffff167224 */ /* 0x000fe400078e000e */
[----:B------:R-:W-:-:S04]  /*4a20*/  IMAD.HI.U32 R14, R26, R8, RZ ;  /* 0x000000081a0e7227 */ /* 0x000fc800078e00ff */
[----:B------:R-:W-:Y:S02]  /*4a30*/  IMAD.MOV R11, RZ, RZ, -R11 ;  /* 0x000000ffff0b7224 */ /* 0x000fe400078e0a0b */
[----:B------:R-:W-:Y:S02]  /*4a40*/  IMAD.MOV R12, RZ, RZ, -R12 ;  /* 0x000000ffff0c7224 */ /* 0x000fe400078e0a0c */
[----:B------:R-:W-:Y:S02]  /*4a50*/  IMAD.MOV R14, RZ, RZ, -R14 ;  /* 0x000000ffff0e7224 */ /* 0x000fe400078e0a0e */
[C---:B------:R-:W-:Y:S02]  /*4a60*/  IMAD R5, R24.reuse, R11, R5 ;  /* 0x0000000b18057224 */ /* 0x040fe400078e0205 */
[----:B------:R-:W-:Y:S02]  /*4a70*/  IMAD.MOV.U32 R11, RZ, RZ, R0 ;  /* 0x000000ffff0b7224 */ /* 0x000fe400078e0000 */
[----:B------:R-:W-:-:S02]  /*4a80*/  IMAD R6, R24, R12, R6 ;  /* 0x0000000c18067224 */ /* 0x000fc400078e0206 */
[----:B------:R-:W-:Y:S01]  /*4a90*/  IMAD R8, R24, R14, R8 ;  /* 0x0000000e18087224 */ /* 0x000fe200078e0208 */
[----:B------:R-:W2:Y:S01]  /*4aa0*/  LDL.LU R12, [R1+0x90] ;  /* 0x00009000010c7983 */ /* 0x000ea20000300800 */
[----:B------:R-:W-:-:S03]  /*4ab0*/  @!P3 IMAD.MOV R11, RZ, RZ, -R11 ;  /* 0x000000ffff0bb224 */ /* 0x000fc600078e0a0b */
[----:B------:R-:W3:Y:S01]  /*4ac0*/  LDL.LU R0, [R1+0x84] ;  /* 0x0000840001007983 */ /* 0x000ee20000300800 */
[----:B----4-:R-:W-:Y:S02]  /*4ad0*/  IMAD.MOV.U32 R14, RZ, RZ, R29 ;  /* 0x000000ffff0e7224 */ /* 0x010fe400078e001d */
[----:B------:R-:W-:Y:S02]  /*4ae0*/  IMAD.MOV.U32 R29, RZ, RZ, R2 ;  /* 0x000000ffff1d7224 */ /* 0x000fe400078e0002 */
[----:B------:R-:W4:Y:S04]  /*4af0*/  LDL.LU R2, [R1+0x80] ;  /* 0x0000800001027983 */ /* 0x000f280000300800 */
[----:B------:R0:W-:Y:S04]  /*4b00*/  STL [R1+0x11c], R11 ;  /* 0x00011c0b01007387 */ /* 0x0001e80000100800 */
[----:B0-----:R-:W5:Y:S01]  /*4b10*/  LDL R11, [R1+0x94] ;  /* 0x00009400010b7983 */ /* 0x001f620000100800 */
[----:B------:R-:W-:-:S02]  /*4b20*/  ISETP.GT.U32.AND P5, PT, R24, R7, PT ;  /* 0x000000071800720c */ /* 0x000fc40003fa4070 */
[----:B------:R-:W-:-:S11]  /*4b30*/  ISETP.GT.U32.AND P6, PT, R24, R4, PT ;  /* 0x000000041800720c */ /* 0x000fd60003fc4070 */
[----:B------:R-:W-:-:S05]  /*4b40*/  @!P5 IMAD.IADD R7, R7, 0x1, -R24 ;  /* 0x000000010707d824 */ /* 0x000fca00078e0a18 */
[----:B------:R-:W-:Y:S01]  /*4b50*/  ISETP.GT.U32.AND P5, PT, R24, R7, PT ;  /* 0x000000071800720c */ /* 0x000fe20003fa4070 */
[----:B------:R-:W-:Y:S01]  /*4b60*/  @!P6 IMAD.IADD R4, R4, 0x1, -R24 ;  /* 0x000000010404e824 */ /* 0x000fe200078e0a18 */
[----:B------:R-:W-:Y:S01]  /*4b70*/  ISETP.GE.AND P0, PT, R10, RZ, PT ;  /* 0x000000ff0a00720c */ /* 0x000fe20003f06270 */
[----:B------:R-:W-:-:S03]  /*4b80*/  IMAD.HI.U32 R10, R26, R3, RZ ;  /* 0x000000031a0a7227 */ /* 0x000fc600078e00ff */
[----:B------:R-:W-:Y:S01]  /*4b90*/  ISETP.GT.U32.AND P6, PT, R24, R4, PT ;  /* 0x000000041800720c */ /* 0x000fe20003fc4070 */
[----:B------:R-:W-:Y:S01]  /*4ba0*/  IMAD.MOV R10, RZ, RZ, -R10 ;  /* 0x000000ffff0a7224 */ /* 0x000fe200078e0a0a */
[----:B------:R-:W-:-:S05]  /*4bb0*/  IABS R9, R9 ;  /* 0x0000000900097213 */ /* 0x000fca0000000000 */
[----:B------:R-:W-:Y:S01]  /*4bc0*/  @!P5 IMAD.IADD R7, R7, 0x1, -R24 ;  /* 0x000000010707d824 */ /* 0x000fe200078e0a18 */
[C---:B------:R-:W-:Y:S01]  /*4bd0*/  ISETP.GT.U32.AND P5, PT, R24.reuse, R8, PT ;  /* 0x000000081800720c */ /* 0x040fe20003fa4070 */
[----:B------:R-:W-:Y:S02]  /*4be0*/  IMAD R3, R24, R10, R3 ;  /* 0x0000000a18037224 */ /* 0x000fe400078e0203 */
[----:B------:R-:W-:-:S04]  /*4bf0*/  IMAD.HI.U32 R10, R26, R9, RZ ;  /* 0x000000091a0a7227 */ /* 0x000fc800078e00ff */
[----:B------:R-:W-:Y:S02]  /*4c00*/  @!P1 IMAD.MOV R29, RZ, RZ, -R29 ;  /* 0x000000ffff1d9224 */ /* 0x000fe400078e0a1d */
[----:B------:R-:W-:Y:S02]  /*4c10*/  @!P4 IMAD.MOV R7, RZ, RZ, -R7 ;  /* 0x000000ffff07c224 */ /* 0x000fe400078e0a07 */
[----:B------:R-:W-:Y:S02]  /*4c20*/  IMAD.MOV R10, RZ, RZ, -R10 ;  /* 0x000000ffff0a7224 */ /* 0x000fe400078e0a0a */
[--C-:B------:R-:W-:Y:S01]  /*4c30*/  @!P6 IMAD.IADD R4, R4, 0x1, -R24.reuse ;  /* 0x000000010404e824 */ /* 0x100fe200078e0a18 */
[----:B------:R0:W-:Y:S01]  /*4c40*/  STL [R1+0x118], R29 ;  /* 0x0001181d01007387 */ /* 0x0001e20000100800 */
[----:B------:R-:W-:-:S03]  /*4c50*/  @!P5 IMAD.IADD R8, R8, 0x1, -R24 ;  /* 0x000000010808d824 */ /* 0x000fc600078e0a18 */
[----:B0-----:R-:W2:Y:S04]  /*4c60*/  LDL.LU R29, [R1+0x175c] ;  /* 0x00175c00011d7983 */ /* 0x001ea80000300800 */
[----:B------:R-:W-:Y:S01]  /*4c70*/  STL [R1+0x114], R7 ;  /* 0x0001140701007387 */ /* 0x000fe20000100800 */
[----:B---3--:R-:W-:Y:S01]  /*4c80*/  ISETP.GE.AND P5, PT, R0, RZ, PT ;  /* 0x000000ff0000720c */ /* 0x008fe20003fa6270 */
[----:B------:R-:W-:Y:S02]  /*4c90*/  IMAD R0, R24, R10, R9 ;  /* 0x0000000a18007224 */ /* 0x000fe400078e0209 */
[----:B------:R-:W-:-:S04]  /*4ca0*/  IMAD.MOV.U32 R10, RZ, RZ, R4 ;  /* 0x000000ffff0a7224 */ /* 0x000fc800078e0004 */
[----:B------:R-:W-:Y:S01]  /*4cb0*/  @!P2 IMAD.MOV R10, RZ, RZ, -R10 ;  /* 0x000000ffff0aa224 */ /* 0x000fe200078e0a0a */
[----:B----4-:R-:W-:Y:S02]  /*4cc0*/  ISETP.GE.AND P4, PT, R2, RZ, PT ;  /* 0x000000ff0200720c */ /* 0x010fe40003f86270 */
[----:B------:R-:W3:Y:S01]  /*4cd0*/  LDL R2, [R1+0x98] ;  /* 0x0000980001027983 */ /* 0x000ee20000100800 */
[----:B-----5:R-:W-:-:S03]  /*4ce0*/  IABS R9, R11 ;  /* 0x0000000b00097213 */ /* 0x020fc60000000000 */
[----:B------:R-:W4:Y:S04]  /*4cf0*/  LDL.LU R11, [R1+0x88] ;  /* 0x00008800010b7983 */ /* 0x000f280000300800 */
[----:B------:R0:W-:Y:S04]  /*4d00*/  STL [R1+0x104], R10 ;  /* 0x0001040a01007387 */ /* 0x0001e80000100800 */
[----:B0-----:R-:W5:Y:S01]  /*4d10*/  LDL.LU R10, [R1+0x8c] ;  /* 0x00008c00010a7983 */ /* 0x001f620000300800 */
[C---:B------:R-:W-:Y:S02]  /*4d20*/  ISETP.GT.U32.AND P3, PT, R24.reuse, R6, PT ;  /* 0x000000061800720c */ /* 0x040fe40003f64070 */
[----:B------:R-:W-:-:S02]  /*4d30*/  ISETP.GT.U32.AND P1, PT, R24, R5, PT ;  /* 0x000000051800720c */ /* 0x000fc40003f24070 */
[----:B------:R-:W-:-:S09]  /*4d40*/  ISETP.GT.U32.AND P6, PT, R24, R3, PT ;  /* 0x000000031800720c */ /* 0x000fd20003fc4070 */
[--C-:B------:R-:W-:Y:S02]  /*4d50*/  @!P3 IMAD.IADD R6, R6, 0x1, -R24.reuse ;  /* 0x000000010606b824 */ /* 0x100fe400078e0a18 */
[--C-:B------:R-:W-:Y:S02]  /*4d60*/  @!P1 IMAD.IADD R5, R5, 0x1, -R24.reuse ;  /* 0x0000000105059824 */ /* 0x100fe400078e0a18 */
[----:B------:R-:W-:Y:S01]  /*4d70*/  @!P6 IMAD.IADD R3, R3, 0x1, -R24 ;  /* 0x000000010303e824 */ /* 0x000fe200078e0a18 */
[C---:B------:R-:W-:Y:S02]  /*4d80*/  ISETP.GT.U32.AND P1, PT, R24.reuse, R6, PT ;  /* 0x000000061800720c */ /* 0x040fe40003f24070 */
[C---:B------:R-:W-:Y:S02]  /*4d90*/  ISETP.GT.U32.AND P3, PT, R24.reuse, R8, PT ;  /* 0x000000081800720c */ /* 0x040fe40003f64070 */
[----:B------:R-:W-:-:S09]  /*4da0*/  ISETP.GT.U32.AND P2, PT, R24, R3, PT ;  /* 0x000000031800720c */ /* 0x000fd20003f44070 */
[--C-:B------:R-:W-:Y:S02]  /*4db0*/  @!P1 IMAD.IADD R6, R6, 0x1, -R24.reuse ;  /* 0x0000000106069824 */ /* 0x100fe400078e0a18 */
[--C-:B------:R-:W-:Y:S02]  /*4dc0*/  @!P3 IMAD.IADD R8, R8, 0x1, -R24.reuse ;  /* 0x000000010808b824 */ /* 0x100fe400078e0a18 */
[----:B------:R-:W-:Y:S01]  /*4dd0*/  @!P2 IMAD.IADD R3, R3, 0x1, -R24 ;  /* 0x000000010303a824 */ /* 0x000fe200078e0a18 */
[----:B------:R0:W-:Y:S02]  /*4de0*/  STL [R1+0x1758], R16 ;  /* 0x0017581001007387 */ /* 0x0001e40000100800 */
[----:B0-----:R-:W-:Y:S02]  /*4df0*/  IMAD.MOV.U32 R16, RZ, RZ, R14 ;  /* 0x000000ffff107224 */ /* 0x001fe400078e000e */
[----:B------:R-:W-:Y:S01]  /*4e00*/  IMAD.MOV.U32 R14, RZ, RZ, R8 ;  /* 0x000000ffff0e7224 */ /* 0x000fe200078e0008 */
[----:B---3--:R-:W-:-:S02]  /*4e10*/  IABS R2, R2 ;  /* 0x0000000200027213 */ /* 0x008fc40000000000 */
[----:B----4-:R-:W-:-:S03]  /*4e20*/  ISETP.GE.AND P1, PT, R11, RZ, PT ;  /* 0x000000ff0b00720c */ /* 0x010fc60003f26270 */
[----:B------:R-:W-:-:S04]  /*4e30*/  IMAD.HI.U32 R11, R26, R2, RZ ;  /* 0x000000021a0b7227 */ /* 0x000fc800078e00ff */
[----:B------:R-:W-:-:S04]  /*4e40*/  IMAD.MOV R11, RZ, RZ, -R11 ;  /* 0x000000ffff0b7224 */ /* 0x000fc800078e0a0b */
[----:B------:R-:W-:Y:S02]  /*4e50*/  IMAD R2, R24, R11, R2 ;  /* 0x0000000b18027224 */ /* 0x000fe400078e0202 */
[----:B------:R-:W3:Y:S01]  /*4e60*/  LDL.LU R11, [R1+0xa4] ;  /* 0x0000a400010b7983 */ /* 0x000ee20000300800 */
[----:B-----5:R-:W-:Y:S02]  /*4e70*/  ISETP.GE.AND P2, PT, R10, RZ, PT ;  /* 0x000000ff0a00720c */ /* 0x020fe40003f46270 */
[----:B--2---:R-:W-:-:S05]  /*4e80*/  IABS R10, R29 ;  /* 0x0000001d000a7213 */ /* 0x004fca0000000000 */
[----:B------:R-:W-:Y:S02]  /*4e90*/  IMAD.MOV.U32 R8, RZ, RZ, R10 ;  /* 0x000000ffff087224 */ /* 0x000fe400078e000a */
[----:B------:R-:W2:Y:S01]  /*4ea0*/  LDL.LU R10, [R1+0x98] ;  /* 0x00009800010a7983 */ /* 0x000ea20000300800 */
[----:B------:R-:W-:Y:S02]  /*4eb0*/  IABS R7, R12 ;  /* 0x0000000c00077213 */ /* 0x000fe40000000000 */
[----:B------:R-:W-:-:S03]  /*4ec0*/  ISETP.GT.U32.AND P3, PT, R24, R0, PT ;  /* 0x000000001800720c */ /* 0x000fc60003f64070 */
[----:B------:R-:W-:-:S04]  /*4ed0*/  IMAD.HI.U32 R4, R26, R7, RZ ;  /* 0x000000071a047227 */ /* 0x000fc800078e00ff */
[----:B------:R-:W-:-:S04]  /*4ee0*/  IMAD.MOV R4, RZ, RZ, -R4 ;  /* 0x000000ffff047224 */ /* 0x000fc800078e0a04 */
[----:B------:R-:W-:Y:S02]  /*4ef0*/  IMAD R4, R24, R4, R7 ;  /* 0x0000000418047224 */ /* 0x000fe400078e0207 */
[----:B------:R-:W-:Y:S01]  /*4f00*/  IMAD.HI.U32 R7, R26, R9, RZ ;  /* 0x000000091a077227 */ /* 0x000fe200078e00ff */
[----:B------:R-:W-:-:S03]  /*4f10*/  ISETP.GT.U32.AND P6, PT, R24, R5, PT ;  /* 0x000000051800720c */ /* 0x000fc60003fc4070 */
[----:B------:R-:W-:Y:S01]  /*4f20*/  @!P3 IMAD.IADD R0, R0, 0x1, -R24 ;  /* 0x000000010000b824 */ /* 0x000fe200078e0a18 */
[----:B------:R-:W-:Y:S01]  /*4f30*/  ISETP.GE.AND P3, PT, R12, RZ, PT ;  /* 0x000000ff0c00720c */ /* 0x000fe20003f66270 */
[----:B------:R-:W-:Y:S01]  /*4f40*/  IMAD.MOV R7, RZ, RZ, -R7 ;  /* 0x000000ffff077224 */ /* 0x000fe200078e0a07 */
[----:B------:R-:W-:-:S03]  /*4f50*/  IABS R12, R16 ;  /* 0x00000010000c7213 */ /* 0x000fc60000000000 */
[C---:B------:R-:W-:Y:S02]  /*4f60*/  IMAD R7, R24.reuse, R7, R9 ;  /* 0x0000000718077224 */ /* 0x040fe400078e0209 */
[----:B------:R-:W-:Y:S02]  /*4f70*/  IMAD.MOV.U32 R9, RZ, RZ, R12 ;  /* 0x000000ffff097224 */ /* 0x000fe400078e000c */
[----:B------:R-:W-:Y:S02]  /*4f80*/  IMAD.MOV.U32 R12, RZ, RZ, R6 ;  /* 0x000000ffff0c7224 */ /* 0x000fe400078e0006 */
[----:B------:R-:W-:Y:S02]  /*4f90*/  @!P0 IMAD.MOV R14, RZ, RZ, -R14 ;  /* 0x000000ffff0e8224 */ /* 0x000fe400078e0a0e */
[----:B------:R-:W-:Y:S02]  /*4fa0*/  @!P4 IMAD.MOV R12, RZ, RZ, -R12 ;  /* 0x000000ffff0cc224 */ /* 0x000fe400078e0a0c */
[----:B------:R-:W-:Y:S01]  /*4fb0*/  @!P6 IMAD.IADD R5, R5, 0x1, -R24 ;  /* 0x000000010505e824 */ /* 0x000fe200078e0a18 */
[----:B------:R0:W-:Y:S01]  /*4fc0*/  STL [R1+0xe4], R14 ;  /* 0x0000e40e01007387 */ /* 0x0001e20000100800 */
[----:B------:R-:W-:-:S03]  /*4fd0*/  ISETP.GT.U32.AND P6, PT, R24, R4, PT ;  /* 0x000000041800720c */ /* 0x000fc60003fc4070 */
[----:B0-----:R-:W4:Y:S04]  /*4fe0*/  LDL.LU R14, [R1+0xb0] ;  /* 0x0000b000010e7983 */ /* 0x001f280000300800 */
[----:B------:R0:W-:Y:S02]  /*4ff0*/  STL [R1+0x80], R12 ;  /* 0x0000800c01007387 */ /* 0x0001e40000100800 */
[----:B0-----:R-:W-:Y:S02]  /*5000*/  IMAD.MOV.U32 R12, RZ, RZ, R16 ;  /* 0x000000ffff0c7224 */ /* 0x001fe400078e0010 */
[----:B------:R-:W-:Y:S02]  /*5010*/  IMAD.MOV.U32 R16, RZ, RZ, R5 ;  /* 0x000000ffff107224 */ /* 0x000fe400078e0005 */
[----:B------:R-:W5:Y:S01]  /*5020*/  LDL.LU R5, [R1+0x94] ;  /* 0x0000940001057983 */ /* 0x000f620000300800 */
[----:B------:R-:W-:Y:S01]  /*5030*/  ISETP.GT.U32.AND P0, PT, R24, R0, PT ;  /* 0x000000001800720c */ /* 0x000fe20003f04070 */
[----:B------:R-:W-:Y:S01]  /*5040*/  @!P6 IMAD.IADD R4, R4, 0x1, -R24 ;  /* 0x000000010404e824 */ /* 0x000fe200078e0a18 */
[----:B------:R-:W-:-:S04]  /*5050*/  ISETP.GT.U32.AND P4, PT, R24, R7, PT ;  /* 0x000000071800720c */ /* 0x000fc80003f84070 */
[----:B------:R-:W-:Y:S01]  /*5060*/  ISETP.GT.U32.AND P6, PT, R24, R4, PT ;  /* 0x000000041800720c */ /* 0x000fe20003fc4070 */
[----:B------:R-:W-:-:S04]  /*5070*/  IMAD.HI.U32 R6, R26, R9, RZ ;  /* 0x000000091a067227 */ /* 0x000fc800078e00ff */
[----:B------:R-:W-:Y:S02]  /*5080*/  @!P5 IMAD.MOV R16, RZ, RZ, -R16 ;  /* 0x000000ffff10d224 */ /* 0x000fe400078e0a10 */
[--C-:B------:R-:W-:Y:S02]  /*5090*/  @!P0 IMAD.IADD R0, R0, 0x1, -R24.reuse ;  /* 0x0000000100008824 */ /* 0x100fe400078e0a18 */
[----:B------:R-:W-:Y:S02]  /*50a0*/  @!P4 IMAD.IADD R7, R7, 0x1, -R24 ;  /* 0x000000010707c824 */ /* 0x000fe400078e0a18 */
[----:B------:R-:W-:Y:S02]  /*50b0*/  @!P1 IMAD.MOV R3, RZ, RZ, -R3 ;  /* 0x000000ffff039224 */ /* 0x000fe400078e0a03 */
[----:B------:R-:W-:Y:S01]  /*50c0*/  @!P2 IMAD.MOV R0, RZ, RZ, -R0 ;  /* 0x000000ffff00a224 */ /* 0x000fe200078e0a00 */
[----:B------:R-:W-:Y:S01]  /*50d0*/  ISETP.GT.U32.AND P2, PT, R24, R7, PT ;  /* 0x000000071800720c */ /* 0x000fe20003f44070 */
[----:B------:R-:W-:Y:S01]  /*50e0*/  IMAD.MOV R6, RZ, RZ, -R6 ;  /* 0x000000ffff067224 */ /* 0x000fe200078e0a06 */
[----:B------:R0:W-:Y:S01]  /*50f0*/  STL [R1+0x7c], R16 ;  /* 0x00007c1001007387 */ /* 0x0001e20000100800 */
[--C-:B------:R-:W-:Y:S01]  /*5100*/  @!P6 IMAD.IADD R4, R4, 0x1, -R24.reuse ;  /* 0x000000010404e824 */ /* 0x100fe200078e0a18 */
[----:B------:R-:W-:Y:S01]  /*5110*/  ISETP.GE.AND P4, PT, R12, RZ, PT ;  /* 0x000000ff0c00720c */ /* 0x000fe20003f86270 */
[----:B------:R-:W-:Y:S01]  /*5120*/  IMAD.MOV.U32 R12, RZ, RZ, R29 ;  /* 0x000000ffff0c7224 */ /* 0x000fe200078e001d */
[----:B0-----:R-:W3:Y:S04]  /*5130*/  LDL.LU R16, [R1+0x1758] ;  /* 0x0017580001107983 */ /* 0x001ee80000300800 */
[----:B------:R0:W-:Y:S03]  /*5140*/  STL [R1+0x78], R3 ;  /* 0x0000780301007387 */ /* 0x0001e60000100800 */
[----:B------:R-:W-:-:S02]  /*5150*/  @!P2 IMAD.IADD R7, R7, 0x1, -R24 ;  /* 0x000000010707a824 */ /* 0x000fc400078e0a18 */
[----:B0-----:R-:W-:Y:S02]  /*5160*/  IMAD R3, R24, R6, R9 ;  /* 0x0000000618037224 */ /* 0x001fe400078e0209 */
[----:B------:R-:W-:-:S04]  /*5170*/  IMAD.MOV.U32 R9, RZ, RZ, R4 ;  /* 0x000000ffff097224 */ /* 0x000fc800078e0004 */
[----:B------:R-:W-:Y:S01]  /*5180*/  @!P3 IMAD.MOV R9, RZ, RZ, -R9 ;  /* 0x000000ffff09b224 */ /* 0x000fe200078e0a09 */
[----:B------:R-:W-:Y:S02]  /*5190*/  ISETP.GE.AND P2, PT, R12, RZ, PT ;  /* 0x000000ff0c00720c */ /* 0x000fe40003f46270 */
[----:B--2---:R-:W-:Y:S02]  /*51a0*/  ISETP.GE.AND P0, PT, R10, RZ, PT ;  /* 0x000000ff0a00720c */ /* 0x004fe40003f06270 */
[----:B------:R-:W2:Y:S04]  /*51b0*/  LDL.LU R10, [R1+0xb4] ;  /* 0x0000b400010a7983 */ /* 0x000ea80000300800 */
[----:B------:R0:W-:Y:S04]  /*51c0*/  STL [R1+0x74], R0 ;  /* 0x0000740001007387 */ /* 0x0001e80000100800 */
[----:B------:R-:W2:Y:S04]  /*51d0*/  LDL.LU R29, [R1+0xb8] ;  /* 0x0000b800011d7983 */ /* 0x000ea80000300800 */
[----:B------:R-:W-:Y:S04]  /*51e0*/  STL [R1+0x68], R9 ;  /* 0x0000680901007387 */ /* 0x000fe80000100800 */
[----:B------:R-:W2:Y:S01]  /*51f0*/  LDL R12, [R1+0xc0] ;  /* 0x0000c000010c7983 */ /* 0x000ea20000100800 */
[----:B------:R-:W-:-:S02]  /*5200*/  ISETP.GT.U32.AND P5, PT, R24, R2, PT ;  /* 0x000000021800720c */ /* 0x000fc40003fa4070 */
[----:B------:R-:W-:-:S11]  /*5210*/  ISETP.GT.U32.AND P6, PT, R24, R3, PT ;  /* 0x000000031800720c */ /* 0x000fd60003fc4070 */
[--C-:B------:R-:W-:Y:S02]  /*5220*/  @!P5 IMAD.IADD R2, R2, 0x1, -R24.reuse ;  /* 0x000000010202d824 */ /* 0x100fe400078e0a18 */
[----:B------:R-:W-:-:S03]  /*5230*/  @!P6 IMAD.IADD R3, R3, 0x1, -R24 ;  /* 0x000000010303e824 */ /* 0x000fc600078e0a18 */
[C---:B------:R-:W-:Y:S02]  /*5240*/  ISETP.GT.U32.AND P5, PT, R24.reuse, R2, PT ;  /* 0x000000021800720c */ /* 0x040fe40003fa4070 */
[----:B------:R-:W-:Y:S02]  /*5250*/  ISETP.GT.U32.AND P6, PT, R24, R3, PT ;  /* 0x000000031800720c */ /* 0x000fe40003fc4070 */
[----:B-----5:R-:W-:Y:S01]  /*5260*/  ISETP.GE.AND P1, PT, R5, RZ, PT ;  /* 0x000000ff0500720c */ /* 0x020fe20003f26270 */
[----:B------:R-:W-:-:S04]  /*5270*/  IMAD.HI.U32 R5, R26, R8, RZ ;  /* 0x000000081a057227 */ /* 0x000fc800078e00ff */
[----:B------:R-:W-:-:S04]  /*5280*/  IMAD.MOV R5, RZ, RZ, -R5 ;  /* 0x000000ffff057224 */ /* 0x000fc800078e0a05 */
[----:B0-----:R-:W-:-:S05]  /*5290*/  IMAD R0, R24, R5, R8 ;  /* 0x0000000518007224 */ /* 0x001fca00078e0208 */
[----:B------:R-:W-:Y:S01]  /*52a0*/  ISETP.GT.U32.AND P3, PT, R24, R0, PT ;  /* 0x000000001800720c */ /* 0x000fe20003f64070 */
[----:B------:R-:W-:Y:S01]  /*52b0*/  @!P1 IMAD.MOV R7, RZ, RZ, -R7 ;  /* 0x000000ffff079224 */ /* 0x000fe200078e0a07 */
[----:B----4-:R-:W-:Y:S02]  /*52c0*/  IABS R5, R14 ;  /* 0x0000000e00057213 */ /* 0x010fe40000000000 */
[----:B------:R-:W-:Y:S02]  /*52d0*/  ISETP.GE.AND P1, PT, R14, RZ, PT ;  /* 0x000000ff0e00720c */ /* 0x000fe40003f26270 */
[----:B------:R0:W-:Y:S01]  /*52e0*/  STL [R1+0x5c], R7 ;  /* 0x00005c0701007387 */ /* 0x0001e20000100800 */
[----:B---3--:R-:W-:-:S03]  /*52f0*/  IABS R6, R11 ;  /* 0x0000000b00067213 */ /* 0x008fc60000000000 */
[----:B------:R-:W3:Y:S03]  /*5300*/  LDL R14, [R1+0xc4] ;  /* 0x0000c400010e7983 */ /* 0x000ee60000100800 */
[----:B------:R-:W-:Y:S02]  /*5310*/  @!P3 IMAD.IADD R0, R0, 0x1, -R24 ;  /* 0x000000010000b824 */ /* 0x000fe400078e0a18 */
[----:B------:R-:W-:-:S03]  /*5320*/  IMAD.HI.U32 R4, R26, R6, RZ ;  /* 0x000000061a047227 */ /* 0x000fc600078e00ff */
[----:B------:R-:W-:Y:S01]  /*5330*/  ISETP.GT.U32.AND P3, PT, R24, R0, PT ;  /* 0x000000001800720c */ /* 0x000fe20003f64070 */
[----:B------:R-:W-:Y:S02]  /*5340*/  @!P5 IMAD.IADD R2, R2, 0x1, -R24 ;  /* 0x000000010202d824 */ /* 0x000fe400078e0a18 */
[----:B------:R-:W-:Y:S02]  /*5350*/  IMAD.MOV R8, RZ, RZ, -R4 ;  /* 0x000000ffff087224 */ /* 0x000fe400078e0a04 */
[----:B0-----:R-:W-:Y:S02]  /*5360*/  IMAD.MOV.U32 R7, RZ, RZ, R2 ;  /* 0x000000ffff077224 */ /* 0x001fe400078e0002 */
[----:B------:R-:W-:-:S04]  /*5370*/  IMAD.HI.U32 R4, R26, R5, RZ ;  /* 0x000000051a047227 */ /* 0x000fc800078e00ff */
[----:B------:R-:W-:Y:S02]  /*5380*/  @!P6 IMAD.IADD R3, R3, 0x1, -R24 ;  /* 0x000000010303e824 */ /* 0x000fe400078e0a18 */
[----:B------:R-:W-:Y:S02]  /*5390*/  @!P0 IMAD.MOV R7, RZ, RZ, -R7 ;  /* 0x000000ffff078224 */ /* 0x000fe400078e0a07 */
[----:B------:R-:W-:Y:S02]  /*53a0*/  IMAD.MOV R4, RZ, RZ, -R4 ;  /* 0x000000ffff047224 */ /* 0x000fe400078e0a04 */
[----:B------:R-:W-:Y:S01]  /*53b0*/  @!P4 IMAD.MOV R3, RZ, RZ, -R3 ;  /* 0x000000ffff03c224 */ /* 0x000fe200078e0a03 */
[----:B------:R-:W-:Y:S01]  /*53c0*/  ISETP.GE.AND P5, PT, R11, RZ, PT ;  /* 0x000000ff0b00720c */ /* 0x000fe20003fa6270 */
[C---:B------:R-:W-:Y:S01]  /*53d0*/  IMAD R6, R24.reuse, R8, R6 ;  /* 0x0000000818067224 */ /* 0x040fe200078e0206 */
[----:B------:R-:W4:Y:S01]  /*53e0*/  LDL R11, [R1+0xc8] ;  /* 0x0000c800010b7983 */ /* 0x000f220000100800 */
[----:B------:R-:W-:-:S02]  /*53f0*/  IMAD R5, R24, R4, R5 ;  /* 0x0000000418057224 */ /* 0x000fc400078e0205 */
[----:B------:R-:W-:Y:S01]  /*5400*/  @!P3 IMAD.IADD R0, R0, 0x1, -R24 ;  /* 0x000000010000b824 */ /* 0x000fe200078e0a18 */
[----:B------:R-:W-:Y:S04]  /*5410*/  STL [R1+0x54], R7 ;  /* 0x0000540701007387 */ /* 0x000fe80000100800 */
[----:B------:R0:W-:Y:S01]  /*5420*/  STL [R1+0x50], R3 ;  /* 0x0000500301007387 */ /* 0x0001e20000100800 */
[----:B--2---:R-:W-:Y:S02]  /*5430*/  IABS R8, R10 ;  /* 0x0000000a00087213 */ /* 0x004fe40000000000 */
[----:B------:R-:W-:Y:S02]  /*5440*/  ISETP.GE.AND P4, PT, R10, RZ, PT ;  /* 0x000000ff0a00720c */ /* 0x000fe40003f86270 */
[----:B------:R-:W-:-:S02]  /*5450*/  IABS R4, R29 ;  /* 0x0000001d00047213 */ /* 0x000fc40000000000 */
[----:B------:R-:W-:Y:S02]  /*5460*/  ISETP.GE.AND P3, PT, R29, RZ, PT ;  /* 0x000000ff1d00720c */ /* 0x000fe40003f66270 */
[----:B------:R-:W2:Y:S01]  /*5470*/  LDL.LU R29, [R1+0xd4] ;  /* 0x0000d400011d7983 */ /* 0x000ea20000300800 */
[----:B------:R-:W-:-:S03]  /*5480*/  IABS R10, R12 ;  /* 0x0000000c000a7213 */ /* 0x000fc60000000000 */
[----:B------:R-:W5:Y:S01]  /*5490*/  LDL R12, [R1+0xcc] ;  /* 0x0000cc00010c7983 */ /* 0x000f620000100800 */
[----:B------:R-:W-:Y:S01]  /*54a0*/  ISETP.GT.U32.AND P6, PT, R24, R6, PT ;  /* 0x000000061800720c */ /* 0x000fe20003fc4070 */
[----:B------:R-:W-:Y:S01]  /*54b0*/  IMAD.HI.U32 R2, R26, R8, RZ ;  /* 0x000000081a027227 */ /* 0x000fe200078e00ff */
[----:B------:R-:W-:-:S03]  /*54c0*/  ISETP.GT.U32.AND P0, PT, R24, R5, PT ;  /* 0x000000051800720c */ /* 0x000fc60003f04070 */
[----:B0-----:R-:W-:Y:S02]  /*54d0*/  IMAD.MOV.U32 R3, RZ, RZ, R4 ;  /* 0x000000ffff037224 */ /* 0x001fe400078e0004 */
[----:B------:R-:W-:Y:S01]  /*54e0*/  IMAD.MOV R4, RZ, RZ, -R2 ;  /* 0x000000ffff047224 */ /* 0x000fe200078e0a02 */
[----:B------:R-:W-:-:S03]  /*54f0*/  IABS R7, R22 ;  /* 0x0000001600077213 */ /* 0x000fc60000000000 */
[----:B------:R-:W-:Y:S02]  /*5500*/  IMAD R4, R24, R4, R8 ;  /* 0x0000000418047224 */ /* 0x000fe400078e0208 */
[----:B------:R-:W-:Y:S02]  /*5510*/  @!P6 IMAD.IADD R6, R6, 0x1, -R24 ;  /* 0x000000010606e824 */ /* 0x000fe400078e0a18 */
[----:B------:R-:W-:-:S03]  /*5520*/  IMAD.HI.U32 R8, R26, R3, RZ ;  /* 0x000000031a087227 */ /* 0x000fc600078e00ff */
[C---:B------:R-:W-:Y:S01]  /*5530*/  ISETP.GT.U32.AND P6, PT, R24.reuse, R6, PT ;  /* 0x000000061800720c */ /* 0x040fe20003fc4070 */
[----:B------:R-:W-:Y:S02]  /*5540*/  IMAD.MOV R8, RZ, RZ, -R8 ;  /* 0x000000ffff087224 */ /* 0x000fe400078e0a08 */
[----:B------:R-:W-:Y:S02]  /*5550*/  @!P0 IMAD.IADD R5, R5, 0x1, -R24 ;  /* 0x0000000105058824 */ /* 0x000fe400078e0a18 */
[----:B------:R-:W-:Y:S02]  /*5560*/  IMAD.MOV.U32 R2, RZ, RZ, R7 ;  /* 0x000000ffff027224 */ /* 0x000fe400078e0007 */
[C---:B------:R-:W-:Y:S01]  /*5570*/  IMAD R3, R24.reuse, R8, R3 ;  /* 0x0000000818037224 */ /* 0x040fe200078e0203 */
[----:B------:R-:W-:Y:S01]  /*5580*/  ISETP.GT.U32.AND P0, PT, R24, R5, PT ;  /* 0x000000051800720c */ /* 0x000fe20003f04070 */
[----:B------:R-:W-:-:S04]  /*5590*/  IMAD.HI.U32 R8, R26, R10, RZ ;  /* 0x0000000a1a087227 */ /* 0x000fc800078e00ff */
[----:B------:R-:W-:-:S04]  /*55a0*/  IMAD.HI.U32 R7, R26, R2, RZ ;  /* 0x000000021a077227 */ /* 0x000fc800078e00ff */
[----:B------:R-:W-:Y:S02]  /*55b0*/  IMAD.MOV R8, RZ, RZ, -R8 ;  /* 0x000000ffff087224 */ /* 0x000fe400078e0a08 */
[----:B------:R-:W-:Y:S02]  /*55c0*/  IMAD.MOV R7, RZ, RZ, -R7 ;  /* 0x000000ffff077224 */ /* 0x000fe400078e0a07 */
[----:B------:R-:W-:Y:S02]  /*55d0*/  @!P6 IMAD.IADD R6, R6, 0x1, -R24 ;  /* 0x000000010606e824 */ /* 0x000fe400078e0a18 */
[C---:B------:R-:W-:Y:S02]  /*55e0*/  IMAD R10, R24.reuse, R8, R10 ;  /* 0x00000008180a7224 */ /* 0x040fe400078e020a */
[----:B------:R-:W-:Y:S01]  /*55f0*/  IMAD R2, R24, R7, R2 ;  /* 0x0000000718027224 */ /* 0x000fe200078e0202 */
[----:B------:R-:W2:Y:S01]  /*5600*/  LDL R8, [R1+0xd0] ;  /* 0x0000d00001087983 */ /* 0x000ea20000100800 */
[----:B---3--:R-:W-:-:S05]  /*5610*/  IABS R14, R14 ;  /* 0x0000000e000e7213 */ /* 0x008fca0000000000 */
[----:B------:R-:W-:-:S04]  /*5620*/  IMAD.HI.U32 R9, R26, R14, RZ ;  /* 0x0000000e1a097227 */ /* 0x000fc800078e00ff */
[----:B------:R-:W-:-:S04]  /*5630*/  IMAD.MOV R9, RZ, RZ, -R9 ;  /* 0x000000ffff097224 */ /* 0x000fc800078e0a09 */
[----:B------:R-:W-:Y:S02]  /*5640*/  IMAD R14, R24, R9, R14 ;  /* 0x00000009180e7224 */ /* 0x000fe400078e020e */
[----:B------:R-:W-:-:S04]  /*5650*/  IMAD.MOV.U32 R9, RZ, RZ, R0 ;  /* 0x000000ffff097224 */ /* 0x000fc800078e0000 */
[----:B------:R-:W-:Y:S01]  /*5660*/  @!P2 IMAD.MOV R9, RZ, RZ, -R9 ;  /* 0x000000ffff09a224 */ /* 0x000fe200078e0a09 */
[----:B----4-:R-:W-:-:S04]  /*5670*/  IABS R11, R11 ;  /* 0x0000000b000b7213 */ /* 0x010fc80000000000 */
[----:B------:R0:W-:Y:S01]  /*5680*/  STL [R1+0x4c], R9 ;  /* 0x00004c0901007387 */ /* 0x0001e20000100800 */
[----:B------:R-:W-:Y:S02]  /*5690*/  @!P0 IMAD.IADD R5, R5, 0x1, -R24 ;  /* 0x0000000105058824 */ /* 0x000fe400078e0a18 */
[----:B------:R-:W-:-:S04]  /*56a0*/  IMAD.HI.U32 R7, R26, R11, RZ ;  /* 0x0000000b1a077227 */ /* 0x000fc800078e00ff */
[----:B0-----:R-:W-:Y:S02]  /*56b0*/  IMAD.MOV.U32 R9, RZ, RZ, R6 ;  /* 0x000000ffff097224 */ /* 0x001fe400078e0006 */
[----:B------:R-:W-:Y:S02]  /*56c0*/  IMAD.MOV R7, RZ, RZ, -R7 ;  /* 0x000000ffff077224 */ /* 0x000fe400078e0a07 */
[----:B------:R-:W-:Y:S02]  /*56d0*/  @!P5 IMAD.MOV R9, RZ, RZ, -R9 ;  /* 0x000000ffff09d224 */ /* 0x000fe400078e0a09 */
[----:B------:R-:W-:Y:S02]  /*56e0*/  IMAD R11, R24, R7, R11 ;  /* 0x00000007180b7224 */ /* 0x000fe400078e020b */
[----:B------:R-:W-:Y:S02]  /*56f0*/  IMAD.MOV.U32 R7, RZ, RZ, R22 ;  /* 0x000000ffff077224 */ /* 0x000fe400078e0016 */
[----:B------:R-:W-:-:S02]  /*5700*/  IMAD.MOV.U32 R22, RZ, RZ, R21 ;  /* 0x000000ffff167224 */ /* 0x000fc400078e0015 */
[----:B------:R-:W-:Y:S01]  /*5710*/  IMAD.MOV.U32 R21, RZ, RZ, R20 ;  /* 0x000000ffff157224 */ /* 0x000fe200078e0014 */
[----:B-----5:R-:W-:-:S05]  /*5720*/  IABS R12, R12 ;  /* 0x0000000c000c7213 */ /* 0x020fca0000000000 */
[----:B------:R-:W-:-:S04]  /*5730*/  IMAD.HI.U32 R0, R26, R12, RZ ;  /* 0x0000000c1a007227 */ /* 0x000fc800078e00ff */
[----:B------:R-:W-:Y:S02]  /*5740*/  IMAD.MOV R6, RZ, RZ, -R0 ;  /* 0x000000ffff067224 */ /* 0x000fe400078e0a00 */
[----:B------:R-:W-:Y:S02]  /*5750*/  IMAD.MOV.U32 R0, RZ, RZ, R5 ;  /* 0x000000ffff007224 */ /* 0x000fe400078e0005 */
[----:B------:R-:W3:Y:S04]  /*5760*/  LDL.LU R5, [R1+0xc0] ;  /* 0x0000c00001057983 */ /* 0x000ee80000300800 */
[----:B------:R0:W-:Y:S04]  /*5770*/  STL [R1+0x48], R9 ;  /* 0x0000480901007387 */ /* 0x0001e80000100800 */
[----:B0-----:R-:W4:Y:S04]  /*5780*/  LDL.LU R9, [R1+0xc4] ;  /* 0x0000c40001097983 */ /* 0x001f280000300800 */
[----:B------:R-:W5:Y:S01]  /*5790*/  LDL R20, [R1+0xd8] ;  /* 0x0000d80001147983 */ /* 0x000f620000100800 */
[----:B------:R-:W-:-:S02]  /*57a0*/  @!P1 IMAD.MOV R0, RZ, RZ, -R0 ;  /* 0x000000ffff009224 */ /* 0x000fc400078e0a00 */
[----:B------:R-:W-:-:S03]  /*57b0*/  IMAD R12, R24, R6, R12 ;  /* 0x00000006180c7224 */ /* 0x000fc600078e020c */
[----:B------:R0:W-:Y:S01]  /*57c0*/  STL [R1+0xfc], R0 ;  /* 0x0000fc0001007387 */ /* 0x0001e20000100800 */
[C---:B------:R-:W-:Y:S02]  /*57d0*/  ISETP.GT.U32.AND P6, PT, R24.reuse, R4, PT ;  /* 0x000000041800720c */ /* 0x040fe40003fc4070 */
[----:B------:R-:W-:-:S11]  /*57e0*/  ISETP.GT.U32.AND P0, PT, R24, R3, PT ;  /* 0x000000031800720c */ /* 0x000fd60003f04070 */
[--C-:B------:R-:W-:Y:S01]  /*57f0*/  @!P6 IMAD.IADD R4, R4, 0x1, -R24.reuse ;  /* 0x000000010404e824 */ /* 0x100fe200078e0a18 */
[----:B------:R-:W-:Y:S01]  /*5800*/  ISETP.GT.U32.AND P6, PT, R24, R2, PT ;  /* 0x000000021800720c */ /* 0x000fe20003fc4070 */
[----:B------:R-:W-:-:S03]  /*5810*/  @!P0 IMAD.IADD R3, R3, 0x1, -R24 ;  /* 0x0000000103038824 */ /* 0x000fc600078e0a18 */
[----:B------:R-:W-:Y:S02]  /*5820*/  ISETP.GT.U32.AND P0, PT, R24, R4, PT ;  /* 0x000000041800720c */ /* 0x000fe40003f04070 */
[----:B--2---:R-:W-:-:S07]  /*5830*/  IABS R8, R8 ;  /* 0x0000000800087213 */ /* 0x004fce0000000000 */
[--C-:B------:R-:W-:Y:S01]  /*5840*/  @!P6 IMAD.IADD R2, R2, 0x1, -R24.reuse ;  /* 0x000000010202e824 */ /* 0x100fe200078e0a18 */
[----:B-----5:R-:W-:Y:S02]  /*5850*/  IABS R6, R20 ;  /* 0x0000001400067213 */ /* 0x020fe40000000000 */
[----:B------:R-:W2:Y:S02]  /*5860*/  LDL R20, [R1+0xdc] ;  /* 0x0000dc0001147983 */ /* 0x000ea40000100800 */
[C---:B------:R-:W-:Y:S02]  /*5870*/  ISETP.GT.U32.AND P6, PT, R24.reuse, R2, PT ;  /* 0x000000021800720c */ /* 0x040fe40003fc4070 */
[----:B------:R-:W-:Y:S01]  /*5880*/  ISETP.GT.U32.AND P2, PT, R24, R3, PT ;  /* 0x000000031800720c */ /* 0x000fe20003f44070 */
[----:B------:R-:W-:Y:S01]  /*5890*/  @!P0 IMAD.IADD R4, R4, 0x1, -R24 ;  /* 0x0000000104048824 */ /* 0x000fe200078e0a18 */
[----:B------:R-:W-:Y:S01]  /*58a0*/  ISETP.GT.U32.AND P5, PT, R24, R10, PT ;  /* 0x0000000a1800720c */ /* 0x000fe20003fa4070 */
[----:B0-----:R-:W-:Y:S01]  /*58b0*/  IMAD.HI.U32 R0, R26, R8, RZ ;  /* 0x000000081a007227 */ /* 0x001fe200078e00ff */
[----:B------:R-:W-:-:S02]  /*58c0*/  ISETP.GT.U32.AND P1, PT, R24, R14, PT ;  /* 0x0000000e1800720c */ /* 0x000fc40003f24070 */
[----:B------:R-:W-:Y:S01]  /*58d0*/  ISETP.GE.AND P0, PT, R7, RZ, PT ;  /* 0x000000ff0700720c */ /* 0x000fe20003f06270 */
[----:B------:R-:W-:-:S04]  /*58e0*/  IMAD.MOV R0, RZ, RZ, -R0 ;  /* 0x000000ffff007224 */ /* 0x000fc800078e0a00 */
[----:B------:R-:W-:Y:S02]  /*58f0*/  @!P6 IMAD.IADD R2, R2, 0x1, -R24 ;  /* 0x000000010202e824 */ /* 0x000fe400078e0a18 */
[----:B------:R-:W-:Y:S02]  /*5900*/  IMAD R8, R24, R0, R8 ;  /* 0x0000000018087224 */ /* 0x000fe400078e0208 */
[--C-:B------:R-:W-:Y:S01]  /*5910*/  @!P2 IMAD.IADD R3, R3, 0x1, -R24.reuse ;  /* 0x000000010303a824 */ /* 0x100fe200078e0a18 */
[----:B------:R-:W-:Y:S01]  /*5920*/  IABS R7, R29 ;  /* 0x0000001d00077213 */ /* 0x000fe20000000000 */
[--C-:B------:R-:W-:Y:S01]  /*5930*/  @!P5 IMAD.IADD R10, R10, 0x1, -R24.reuse ;  /* 0x000000010a0ad824 */ /* 0x100fe200078e0a18 */
[----:B---3--:R-:W-:Y:S01]  /*5940*/  ISETP.GE.AND P5, PT, R5, RZ, PT ;  /* 0x000000ff0500720c */ /* 0x008fe20003fa6270 */
[----:B------:R-:W-:Y:S01]  /*5950*/  @!P1 IMAD.IADD R14, R14, 0x1, -R24 ;  /* 0x000000010e0e9824 */ /* 0x000fe200078e0a18 */
[----:B----4-:R-:W-:Y:S01]  /*5960*/  ISETP.GE.AND P1, PT, R9, RZ, PT ;  /* 0x000000ff0900720c */ /* 0x010fe20003f26270 */
[----:B------:R-:W-:Y:S01]  /*5970*/  @!P0 IMAD.MOV R2, RZ, RZ, -R2 ;  /* 0x000000ffff028224 */ /* 0x000fe200078e0a02 */
[----:B------:R-:W-:Y:S01]  /*5980*/  ISETP.GT.U32.AND P0, PT, R24, R8, PT ;  /* 0x000000081800720c */ /* 0x000fe20003f04070 */
[----:B------:R-:W-:-:S02]  /*5990*/  IMAD.MOV.U32 R5, RZ, RZ, R3 ;  /* 0x000000ffff057224 */ /* 0x000fc400078e0003 */
[----:B------:R-:W-:Y:S02]  /*59a0*/  IMAD.MOV.U32 R9, RZ, RZ, R4 ;  /* 0x000000ffff097224 */ /* 0x000fe400078e0004 */
[----:B------:R-:W-:Y:S01]  /*59b0*/  IMAD.HI.U32 R0, R26, R7, RZ ;  /* 0x000000071a007227 */ /* 0x000fe200078e00ff */
[----:B------:R-:W3:Y:S03]  /*59c0*/  LDL.LU R4, [R1+0xcc] ;  /* 0x0000cc0001047983 */ /* 0x000ee60000300800 */
[----:B------:R-:W-:Y:S01]  /*59d0*/  @!P3 IMAD.MOV R5, RZ, RZ, -R5 ;  /* 0x000000ffff05b224 */ /* 0x000fe200078e0a05 */
[----:B------:R-:W4:Y:S01]  /*59e0*/  LDL.LU R3, [R1+0xc8] ;  /* 0x0000c80001037983 */ /* 0x000f220000300800 */
[----:B------:R-:W-:Y:S02]  /*59f0*/  @!P4 IMAD.MOV R9, RZ, RZ, -R9 ;  /* 0x000000ffff09c224 */ /* 0x000fe400078e0a09 */
[----:B------:R-:W-:Y:S01]  /*5a00*/  IMAD.MOV R0, RZ, RZ, -R0 ;  /* 0x000000ffff007224 */ /* 0x000fe200078e0a00 */
[----:B------:R0:W-:Y:S01]  /*5a10*/  STL [R1+0x108], R5 ;  /* 0x0001080501007387 */ /* 0x0001e20000100800 */
[----:B------:R-:W-:-:S03]  /*5a20*/  @!P0 IMAD.IADD R8, R8, 0x1, -R24 ;  /* 0x0000000108088824 */ /* 0x000fc600078e0a18 */
[----:B------:R1:W-:Y:S01]  /*5a30*/  STL [R1+0x100], R9 ;  /* 0x0001000901007387 */ /* 0x0003e20000100800 */
[----:B------:R-:W-:Y:S01]  /*5a40*/  IMAD R7, R24, R0, R7 ;  /* 0x0000000018077224 */ /* 0x000fe200078e0207 */
[----:B------:R-:W-:Y:S02]  /*5a50*/  ISETP.GE.AND P0, PT, R29, RZ, PT ;  /* 0x000000ff1d00720c */ /* 0x000fe40003f06270 */
[----:B0-----:R-:W5:Y:S01]  /*5a60*/  LDL.LU R5, [R1+0xd0] ;  /* 0x0000d00001057983 */ /* 0x001f620000300800 */
[----:B-1----:R-:W-:-:S03]  /*5a70*/  IMAD.MOV.U32 R9, RZ, RZ, R21 ;  /* 0x000000ffff097224 */ /* 0x002fc600078e0015 */
[----:B------:R-:W5:Y:S04]  /*5a80*/  LDL R21, [R1+0xe0] ;  /* 0x0000e00001157983 */ /* 0x000f680000100800 */
[----:B------:R0:W-:Y:S01]  /*5a90*/  STL [R1+0x10c], R2 ;  /* 0x00010c0201007387 */ /* 0x0001e20000100800 */
[----:B--2---:R-:W-:-:S03]  /*5aa0*/  IABS R0, R20 ;  /* 0x0000001400007213 */ /* 0x004fc60000000000 */
[----:B------:R-:W2:Y:S04]  /*5ab0*/  LDL R20, [R1+0x130] ;  /* 0x0001300001147983 */ /* 0x000ea80000100800 */
[----:B------:R-:W5:Y:S01]  /*5ac0*/  LDL.LU R29, [R1+0x134] ;  /* 0x00013400011d7983 */ /* 0x000f620000300800 */
[C---:B------:R-:W-:Y:S02]  /*5ad0*/  ISETP.GT.U32.AND P2, PT, R24.reuse, R11, PT ;  /* 0x0000000b1800720c */ /* 0x040fe40003f44070 */
[----:B------:R-:W-:Y:S01]  /*5ae0*/  ISETP.GT.U32.AND P6, PT, R24, R12, PT ;  /* 0x0000000c1800720c */ /* 0x000fe20003fc4070 */
[----:B0-----:R-:W-:Y:S01]  /*5af0*/  IMAD.HI.U32 R2, R26, R6, RZ ;  /* 0x000000061a027227 */ /* 0x001fe200078e00ff */
[----:B------:R-:W-:-:S09]  /*5b00*/  ISETP.GT.U32.AND P4, PT, R24, R14, PT ;  /* 0x0000000e1800720c */ /* 0x000fd20003f84070 */
[--C-:B------:R-:W-:Y:S01]  /*5b10*/  @!P2 IMAD.IADD R11, R11, 0x1, -R24.reuse ;  /* 0x000000010b0ba824 */ /* 0x100fe200078e0a18 */
[----:B------:R-:W-:Y:S01]  /*5b20*/  ISETP.GT.U32.AND P2, PT, R24, R10, PT ;  /* 0x0000000a1800720c */ /* 0x000fe20003f44070 */
[----:B------:R-:W-:-:S03]  /*5b30*/  @!P6 IMAD.IADD R12, R12, 0x1, -R24 ;  /* 0x000000010c0ce824 */ /* 0x000fc600078e0a18 */
[C---:B------:R-:W-:Y:S01]  /*5b40*/  ISETP.GT.U32.AND P6, PT, R24.reuse, R11, PT ;  /* 0x0000000b1800720c */ /* 0x040fe20003fc4070 */
[----:B------:R-:W-:Y:S01]  /*5b50*/  IMAD.MOV R2, RZ, RZ, -R2 ;  /* 0x000000ffff027224 */ /* 0x000fe200078e0a02 */
[----:B------:R-:W-:-:S03]  /*5b60*/  ISETP.GT.U32.AND P3, PT, R24, R12, PT ;  /* 0x0000000c1800720c */ /* 0x000fc60003f64070 */
[----:B------:R-:W-:Y:S01]  /*5b70*/  IMAD R6, R24, R2, R6 ;  /* 0x0000000218067224 */ /* 0x000fe200078e0206 */
[----:B------:R-:W-:-:S03]  /*5b80*/  IABS R2, R22 ;  /* 0x0000001600027213 */ /* 0x000fc60000000000 */
[--C-:B------:R-:W-:Y:S01]  /*5b90*/  @!P2 IMAD.IADD R10, R10, 0x1, -R24.reuse ;  /* 0x000000010a0aa824 */ /* 0x100fe200078e0a18 */
[----:B----4-:R-:W-:Y:S01]  /*5ba0*/  ISETP.GE.AND P2, PT, R3, RZ, PT ;  /* 0x000000ff0300720c */ /* 0x010fe20003f46270 */
[--C-:B------:R-:W-:Y:S01]  /*5bb0*/  @!P4 IMAD.IADD R14, R14, 0x1, -R24.reuse ;  /* 0x000000010e0ec824 */ /* 0x100fe200078e0a18 */
[----:B---3--:R-:W-:Y:S01]  /*5bc0*/  ISETP.GE.AND P4, PT, R4, RZ, PT ;  /* 0x000000ff0400720c */ /* 0x008fe20003f86270 */
[----:B------:R-:W-:Y:S02]  /*5bd0*/  @!P6 IMAD.IADD R11, R11, 0x1, -R24 ;  /* 0x000000010b0be824 */ /* 0x000fe400078e0a18 */
[----:B------:R-:W-:Y:S02]  /*5be0*/  @!P1 IMAD.MOV R14, RZ, RZ, -R14 ;  /* 0x000000ffff0e9224 */ /* 0x000fe400078e0a0e */
[----:B------:R-:W-:Y:S01]  /*5bf0*/  @!P3 IMAD.IADD R12, R12, 0x1, -R24 ;  /* 0x000000010c0cb824 */ /* 0x000fe200078e0a18 */
[----:B-----5:R-:W-:Y:S04]  /*5c00*/  STL [R1+0x1750], R29 ;  /* 0x0017501d01007387 */ /* 0x020fe80000100800 */
[----:B------:R0:W-:Y:S02]  /*5c10*/  STL [R1+0x1754], R22 ;  /* 0x0017541601007387 */ /* 0x0001e40000100800 */
[----:B0-----:R-:W-:-:S02]  /*5c20*/  IMAD.MOV.U32 R22, RZ, RZ, R10 ;  /* 0x000000ffff167224 */ /* 0x001fc400078e000a */
[----:B------:R-:W-:Y:S01]  /*5c30*/  IMAD.MOV.U32 R29, RZ, RZ, R9 ;  /* 0x000000ffff1d7224 */ /* 0x000fe200078e0009 */
[----:B------:R-:W3:Y:S01]  /*5c40*/  LDL.LU R10, [R1+0xd8] ;  /* 0x0000d800010a7983 */ /* 0x000ee20000300800 */
[----:B------:R-:W-:-:S05]  /*5c50*/  @!P5 IMAD.MOV R22, RZ, RZ, -R22 ;  /* 0x000000ffff16d224 */ /* 0x000fca00078e0a16 */
[----:B------:R0:W-:Y:S01]  /*5c60*/  STL [R1+0xf8], R22 ;  /* 0x0000f81601007387 */ /* 0x0001e20000100800 */
[----:B------:R-:W-:Y:S01]  /*5c70*/  IABS R3, R29 ;  /* 0x0000001d00037213 */ /* 0x000fe20000000000 */
[----:B0-----:R-:W-:Y:S02]  /*5c80*/  IMAD.MOV.U32 R22, RZ, RZ, R11 ;  /* 0x000000ffff167224 */ /* 0x001fe400078e000b */
[----:B------:R-:W4:Y:S04]  /*5c90*/  LDL.LU R11, [R1+0xe0] ;  /* 0x0000e000010b7983 */ /* 0x000f280000300800 */
[----:B------:R0:W-:Y:S01]  /*5ca0*/  STL [R1+0xf4], R14 ;  /* 0x0000f40e01007387 */ /* 0x0001e20000100800 */
[----:B------:R-:W-:Y:S02]  /*5cb0*/  @!P2 IMAD.MOV R22, RZ, RZ, -R22 ;  /* 0x000000ffff16a224 */ /* 0x000fe400078e0a16 */
[----:B0-----:R-:W-:-:S02]  /*5cc0*/  IMAD.MOV.U32 R14, RZ, RZ, R29 ;  /* 0x000000ffff0e7224 */ /* 0x001fc400078e001d */
[----:B------:R-:W-:Y:S02]  /*5cd0*/  IMAD.MOV.U32 R29, RZ, RZ, R12 ;  /* 0x000000ffff1d7224 */ /* 0x000fe400078e000c */
[----:B------:R-:W5:Y:S02]  /*5ce0*/  LDL.LU R12, [R1+0xdc] ;  /* 0x0000dc00010c7983 */ /* 0x000f640000300800 */
[----:B------:R-:W-:Y:S02]  /*5cf0*/  @!P4 IMAD.MOV R29, RZ, RZ, -R29 ;  /* 0x000000ffff1dc224 */ /* 0x000fe400078e0a1d */
[----:B------:R0:W-:Y:S04]  /*5d00*/  STL [R1+0xf0], R22 ;  /* 0x0000f01601007387 */ /* 0x0001e80000100800 */
[----:B0-----:R-:W5:Y:S04]  /*5d10*/  LDL.LU R22, [R1+0x1754] ;  /* 0x0017540001167983 */ /* 0x001f680000300800 */
[----:B------:R0:W-:Y:S04]  /*5d20*/  STL [R1+0xe8], R29 ;  /* 0x0000e81d01007387 */ /* 0x0001e80000100800 */
[----:B0-----:R-:W5:Y:S01]  /*5d30*/  LDL.LU R29, [R1+0x1750] ;  /* 0x00175000011d7983 */ /* 0x001f620000300800 */
[----:B------:R-:W-:Y:S01]  /*5d40*/  ISETP.GT.U32.AND P6, PT, R24, R7, PT ;  /* 0x000000071800720c */ /* 0x000fe20003fc4070 */
[----:B------:R-:W-:Y:S01]  /*5d50*/  IMAD.HI.U32 R9, R26, R0, RZ ;  /* 0x000000001a097227 */ /* 0x000fe200078e00ff */
[----:B------:R-:W-:-:S02]  /*5d60*/  IABS R4, R21 ;  /* 0x0000001500047213 */ /* 0x000fc40000000000 */
[----:B------:R-:W-:Y:S01]  /*5d70*/  ISETP.GT.U32.AND P5, PT, R24, R8, PT ;  /* 0x000000081800720c */ /* 0x000fe20003fa4070 */
[----:B------:R-:W-:Y:S02]  /*5d80*/  IMAD.MOV.U32 R21, RZ, RZ, R18 ;  /* 0x000000ffff157224 */ /* 0x000fe400078e0012 */
[----:B------:R-:W-:-:S06]  /*5d90*/  IMAD.MOV.U32 R18, RZ, RZ, R16 ;  /* 0x000000ffff127224 */ /* 0x000fcc00078e0010 */
[----:B------:R-:W-:Y:S01]  /*5da0*/  @!P6 IMAD.IADD R7, R7, 0x1, -R24 ;  /* 0x000000010707e824 */ /* 0x000fe200078e0a18 */
[----:B------:R-:W-:Y:S01]  /*5db0*/  ISETP.GT.U32.AND P6, PT, R24, R6, PT ;  /* 0x000000061800720c */ /* 0x000fe20003fc4070 */
[----:B------:R-:W-:Y:S02]  /*5dc0*/  IMAD.MOV R9, RZ, RZ, -R9 ;  /* 0x000000ffff097224 */ /* 0x000fe400078e0a09 */
[----:B------:R-:W-:Y:S01]  /*5dd0*/  IMAD.HI.U32 R16, R26, R4, RZ ;  /* 0x000000041a107227 */ /* 0x000fe200078e00ff */
[----:B------:R-:W-:Y:S02]  /*5de0*/  ISETP.GE.AND P3, PT, R5, RZ, PT ;  /* 0x000000ff0500720c */ /* 0x000fe40003f66270 */
[----:B--2---:R-:W-:Y:S01]  /*5df0*/  IABS R5, R20 ;  /* 0x0000001400057213 */ /* 0x004fe20000000000 */
[C---:B------:R-:W-:Y:S01]  /*5e00*/  IMAD R0, R24.reuse, R9, R0 ;  /* 0x0000000918007224 */ /* 0x040fe200078e0200 */
[----:B------:R-:W-:Y:S01]  /*5e10*/  ISETP.GT.U32.AND P1, PT, R24, R7, PT ;  /* 0x000000071800720c */ /* 0x000fe20003f24070 */
[----:B------:R-:W-:-:S02]  /*5e20*/  IMAD.MOV R16, RZ, RZ, -R16 ;  /* 0x000000ffff107224 */ /* 0x000fc400078e0a10 */
[----:B------:R-:W-:Y:S02]  /*5e30*/  IMAD.MOV.U32 R20, RZ, RZ, R15 ;  /* 0x000000ffff147224 */ /* 0x000fe400078e000f */
[----:B------:R-:W-:Y:S01]  /*5e40*/  IMAD.HI.U32 R15, R26, R3, RZ ;  /* 0x000000031a0f7227 */ /* 0x000fe200078e00ff */
[----:B------:R-:W-:-:S03]  /*5e50*/  ISETP.GT.U32.AND P2, PT, R24, R0, PT ;  /* 0x000000001800720c */ /* 0x000fc60003f44070 */
[----:B------:R-:W-:Y:S02]  /*5e60*/  IMAD R4, R24, R16, R4 ;  /* 0x0000001018047224 */ /* 0x000fe400078e0204 */
[--C-:B------:R-:W-:Y:S02]  /*5e70*/  @!P6 IMAD.IADD R6, R6, 0x1, -R24.reuse ;  /* 0x000000010606e824 */ /* 0x100fe400078e0a18 */
[----:B------:R-:W-:Y:S02]  /*5e80*/  IMAD.MOV R15, RZ, RZ, -R15 ;  /* 0x000000ffff0f7224 */ /* 0x000fe400078e0a0f */
[--C-:B------:R-:W-:Y:S01]  /*5e90*/  @!P5 IMAD.IADD R8, R8, 0x1, -R24.reuse ;  /* 0x000000010808d824 */ /* 0x100fe200078e0a18 */
[C---:B------:R-:W-:Y:S01]  /*5ea0*/  ISETP.GT.U32.AND P5, PT, R24.reuse, R4, PT ;  /* 0x000000041800720c */ /* 0x040fe20003fa4070 */
[C---:B------:R-:W-:Y:S01]  /*5eb0*/  IMAD R3, R24.reuse, R15, R3 ;  /* 0x0000000f18037224 */ /* 0x040fe200078e0203 */
[C---:B------:R-:W-:Y:S01]  /*5ec0*/  ISETP.GT.U32.AND P6, PT, R24.reuse, R6, PT ;  /* 0x000000061800720c */ /* 0x040fe20003fc4070 */
[--C-:B------:R-:W-:Y:S01]  /*5ed0*/  @!P1 IMAD.IADD R7, R7, 0x1, -R24.reuse ;  /* 0x0000000107079824 */ /* 0x100fe200078e0a18 */
[----:B------:R-:W2:Y:S02]  /*5ee0*/  LDL.LU R15, [R1+0x13c] ;  /* 0x00013c00010f7983 */ /* 0x000ea40000300800 */
[----:B------:R-:W-:Y:S01]  /*5ef0*/  ISETP.GT.U32.AND P1, PT, R24, R3, PT ;  /* 0x000000031800720c */ /* 0x000fe20003f24070 */
[----:B------:R-:W-:-:S02]  /*5f00*/  @!P2 IMAD.IADD R0, R0, 0x1, -R24 ;  /* 0x000000010000a824 */ /* 0x000fc400078e0a18 */
[----:B------:R-:W-:-:S04]  /*5f10*/  IMAD.HI.U32 R9, R26, R2, RZ ;  /* 0x000000021a097227 */ /* 0x000fc800078e00ff */
[--C-:B------:R-:W-:Y:S01]  /*5f20*/  @!P5 IMAD.IADD R4, R4, 0x1, -R24.reuse ;  /* 0x000000010404d824 */ /* 0x100fe200078e0a18 */
[----:B------:R-:W-:Y:S01]  /*5f30*/  ISETP.GT.U32.AND P5, PT, R24, R0, PT ;  /* 0x000000001800720c */ /* 0x000fe20003fa4070 */
[----:B------:R-:W-:Y:S02]  /*5f40*/  @!P6 IMAD.IADD R6, R6, 0x1, -R24 ;  /* 0x000000010606e824 */ /* 0x000fe400078e0a18 */
[----:B------:R-:W-:Y:S02]  /*5f50*/  @!P3 IMAD.MOV R8, RZ, RZ, -R8 ;  /* 0x000000ffff08b224 */ /* 0x000fe400078e0a08 */
[----:B------:R-:W-:Y:S02]  /*5f60*/  @!P0 IMAD.MOV R7, RZ, RZ, -R7 ;  /* 0x000000ffff078224 */ /* 0x000fe400078e0a07 */
[----:B------:R-:W-:Y:S02]  /*5f70*/  IMAD.MOV R9, RZ, RZ, -R9 ;  /* 0x000000ffff097224 */ /* 0x000fe400078e0a09 */
[----:B------:R-:W-:Y:S01]  /*5f80*/  @!P1 IMAD.IADD R3, R3, 0x1, -R24 ;  /* 0x0000000103039824 */ /* 0x000fe200078e0a18 */
[C---:B------:R-:W-:Y:S01]  /*5f90*/  ISETP.GT.U32.AND P3, PT, R24.reuse, R4, PT ;  /* 0x000000041800720c */ /* 0x040fe20003f64070 */
[----:B------:R-:W-:-:S03]  /*5fa0*/  IMAD R2, R24, R9, R2 ;  /* 0x0000000918027224 */ /* 0x000fc600078e0202 */
[----:B------:R-:W-:Y:S01]  /*5fb0*/  ISETP.GT.U32.AND P1, PT, R24, R3, PT ;  /* 0x000000031800720c */ /* 0x000fe20003f24070 */
[----:B------:R-:W-:Y:S01]  /*5fc0*/  @!P5 IMAD.IADD R0, R0, 0x1, -R24 ;  /* 0x000000010000d824 */ /* 0x000fe200078e0a18 */
[----:B------:R-:W-:-:S07]  /*5fd0*/  ISETP.GT.U32.AND P0, PT, R24, R2, PT ;  /* 0x000000021800720c */ /* 0x000fce0003f04070 */
[----:B------:R-:W-:-:S04]  /*5fe0*/  @!P3 IMAD.IADD R4, R4, 0x1, -R24 ;  /* 0x000000010404b824 */ /* 0x000fc800078e0a18 */
[--C-:B------:R-:W-:Y:S02]  /*5ff0*/  @!P1 IMAD.IADD R3, R3, 0x1, -R24.reuse ;  /* 0x0000000103039824 */ /* 0x100fe400078e0a18 */
[----:B------:R-:W-:Y:S01]  /*6000*/  @!P0 IMAD.IADD R2, R2, 0x1, -R24 ;  /* 0x0000000102028824 */ /* 0x000fe200078e0a18 */
[----:B---3--:R-:W-:Y:S01]  /*6010*/  ISETP.GE.AND P4, PT, R10, RZ, PT ;  /* 0x000000ff0a00720c */ /* 0x008fe20003f86270 */
[----:B------:R-:W-:-:S04]  /*6020*/  IMAD.HI.U32 R10, R26, R5, RZ ;  /* 0x000000051a0a7227 */ /* 0x000fc800078e00ff */
[----:B------:R-:W-:-:S04]  /*6030*/  IMAD.MOV R10, RZ, RZ, -R10 ;  /* 0x000000ffff0a7224 */ /* 0x000fc800078e0a0a */
[----:B------:R-:W-:-:S04]  /*6040*/  IMAD R5, R24, R10, R5 ;  /* 0x0000000a18057224 */ /* 0x000fc800078e0205 */
[----:B------:R-:W-:Y:S01]  /*6050*/  @!P4 IMAD.MOV R6, RZ, RZ, -R6 ;  /* 0x000000ffff06c224 */ /* 0x000fe200078e0a06 */
[----:B----4-:R-:W-:Y:S02]  /*6060*/  ISETP.GE.AND P2, PT, R11, RZ, PT ;  /* 0x000000ff0b00720c */ /* 0x010fe40003f46270 */
[----:B-----5:R-:W-:Y:S01]  /*6070*/  ISETP.GE.AND P6, PT, R12, RZ, PT ;  /* 0x000000ff0c00720c */ /* 0x020fe20003fc6270 */
[----:B------:R-:W-:Y:S02]  /*6080*/  IMAD.MOV.U32 R12, RZ, RZ, R14 ;  /* 0x000000ffff0c7224 */ /* 0x000fe400078e000e */
[----:B------:R-:W3:Y:S04]  /*6090*/  LDL.LU R14, [R1+0x130] ;  /* 0x00013000010e7983 */ /* 0x000ee80000300800 */
[----:B------:R-:W-:Y:S01]  /*60a0*/  STL [R1+0xac], R8 ;  /* 0x0000ac0801007387 */ /* 0x000fe20000100800 */
[----:B------:R-:W-:-:S03]  /*60b0*/  IMAD.MOV.U32 R11, RZ, RZ, R22 ;  /* 0x000000ffff0b7224 */ /* 0x000fc600078e0016 */
[----:B------:R-:W4:Y:S04]  /*60c0*/  LDL.LU R22, [R1+0x144] ;  /* 0x0001440001167983 */ /* 0x000f280000300800 */
[----:B------:R-:W-:Y:S04]  /*60d0*/  STL [R1+0xb8], R7 ;  /* 0x0000b80701007387 */ /* 0x000fe80000100800 */
[----:B------:R0:W-:Y:S01]  /*60e0*/  STL [R1+0xc0], R6 ;  /* 0x0000c00601007387 */ /* 0x0001e20000100800 */
[----:B------:R-:W-:Y:S02]  /*60f0*/  IABS R10, R29 ;  /* 0x0000001d000a7213 */ /* 0x000fe40000000000 */
[----:B------:R-:W-:-:S03]  /*6100*/  ISETP.GE.AND P4, PT, R12, RZ, PT ;  /* 0x000000ff0c00720c */ /* 0x000fc60003f86270 */
[----:B0-----:R-:W-:-:S04]  /*6110*/  IMAD.HI.U32 R6, R26, R10, RZ ;  /* 0x0000000a1a067227 */ /* 0x001fc800078e00ff */
[----:B------:R-:W-:Y:S02]  /*6120*/  IMAD.MOV R6, RZ, RZ, -R6 ;  /* 0x000000ffff067224 */ /* 0x000fe400078e0a06 */
[----:B------:R-:W-:Y:S02]  /*6130*/  IMAD.MOV.U32 R8, RZ, RZ, R0 ;  /* 0x000000ffff087224 */ /* 0x000fe400078e0000 */
[----:B------:R-:W-:Y:S02]  /*6140*/  IMAD R0, R24, R6, R10 ;  /* 0x0000000618007224 */ /* 0x000fe400078e020a */
[----:B------:R-:W5:Y:S01]  /*6150*/  LDL.LU R10, [R1+0x140] ;  /* 0x00014000010a7983 */ /* 0x000f620000300800 */
[----:B------:R-:W-:Y:S02]  /*6160*/  @!P6 IMAD.MOV R8, RZ, RZ, -R8 ;  /* 0x000000ffff08e224 */ /* 0x000fe400078e0a08 */
[----:B------:R-:W-:Y:S01]  /*6170*/  @!P2 IMAD.MOV R4, RZ, RZ, -R4 ;  /* 0x000000ffff04a224 */ /* 0x000fe200078e0a04 */
[----:B------:R-:W-:Y:S01]  /*6180*/  ISETP.GE.AND P0, PT, R29, RZ, PT ;  /* 0x000000ff1d00720c */ /* 0x000fe20003f06270 */
[----:B------:R-:W5:Y:S01]  /*6190*/  LDL.LU R16, [R1+0x1c8] ;  /* 0x0001c80001107983 */ /* 0x000f620000300800 */
[----:B------:R-:W-:-:S03]  /*61a0*/  @!P4 IMAD.MOV R3, RZ, RZ, -R3 ;  /* 0x000000ffff03c224 */ /* 0x000fc600078e0a03 */
[----:B------:R-:W5:Y:S04]  /*61b0*/  LDL.LU R29, [R1+0x1d8] ;  /* 0x0001d800011d7983 */ /* 0x000f680000300800 */
[----:B------:R0:W-:Y:S04]  /*61c0*/  STL [R1+0xc8], R8 ;  /* 0x0000c80801007387 */ /* 0x0001e80000100800 */
[----:B------:R1:W-:Y:S04]  /*61d0*/  STL [R1+0xd0], R4 ;  /* 0x0000d00401007387 */ /* 0x0003e80000100800 */
[----:B------:R-:W5:Y:S04]  /*61e0*/  LDL R6, [R1+0x1d0] ;  /* 0x0001d00001067983 */ /* 0x000f680000100800 */
[----:B------:R5:W-:Y:S04]  /*61f0*/  STL [R1+0xd8], R3 ;  /* 0x0000d80301007387 */ /* 0x000be80000100800 */
[----:B0-----:R-:W5:Y:S01]  /*6200*/  LDL R8, [R1+0x1f0] ;  /* 0x0001f00001087983 */ /* 0x001f620000100800 */
[----:B------:R-:W-:-:S02]  /*6210*/  ISETP.GT.U32.AND P5, PT, R24, R5, PT ;  /* 0x000000051800720c */ /* 0x000fc40003fa4070 */
[----:B--2---:R-:W-:Y:S02]  /*6220*/  IABS R9, R15 ;  /* 0x0000000f00097213 */ /* 0x004fe40000000000 */
[----:B------:R-:W-:-:S09]  /*6230*/  ISETP.GE.AND P3, PT, R11, RZ, PT ;  /* 0x000000ff0b00720c */ /* 0x000fd20003f66270 */
[--C-:B------:R-:W-:Y:S01]  /*6240*/  @!P5 IMAD.IADD R5, R5, 0x1, -R24.reuse ;  /* 0x000000010505d824 */ /* 0x100fe200078e0a18 */
[----:B------:R-:W-:Y:S01]  /*6250*/  ISETP.GT.U32.AND P5, PT, R24, R2, PT ;  /* 0x000000021800720c */ /* 0x000fe20003fa4070 */
[----:B------:R-:W-:Y:S01]  /*6260*/  IMAD.HI.U32 R7, R26, R9, RZ ;  /* 0x000000091a077227 */ /* 0x000fe200078e00ff */
[----:B------:R-:W-:Y:S02]  /*6270*/  ISETP.GT.U32.AND P2, PT, R24, R0, PT ;  /* 0x000000001800720c */ /* 0x000fe40003f44070 */
[----:B------:R-:W-:Y:S01]  /*6280*/  ISETP.GE.AND P4, PT, R15, RZ, PT ;  /* 0x000000ff0f00720c */ /* 0x000fe20003f86270 */
[----:B------:R-:W-:Y:S01]  /*6290*/  IMAD.MOV R7, RZ, RZ, -R7 ;  /* 0x000000ffff077224 */ /* 0x000fe200078e0a07 */
[----:B------:R-:W2:Y:S07]  /*62a0*/  LDL R15, [R1+0x1f4] ;  /* 0x0001f400010f7983 */ /* 0x000eae0000100800 */
[----:B------:R-:W-:-:S04]  /*62b0*/  @!P5 IMAD.IADD R2, R2, 0x1, -R24 ;  /* 0x000000010202d824 */ /* 0x000fc800078e0a18 */
[----:B-1----:R-:W-:Y:S02]  /*62c0*/  IMAD.MOV.U32 R4, RZ, RZ, R2 ;  /* 0x000000ffff047224 */ /* 0x002fe400078e0002 */
[----:B------:R-:W-:Y:S02]  /*62d0*/  @!P2 IMAD.IADD R0, R0, 0x1, -R24 ;  /* 0x000000010000a824 */ /* 0x000fe400078e0a18 */
[----:B------:R-:W-:Y:S01]  /*62e0*/  @!P3 IMAD.MOV R4, RZ, RZ, -R4 ;  /* 0x000000ffff04b224 */ /* 0x000fe200078e0a04 */
[----:B---3--:R-:W-:Y:S01]  /*62f0*/  ISETP.GE.AND P1, PT, R14, RZ, PT ;  /* 0x000000ff0e00720c */ /* 0x008fe20003f26270 */
[----:B------:R-:W-:Y:S01]  /*6300*/  IMAD R14, R24, R7, R9 ;  /* 0x00000007180e7224 */ /* 0x000fe200078e0209 */
[----:B----4-:R-:W-:Y:S02]  /*6310*/  IABS R11, R22 ;  /* 0x00000016000b7213 */ /* 0x010fe40000000000 */
[----:B------:R-:W-:Y:S02]  /*6320*/  ISETP.GE.AND P2, PT, R22, RZ, PT ;  /* 0x000000ff1600720c */ /* 0x000fe40003f46270 */
[----:B------:R-:W3:Y:S01]  /*6330*/  LDL.LU R22, [R1+0x204] ;  /* 0x0002040001167983 */ /* 0x000ee20000300800 */
[----:B-----5:R-:W-:-:S05]  /*6340*/  IABS R12, R10 ;  /* 0x0000000a000c7213 */ /* 0x020fca0000000000 */
[----:B------:R-:W-:-:S04]  /*6350*/  IMAD.HI.U32 R3, R26, R12, RZ ;  /* 0x0000000c1a037227 */ /* 0x000fc800078e00ff */
[----:B------:R-:W-:-:S04]  /*6360*/  IMAD.MOV R3, RZ, RZ, -R3 ;  /* 0x000000ffff037224 */ /* 0x000fc800078e0a03 */
[----:B------:R-:W-:Y:S01]  /*6370*/  IMAD R12, R24, R3, R12 ;  /* 0x00000003180c7224 */ /* 0x000fe200078e020c */
[----:B------:R0:W-:Y:S01]  /*6380*/  STL [R1+0xe0], R4 ;  /* 0x0000e00401007387 */ /* 0x0001e20000100800 */
[----:B------:R-:W-:-:S05]  /*6390*/  IABS R3, R8 ;  /* 0x0000000800037213 */ /* 0x000fca0000000000 */
[----:B------:R-:W-:-:S04]  /*63a0*/  IMAD.HI.U32 R7, R26, R3, RZ ;  /* 0x000000031a077227 */ /* 0x000fc800078e00ff */
[----:B------:R-:W-:Y:S01]  /*63b0*/  IMAD.MOV R7, RZ, RZ, -R7 ;  /* 0x000000ffff077224 */ /* 0x000fe200078e0a07 */
[----:B------:R1:W-:Y:S03]  /*63c0*/  STL [R1+0x174c], R29 ;  /* 0x00174c1d01007387 */ /* 0x0003e60000100800 */
[----:B------:R-:W-:Y:S02]  /*63d0*/  IMAD R3, R24, R7, R3 ;  /* 0x0000000718037224 */ /* 0x000fe400078e0203 */
[----:B------:R-:W4:Y:S01]  /*63e0*/  LDL R7, [R1+0x1fc] ;  /* 0x0001fc0001077983 */ /* 0x000f220000100800 */
[----:B0-----:R-:W-:-:S03]  /*63f0*/  IABS R4, R29 ;  /* 0x0000001d00047213 */ /* 0x001fc60000000000 */
[----:B-1----:R-:W5:Y:S01]  /*6400*/  LDL R29, [R1+0x208] ;  /* 0x00020800011d7983 */ /* 0x002f620000100800 */
[----:B------:R-:W-:Y:S01]  /*6410*/  IMAD.HI.U32 R2, R26, R11, RZ ;  /* 0x0000000b1a027227 */ /* 0x000fe200078e00ff */
[C---:B------:R-:W-:Y:S02]  /*6420*/  ISETP.GT.U32.AND P6, PT, R24.reuse, R5, PT ;  /* 0x000000051800720c */ /* 0x040fe40003fc4070 */
[----:B------:R-:W-:Y:S01]  /*6430*/  IABS R9, R6 ;  /* 0x0000000600097213 */ /* 0x000fe20000000000 */
[----:B------:R-:W-:Y:S01]  /*6440*/  IMAD.MOV R2, RZ, RZ, -R2 ;  /* 0x000000ffff027224 */ /* 0x000fe200078e0a02 */
[----:B------:R-:W-:-:S03]  /*6450*/  ISETP.GT.U32.AND P3, PT, R24, R0, PT ;  /* 0x000000001800720c */ /* 0x000fc60003f64070 */
[----:B------:R-:W-:Y:S01]  /*6460*/  IMAD R11, R24, R2, R11 ;  /* 0x00000002180b7224 */ /* 0x000fe200078e020b */
[----:B--2---:R-:W-:Y:S01]  /*6470*/  IABS R2, R15 ;  /* 0x0000000f00027213 */ /* 0x004fe20000000000 */
[----:B------:R-:W-:-:S04]  /*6480*/  IMAD.HI.U32 R15, R26, R9, RZ ;  /* 0x000000091a0f7227 */ /* 0x000fc800078e00ff */
[----:B------:R-:W-:Y:S02]  /*6490*/  IMAD.MOV R15, RZ, RZ, -R15 ;  /* 0x000000ffff0f7224 */ /* 0x000fe400078e0a0f */
[----:B------:R-:W-:Y:S02]  /*64a0*/  @!P6 IMAD.IADD R5, R5, 0x1, -R24 ;  /* 0x000000010505e824 */ /* 0x000fe400078e0a18 */
[----:B------:R-:W-:-:S04]  /*64b0*/  IMAD.HI.U32 R8, R26, R4, RZ ;  /* 0x000000041a087227 */ /* 0x000fc800078e00ff */
[----:B------:R-:W-:Y:S02]  /*64c0*/  IMAD R9, R24, R15, R9 ;  /* 0x0000000f18097224 */ /* 0x000fe400078e0209 */
[----:B------:R-:W-:Y:S02]  /*64d0*/  IMAD.MOV.U32 R15, RZ, RZ, R5 ;  /* 0x000000ffff0f7224 */ /* 0x000fe400078e0005 */
[----:B------:R-:W-:Y:S02]  /*64e0*/  @!P3 IMAD.IADD R0, R0, 0x1, -R24 ;  /* 0x000000010000b824 */ /* 0x000fe400078e0a18 */
[----:B------:R-:W-:Y:S02]  /*64f0*/  IMAD.MOV R8, RZ, RZ, -R8 ;  /* 0x000000ffff087224 */ /* 0x000fe400078e0a08 */
[----:B------:R-:W-:Y:S02]  /*6500*/  @!P1 IMAD.MOV R15, RZ, RZ, -R15 ;  /* 0x000000ffff0f9224 */ /* 0x000fe400078e0a0f */
[----:B------:R-:W-:-:S02]  /*6510*/  @!P0 IMAD.MOV R0, RZ, RZ, -R0 ;  /* 0x000000ffff008224 */ /* 0x000fc400078e0a00 */
[C---:B------:R-:W-:Y:S02]  /*6520*/  IMAD R4, R24.reuse, R8, R4 ;  /* 0x0000000818047224 */ /* 0x040fe400078e0204 */
[----:B------:R-:W2:Y:S04]  /*6530*/  LDL R8, [R1+0x200] ;  /* 0x0002000001087983 */ /* 0x000ea80000100800 */
[----:B------:R-:W-:Y:S04]  /*6540*/  STL [R1+0xb0], R15 ;  /* 0x0000b00f01007387 */ /* 0x000fe80000100800 */
[----:B------:R0:W-:Y:S01]  /*6550*/  STL [R1+0xb4], R0 ;  /* 0x0000b40001007387 */ /* 0x0001e20000100800 */
[----:B------:R-:W-:-:S02]  /*6560*/  ISETP.GT.U32.AND P5, PT, R24, R14, PT ;  /* 0x0000000e1800720c */ /* 0x000fc40003fa4070 */
[----:B----4-:R-:W-:-:S05]  /*6570*/  IABS R5, R7 ;  /* 0x0000000700057213 */ /* 0x010fca0000000000 */
[----:B0-----:R-:W-:Y:S01]  /*6580*/  IMAD.MOV.U32 R0, RZ, RZ, R5 ;  /* 0x000000ffff007224 */ /* 0x001fe200078e0005 */
[----:B-----5:R-:W-:Y:S02]  /*6590*/  IABS R5, R29 ;  /* 0x0000001d00057213 */ /* 0x020fe40000000000 */
[----:B------:R-:W4:Y:S03]  /*65a0*/  LDL.LU R29, [R1+0x1d0] ;  /* 0x0001d000011d7983 */ /* 0x000f260000300800 */
[----:B------:R-:W-:-:S05]  /*65b0*/  @!P5 IMAD.IADD R14, R14, 0x1, -R24 ;  /* 0x000000010e0ed824 */ /* 0x000fca00078e0a18 */
[----:B------:R-:W-:-:S13]  /*65c0*/  ISETP.GT.U32.AND P5, PT, R24, R14, PT ;  /* 0x0000000e1800720c */ /* 0x000fda0003fa4070 */
[----:B------:R-:W-:Y:S01]  /*65d0*/  @!P5 IMAD.IADD R14, R14, 0x1, -R24 ;  /* 0x000000010e0ed824 */ /* 0x000fe200078e0a18 */
[----:B------:R-:W-:-:S13]  /*65e0*/  ISETP.GT.U32.AND P5, PT, R24, R11, PT ;  /* 0x0000000b1800720c */ /* 0x000fda0003fa4070 */
[----:B------:R-:W-:-:S05]  /*65f0*/  @!P5 IMAD.IADD R11, R11, 0x1, -R24 ;  /* 0x000000010b0bd824 */ /* 0x000fca00078e0a18 */
[----:B------:R-:W-:-:S13]  /*6600*/  ISETP.GT.U32.AND P1, PT, R24, R11, PT ;  /* 0x0000000b1800720c */ /* 0x000fda0003f24070 */
[----:B------:R-:W-:Y:S01]  /*6610*/  @!P1 IMAD.IADD R11, R11, 0x1, -R24 ;  /* 0x000000010b0b9824 */ /* 0x000fe200078e0a18 */
[----:B------:R-:W-:-:S13]  /*6620*/  ISETP.GT.U32.AND P1, PT, R24, R3, PT ;  /* 0x000000031800720c */ /* 0x000fda0003f24070 */
[----:B------:R-:W-:Y:S01]  /*6630*/  @!P1 IMAD.IADD R3, R3, 0x1, -R24 ;  /* 0x0000000103039824 */ /* 0x000fe200078e0a18 */
[----:B----4-:R-:W-:Y:S02]  /*6640*/  ISETP.GE.AND P1, PT, R29, RZ, PT ;  /* 0x000000ff1d00720c */ /* 0x010fe40003f26270 */
[----:B------:R-:W4:Y:S01]  /*6650*/  LDL.LU R29, [R1+0x174c] ;  /* 0x00174c00011d7983 */ /* 0x000f220000300800 */
[----:B------:R-:W-:Y:S02]  /*6660*/  ISETP.GE.AND P6, PT, R10, RZ, PT ;  /* 0x000000ff0a00720c */ /* 0x000fe40003fc6270 */
[----:B------:R-:W-:Y:S02]  /*6670*/  IABS R10, R16 ;  /* 0x00000010000a7213 */ /* 0x000fe40000000000 */
[----:B------:R-:W-:-:S03]  /*6680*/  ISETP.GT.U32.AND P3, PT, R24, R12, PT ;  /* 0x0000000c1800720c */ /* 0x000fc60003f64070 */
[----:B------:R-:W-:-:S04]  /*6690*/  IMAD.HI.U32 R6, R26, R10, RZ ;  /* 0x0000000a1a067227 */ /* 0x000fc800078e00ff */
[----:B------:R-:W-:-:S04]  /*66a0*/  IMAD.MOV R6, RZ, RZ, -R6 ;  /* 0x000000ffff067224 */ /* 0x000fc800078e0a06 */
[----:B------:R-:W-:Y:S02]  /*66b0*/  IMAD R10, R24, R6, R10 ;  /* 0x00000006180a7224 */ /* 0x000fe400078e020a */
[----:B------:R-:W-:-:S03]  /*66c0*/  @!P3 IMAD.IADD R12, R12, 0x1, -R24 ;  /* 0x000000010c0cb824 */ /* 0x000fc600078e0a18 */
[----:B------:R-:W-:Y:S01]  /*66d0*/  ISETP.GT.U32.AND P3, PT, R24, R10, PT ;  /* 0x0000000a1800720c */ /* 0x000fe20003f64070 */
[----:B------:R-:W-:-:S12]  /*66e0*/  IMAD.HI.U32 R6, R26, R2, RZ ;  /* 0x000000021a067227 */ /* 0x000fd800078e00ff */
[----:B------:R-:W-:-:S05]  /*66f0*/  @!P3 IMAD.IADD R10, R10, 0x1, -R24 ;  /* 0x000000010a0ab824 */ /* 0x000fca00078e0a18 */
[----:B------:R-:W-:Y:S01]  /*6700*/  ISETP.GT.U32.AND P0, PT, R24, R10, PT ;  /* 0x0000000a1800720c */ /* 0x000fe20003f04070 */
[----:B------:R-:W-:-:S04]  /*6710*/  IMAD.MOV R6, RZ, RZ, -R6 ;  /* 0x000000ffff067224 */ /* 0x000fc800078e0a06 */
[----:B------:R-:W-:Y:S01]  /*6720*/  IMAD R2, R24, R6, R2 ;  /* 0x0000000618027224 */ /* 0x000fe200078e0202 */
[----:B---3--:R-:W-:-:S07]  /*6730*/  IABS R7, R22 ;  /* 0x0000001600077213 */ /* 0x008fce0000000000 */
[----:B------:R-:W-:Y:S01]  /*6740*/  @!P0 IMAD.IADD R10, R10, 0x1, -R24 ;  /* 0x000000010a0a8824 */ /* 0x000fe200078e0a18 */
[----:B------:R-:W-:Y:S01]  /*6750*/  ISETP.GT.U32.AND P0, PT, R24, R2, PT ;  /* 0x000000021800720c */ /* 0x000fe20003f04070 */
[----:B------:R-:W-:-:S04]  /*6760*/  IMAD.HI.U32 R15, R26, R7, RZ ;  /* 0x000000071a0f7227 */ /* 0x000fc800078e00ff */
[----:B------:R-:W-:-:S04]  /*6770*/  IMAD.MOV R15, RZ, RZ, -R15 ;  /* 0x000000ffff0f7224 */ /* 0x000fc800078e0a0f */
[----:B------:R-:W-:Y:S02]  /*6780*/  IMAD R7, R24, R15, R7 ;  /* 0x0000000f18077224 */ /* 0x000fe400078e0207 */
[----:B------:R-:W3:Y:S02]  /*6790*/  LDL.LU R15, [R1+0x20c] ;  /* 0x00020c00010f7983 */ /* 0x000ee40000300800 */
[----:B------:R-:W-:Y:S01]  /*67a0*/  @!P0 IMAD.IADD R2, R2, 0x1, -R24 ;  /* 0x0000000102028824 */ /* 0x000fe200078e0a18 */
[C---:B------:R-:W-:Y:S02]  /*67b0*/  ISETP.GT.U32.AND P5, PT, R24.reuse, R9, PT ;  /* 0x000000091800720c */ /* 0x040fe40003fa4070 */
[----:B----4-:R-:W-:Y:S01]  /*67c0*/  ISETP.GE.AND P0, PT, R29, RZ, PT ;  /* 0x000000ff1d00720c */ /* 0x010fe20003f06270 */
[----:B------:R-:W-:Y:S02]  /*67d0*/  IMAD.MOV.U32 R29, RZ, RZ, R14 ;  /* 0x000000ffff1d7224 */ /* 0x000fe400078e000e */
[----:B------:R-:W4:Y:S08]  /*67e0*/  LDL.LU R14, [R1+0x1f0] ;  /* 0x0001f000010e7983 */ /* 0x000f300000300800 */
[----:B------:R-:W-:Y:S01]  /*67f0*/  @!P5 IMAD.IADD R9, R9, 0x1, -R24 ;  /* 0x000000010909d824 */ /* 0x000fe200078e0a18 */
[----:B------:R-:W-:-:S04]  /*6800*/  ISETP.GT.U32.AND P3, PT, R24, R12, PT ;  /* 0x0000000c1800720c */ /* 0x000fc80003f64070 */
[----:B------:R-:W-:Y:S02]  /*6810*/  ISETP.GT.U32.AND P5, PT, R24, R9, PT ;  /* 0x000000091800720c */ /* 0x000fe40003fa4070 */
[----:B--2---:R-:W-:Y:S01]  /*6820*/  IABS R6, R8 ;  /* 0x0000000800067213 */ /* 0x004fe20000000000 */
[----:B------:R-:W-:-:S06]  /*6830*/  IMAD.HI.U32 R8, R26, R0, RZ ;  /* 0x000000001a087227 */ /* 0x000fcc00078e00ff */
[----:B------:R-:W-:Y:S01]  /*6840*/  @!P3 IMAD.IADD R12, R12, 0x1, -R24 ;  /* 0x000000010c0cb824 */ /* 0x000fe200078e0a18 */
[----:B------:R-:W-:-:S03]  /*6850*/  ISETP.GT.U32.AND P3, PT, R24, R4, PT ;  /* 0x000000041800720c */ /* 0x000fc60003f64070 */
[----:B------:R-:W-:Y:S01]  /*6860*/  @!P5 IMAD.IADD R9, R9, 0x1, -R24 ;  /* 0x000000010909d824 */ /* 0x000fe200078e0a18 */
[----:B------:R-:W-:Y:S01]  /*6870*/  ISETP.GE.AND P5, PT, R16, RZ, PT ;  /* 0x000000ff1000720c */ /* 0x000fe20003fa6270 */
[----:B------:R-:W-:-:S04]  /*6880*/  IMAD.HI.U32 R16, R26, R6, RZ ;  /* 0x000000061a107227 */ /* 0x000fc800078e00ff */
[----:B------:R-:W-:Y:S02]  /*6890*/  IMAD.MOV R8, RZ, RZ, -R8 ;  /* 0x000000ffff087224 */ /* 0x000fe400078e0a08 */
[----:B------:R-:W-:Y:S02]  /*68a0*/  IMAD.MOV R16, RZ, RZ, -R16 ;  /* 0x000000ffff107224 */ /* 0x000fe400078e0a10 */
[C---:B------:R-:W-:Y:S02]  /*68b0*/  IMAD R0, R24.reuse, R8, R0 ;  /* 0x0000000818007224 */ /* 0x040fe400078e0200 */
[----:B------:R-:W-:Y:S02]  /*68c0*/  IMAD R6, R24, R16, R6 ;  /* 0x0000001018067224 */ /* 0x000fe400078e0206 */
[----:B------:R-:W2:Y:S01]  /*68d0*/  LDL.LU R16, [R1+0x1f4] ;  /* 0x0001f40001107983 */ /* 0x000ea20000300800 */
[----:B------:R-:W-:Y:S01]  /*68e0*/  @!P3 IMAD.IADD R4, R4, 0x1, -R24 ;  /* 0x000000010404b824 */ /* 0x000fe200078e0a18 */
[----:B------:R-:W-:Y:S01]  /*68f0*/  ISETP.GT.U32.AND P3, PT, R24, R0, PT ;  /* 0x000000001800720c */ /* 0x000fe20003f64070 */
[----:B------:R-:W-:-:S02]  /*6900*/  @!P4 IMAD.MOV R29, RZ, RZ, -R29 ;  /* 0x000000ffff1dc224 */ /* 0x000fc400078e0a1d */
[----:B------:R-:W-:Y:S02]  /*6910*/  @!P6 IMAD.MOV R12, RZ, RZ, -R12 ;  /* 0x000000ffff0ce224 */ /* 0x000fe400078e0a0c */
[----:B------:R-:W-:Y:S01]  /*6920*/  @!P2 IMAD.MOV R11, RZ, RZ, -R11 ;  /* 0x000000ffff0ba224 */ /* 0x000fe200078e0a0b */
[----:B------:R-:W-:Y:S04]  /*6930*/  STL [R1+0x40], R29 ;  /* 0x0000401d01007387 */ /* 0x000fe80000100800 */
[----:B------:R-:W-:Y:S04]  /*6940*/  STL [R1+0x3c], R12 ;  /* 0x00003c0c01007387 */ /* 0x000fe80000100800 */
[----:B------:R0:W-:Y:S01]  /*6950*/  STL [R1+0x38], R11 ;  /* 0x0000380b01007387 */ /* 0x0001e20000100800 */
[----:B------:R-:W-:Y:S01]  /*6960*/  @!P3 IMAD.IADD R0, R0, 0x1, -R24 ;  /* 0x000000010000b824 */ /* 0x000fe200078e0a18 */
[----:B------:R-:W-:-:S02]  /*6970*/  ISETP.GT.U32.AND P3, PT, R24, R4, PT ;  /* 0x000000041800720c */ /* 0x000fc40003f64070 */
[----:B0-----:R-:W5:Y:S01]  /*6980*/  LDL.LU R11, [R1+0x1fc] ;  /* 0x0001fc00010b7983 */ /* 0x001f620000300800 */
[----:B------:R-:W-:Y:S02]  /*6990*/  @!P5 IMAD.MOV R10, RZ, RZ, -R10 ;  /* 0x000000ffff0ad224 */ /* 0x000fe400078e0a0a */
[----:B------:R-:W-:Y:S01]  /*69a0*/  @!P1 IMAD.MOV R9, RZ, RZ, -R9 ;  /* 0x000000ffff099224 */ /* 0x000fe200078e0a09 */
[----:B------:R-:W5:Y:S07]  /*69b0*/  LDL.LU R12, [R1+0x200] ;  /* 0x00020000010c7983 */ /* 0x000f6e0000300800 */
[----:B------:R-:W-:Y:S01]  /*69c0*/  @!P3 IMAD.IADD R4, R4, 0x1, -R24 ;  /* 0x000000010404b824 */ /* 0x000fe200078e0a18 */
[----:B------:R-:W5:Y:S04]  /*69d0*/  LDL.LU R29, [R1+0x210] ;  /* 0x00021000011d7983 */ /* 0x000f680000300800 */
[----:B------:R-:W-:Y:S04]  /*69e0*/  STL [R1+0x34], R10 ;  /* 0x0000340a01007387 */ /* 0x000fe80000100800 */
[----:B------:R0:W-:Y:S01]  /*69f0*/  STL [R1+0x30], R9 ;  /* 0x0000300901007387 */ /* 0x0001e20000100800 */
[----:B----4-:R-:W-:-:S03]  /*6a00*/  ISETP.GE.AND P3, PT, R14, RZ, PT ;  /* 0x000000ff0e00720c */ /* 0x010fc60003f66270 */
[----:B------:R-:W4:Y:S01]  /*6a10*/  LDL.LU R14, [R1+0x208] ;  /* 0x00020800010e7983 */ /* 0x000f220000300800 */
[----:B------:R-:W-:Y:S01]  /*6a20*/  ISETP.GT.U32.AND P2, PT, R24, R2, PT ;  /* 0x000000021800720c */ /* 0x000fe20003f44070 */
[----:B------:R-:W-:Y:S01]  /*6a30*/  IMAD.HI.U32 R8, R26, R5, RZ ;  /* 0x000000051a087227 */ /* 0x000fe200078e00ff */
[C---:B------:R-:W-:Y:S02]  /*6a40*/  ISETP.GT.U32.AND P4, PT, R24.reuse, R3, PT ;  /* 0x000000031800720c */ /* 0x040fe40003f84070 */
[C---:B------:R-:W-:Y:S01]  /*6a50*/  ISETP.GT.U32.AND P6, PT, R24.reuse, R0, PT ;  /* 0x000000001800720c */ /* 0x040fe20003fc4070 */
[----:B------:R-:W-:Y:S01]  /*6a60*/  IMAD.MOV R8, RZ, RZ, -R8 ;  /* 0x000000ffff087224 */ /* 0x000fe200078e0a08 */
[----:B------:R-:W-:-:S03]  /*6a70*/  ISETP.GT.U32.AND P1, PT, R24, R7, PT ;  /* 0x000000071800720c */ /* 0x000fc60003f24070 */
[----:B------:R-:W-:-:S04]  /*6a80*/  IMAD R5, R24, R8, R5 ;  /* 0x0000000818057224 */ /* 0x000fc800078e0205 */
[--C-:B------:R-:W-:Y:S02]  /*6a90*/  @!P2 IMAD.IADD R2, R2, 0x1, -R24.reuse ;  /* 0x000000010202a824 */ /* 0x100fe400078e0a18 */
[--C-:B------:R-:W-:Y:S01]  /*6aa0*/  @!P4 IMAD.IADD R3, R3, 0x1, -R24.reuse ;  /* 0x000000010303c824 */ /* 0x100fe200078e0a18 */
[C---:B------:R-:W-:Y:S02]  /*6ab0*/  ISETP.GT.U32.AND P4, PT, R24.reuse, R5, PT ;  /* 0x000000051800720c */ /* 0x040fe40003f84070 */
[----:B---3--:R-:W-:Y:S02]  /*6ac0*/  IABS R8, R15 ;  /* 0x0000000f00087213 */ /* 0x008fe40000000000 */
[----:B------:R-:W-:Y:S02]  /*6ad0*/  ISETP.GT.U32.AND P5, PT, R24, R6, PT ;  /* 0x000000061800720c */ /* 0x000fe40003fa4070 */
[----:B--2---:R-:W-:Y:S02]  /*6ae0*/  ISETP.GE.AND P2, PT, R16, RZ, PT ;  /* 0x000000ff1000720c */ /* 0x004fe40003f46270 */
[----:B------:R-:W2:Y:S01]  /*6af0*/  LDL.LU R16, [R1+0x214] ;  /* 0x0002140001107983 */ /* 0x000ea20000300800 */
[----:B------:R-:W-:-:S02]  /*6b00*/  @!P6 IMAD.IADD R0, R0, 0x1, -R24 ;  /* 0x000000010000e824 */ /* 0x000fc400078e0a18 */
[----:B0-----:R-:W-:-:S04]  /*6b10*/  IMAD.HI.U32 R9, R26, R8, RZ ;  /* 0x000000081a097227 */ /* 0x001fc800078e00ff */
[----:B------:R-:W-:Y:S02]  /*6b20*/  @!P1 IMAD.IADD R7, R7, 0x1, -R24 ;  /* 0x0000000107079824 */ /* 0x000fe400078e0a18 */
[----:B------:R-:W-:Y:S02]  /*6b30*/  IMAD.MOV R9, RZ, RZ, -R9 ;  /* 0x000000ffff097224 */ /* 0x000fe400078e0a09 */
[----:B------:R-:W-:Y:S02]  /*6b40*/  IMAD.MOV.U32 R10, RZ, RZ, R4 ;  /* 0x000000ffff0a7224 */ /* 0x000fe400078e0004 */
[----:B------:R-:W-:Y:S01]  /*6b50*/  @!P4 IMAD.IADD R5, R5, 0x1, -R24 ;  /* 0x000000010505c824 */ /* 0x000fe200078e0a18 */
[C---:B------:R-:W-:Y:S01]  /*6b60*/  ISETP.GT.U32.AND P4, PT, R24.reuse, R7, PT ;  /* 0x000000071800720c */ /* 0x040fe20003f84070 */
[----:B------:R-:W-:Y:S01]  /*6b70*/  IMAD R4, R24, R9, R8 ;  /* 0x0000000918047224 */ /* 0x000fe200078e0208 */
[----:B-----5:R-:W-:Y:S01]  /*6b80*/  ISETP.GE.AND P6, PT, R11, RZ, PT ;  /* 0x000000ff0b00720c */ /* 0x020fe20003fc6270 */
[----:B------:R-:W-:Y:S01]  /*6b90*/  @!P5 IMAD.IADD R6, R6, 0x1, -R24 ;  /* 0x000000010606d824 */ /* 0x000fe200078e0a18 */
[----:B------:R-:W-:Y:S01]  /*6ba0*/  ISETP.GE.AND P1, PT, R22, RZ, PT ;  /* 0x000000ff1600720c */ /* 0x000fe20003f26270 */
[----:B------:R-:W-:Y:S01]  /*6bb0*/  IMAD.MOV.U32 R8, RZ, RZ, R0 ;  /* 0x000000ffff087224 */ /* 0x000fe200078e0000 */
[----:B------:R-:W3:Y:S01]  /*6bc0*/  LDL.LU R22, [R1+0x218] ;  /* 0x0002180001167983 */ /* 0x000ee20000300800 */
[----:B------:R-:W-:-:S02]  /*6bd0*/  @!P0 IMAD.MOV R10, RZ, RZ, -R10 ;  /* 0x000000ffff0a8224 */ /* 0x000fc400078e0a0a */
[----:B------:R-:W-:Y:S02]  /*6be0*/  @!P3 IMAD.MOV R3, RZ, RZ, -R3 ;  /* 0x000000ffff03b224 */ /* 0x000fe400078e0a03 */
[----:B------:R-:W-:Y:S01]  /*6bf0*/  @!P2 IMAD.MOV R2, RZ, RZ, -R2 ;  /* 0x000000ffff02a224 */ /* 0x000fe200078e0a02 */
[----:B------:R-:W-:Y:S01]  /*6c00*/  ISETP.GT.U32.AND P0, PT, R24, R6, PT ;  /* 0x000000061800720c */ /* 0x000fe20003f04070 */
[----:B------:R-:W-:Y:S02]  /*6c10*/  STL [R1+0x90], R10 ;  /* 0x0000900a01007387 */ /* 0x000fe40000100800 */
[----:B------:R-:W-:Y:S02]  /*6c20*/  @!P6 IMAD.MOV R8, RZ, RZ, -R8 ;  /* 0x000000ffff08e224 */ /* 0x000fe400078e0a08 */
[----:B------:R0:W-:Y:S04]  /*6c30*/  STL [R1+0x94], R3 ;  /* 0x0000940301007387 */ /* 0x0001e80000100800 */
[----:B------:R-:W-:Y:S01]  /*6c40*/  STL [R1+0xa0], R2 ;  /* 0x0000a00201007387 */ /* 0x000fe20000100800 */
[----:B------:R-:W-:-:S03]  /*6c50*/  @!P4 IMAD.IADD R7, R7, 0x1, -R24 ;  /* 0x000000010707c824 */ /* 0x000fc600078e0a18 */
[----:B------:R-:W-:Y:S01]  /*6c60*/  STL [R1+0xa8], R8 ;  /* 0x0000a80801007387 */ /* 0x000fe20000100800 */
[----:B------:R-:W-:Y:S02]  /*6c70*/  ISETP.GE.AND P5, PT, R12, RZ, PT ;  /* 0x000000ff0c00720c */ /* 0x000fe40003fa6270 */
[----:B0-----:R-:W-:Y:S02]  /*6c80*/  IABS R3, R29 ;  /* 0x0000001d00037213 */ /* 0x001fe40000000000 */
[----:B------:R-:W-:Y:S02]  /*6c90*/  ISETP.GE.AND P4, PT, R29, RZ, PT ;  /* 0x000000ff1d00720c */ /* 0x000fe40003f86270 */
[----:B------:R-:W-:Y:S01]  /*6ca0*/  ISETP.GT.U32.AND P3, PT, R24, R5, PT ;  /* 0x000000051800720c */ /* 0x000fe20003f64070 */
[----:B------:R-:W-:-:S04]  /*6cb0*/  @!P0 IMAD.IADD R6, R6, 0x1, -R24 ;  /* 0x0000000106068824 */ /* 0x000fc800078e0a18 */
[----:B------:R-:W-:Y:S01]  /*6cc0*/  IMAD.MOV.U32 R9, RZ, RZ, R6 ;  /* 0x000000ffff097224 */ /* 0x000fe200078e0006 */
[----:B------:R-:W-:-:S03]  /*6cd0*/  ISETP.GT.U32.AND P6, PT, R24, R4, PT ;  /* 0x000000041800720c */ /* 0x000fc60003fc4070 */
[----:B------:R-:W-:-:S04]  /*6ce0*/  @!P5 IMAD.MOV R9, RZ, RZ, -R9 ;  /* 0x000000ffff09d224 */ /* 0x000fc800078e0a09 */
[----:B------:R-:W-:Y:S02]  /*6cf0*/  @!P3 IMAD.IADD R5, R5, 0x1, -R24 ;  /* 0x000000010505b824 */ /* 0x000fe400078e0a18 */
[----:B------:R-:W-:Y:S01]  /*6d00*/  @!P1 IMAD.MOV R7, RZ, RZ, -R7 ;  /* 0x000000ffff079224 */ /* 0x000fe200078e0a07 */
[----:B------:R-:W-:-:S03]  /*6d10*/  ISETP.GE.AND P0, PT, R15, RZ, PT ;  /* 0x000000ff0f00720c */ /* 0x000fc60003f06270 */
[----:B------:R-:W-:-:S05]  /*6d20*/  @!P6 IMAD.IADD R4, R4, 0x1, -R24 ;  /* 0x000000010404e824 */ /* 0x000fca00078e0a18 */
[----:B------:R-:W-:-:S13]  /*6d30*/  ISETP.GT.U32.AND P5, PT, R24, R4, PT ;  /* 0x000000041800720c */ /* 0x000fda0003fa4070 */
[----:B------:R-:W-:Y:S01]  /*6d40*/  @!P5 IMAD.IADD R4, R4, 0x1, -R24 ;  /* 0x000000010404d824 */ /* 0x000fe200078e0a18 */
[----:B------:R-:W-:Y:S02]  /*6d50*/  IABS R11, R21 ;  /* 0x00000015000b7213 */ /* 0x000fe40000000000 */
[----:B----4-:R-:W-:Y:S02]  /*6d60*/  ISETP.GE.AND P2, PT, R14, RZ, PT ;  /* 0x000000ff0e00720c */ /* 0x010fe40003f46270 */
[----:B------:R-:W4:Y:S04]  /*6d70*/  LDL.LU R14, [R1+0x220] ;  /* 0x00022000010e7983 */ /* 0x000f280000300800 */
[----:B------:R-:W5:Y:S04]  /*6d80*/  LDL.LU R29, [R1+0x224] ;  /* 0x00022400011d7983 */ /* 0x000f680000300800 */
[----:B------:R0:W-:Y:S02]  /*6d90*/  STL [R1+0xa4], R9 ;  /* 0x0000a40901007387 */ /* 0x0001e40000100800 */
[----:B0-----:R-:W-:-:S04]  /*6da0*/  IMAD.MOV.U32 R9, RZ, RZ, R5 ;  /* 0x000000ffff097224 */ /* 0x001fc800078e0005 */
[----:B------:R-:W-:Y:S01]  /*6db0*/  @!P2 IMAD.MOV R9, RZ, RZ, -R9 ;  /* 0x000000ffff09a224 */ /* 0x000fe200078e0a09 */
[----:B------:R0:W-:Y:S04]  /*6dc0*/  STL [R1+0x9c], R7 ;  /* 0x00009c0701007387 */ /* 0x0001e80000100800 */
[----:B------:R1:W-:Y:S04]  /*6dd0*/  STL [R1+0xec], R9 ;  /* 0x0000ec0901007387 */ /* 0x0003e80000100800 */
[----:B------:R-:W5:Y:S01]  /*6de0*/  LDL.LU R15, [R1+0x22c] ;  /* 0x00022c00010f7983 */ /* 0x000f620000300800 */
[----:B0-----:R-:W-:-:S04]  /*6df0*/  IMAD.MOV.U32 R7, RZ, RZ, R4 ;  /* 0x000000ffff077224 */ /* 0x001fc800078e0004 */
[----:B------:R-:W-:Y:S01]  /*6e00*/  @!P0 IMAD.MOV R7, RZ, RZ, -R7 ;  /* 0x000000ffff078224 */ /* 0x000fe200078e0a07 */
[----:B------:R-:W-:Y:S01]  /*6e10*/  ISETP.GE.AND P2, PT, R21, RZ, PT ;  /* 0x000000ff1500720c */ /* 0x000fe20003f46270 */
[----:B------:R-:W-:-:S03]  /*6e20*/  IMAD.MOV.U32 R21, RZ, RZ, R19 ;  /* 0x000000ffff157224 */ /* 0x000fc600078e0013 */
[----:B------:R0:W-:Y:S04]  /*6e30*/  STL [R1+0x98], R7 ;  /* 0x0000980701007387 */ /* 0x0001e80000100800 */
[----:B------:R-:W5:Y:S01]  /*6e40*/  LDL.LU R19, [R1+0x230] ;  /* 0x0002300001137983 */ /* 0x000f620000300800 */
[----:B--2---:R-:W-:Y:S01]  /*6e50*/  IABS R0, R16 ;  /* 0x0000001000007213 */ /* 0x004fe20000000000 */
[----:B------:R-:W-:-:S04]  /*6e60*/  IMAD.HI.U32 R8, R26, R3, RZ ;  /* 0x000000031a087227 */ /* 0x000fc800078e00ff */
[----:B------:R-:W-:-:S04]  /*6e70*/  IMAD.HI.U32 R6, R26, R0, RZ ;  /* 0x000000001a067227 */ /* 0x000fc800078e00ff */
[----:B------:R-:W-:Y:S02]  /*6e80*/  IMAD.MOV R8, RZ, RZ, -R8 ;  /* 0x000000ffff087224 */ /* 0x000fe400078e0a08 */
[----:B------:R-:W-:Y:S02]  /*6e90*/  IMAD.MOV R6, RZ, RZ, -R6 ;  /* 0x000000ffff067224 */ /* 0x000fe400078e0a06 */
[C---:B------:R-:W-:Y:S02]  /*6ea0*/  IMAD R3, R24.reuse, R8, R3 ;  /* 0x0000000818037224 */ /* 0x040fe400078e0203 */
[----:B------:R-:W-:-:S03]  /*6eb0*/  IMAD R0, R24, R6, R0 ;  /* 0x0000000618007224 */ /* 0x000fc600078e0200 */
[C---:B------:R-:W-:Y:S02]  /*6ec0*/  ISETP.GT.U32.AND P1, PT, R24.reuse, R3, PT ;  /* 0x000000031800720c */ /* 0x040fe40003f24070 */
[----:B------:R-:W-:Y:S02]  /*6ed0*/  ISETP.GT.U32.AND P5, PT, R24, R0, PT ;  /* 0x000000001800720c */ /* 0x000fe40003fa4070 */
[----:B---3--:R-:W-:-:S05]  /*6ee0*/  IABS R2, R22 ;  /* 0x0000001600027213 */ /* 0x008fca0000000000 */
[----:B------:R-:W-:-:S04]  /*6ef0*/  IMAD.HI.U32 R5, R26, R2, RZ ;  /* 0x000000021a057227 */ /* 0x000fc800078e00ff */
[--C-:B------:R-:W-:Y:S02]  /*6f00*/  @!P1 IMAD.IADD R3, R3, 0x1, -R24.reuse ;  /* 0x0000000103039824 */ /* 0x100fe400078e0a18 */
[----:B------:R-:W-:Y:S02]  /*6f10*/  @!P5 IMAD.IADD R0, R0, 0x1, -R24 ;  /* 0x000000010000d824 */ /* 0x000fe400078e0a18 */
[----:B------:R-:W-:Y:S01]  /*6f20*/  IMAD.MOV R5, RZ, RZ, -R5 ;  /* 0x000000ffff057224 */ /* 0x000fe200078e0a05 */
[C---:B------:R-:W-:Y:S02]  /*6f30*/  ISETP.GT.U32.AND P1, PT, R24.reuse, R3, PT ;  /* 0x000000031800720c */ /* 0x040fe40003f24070 */
[C---:B------:R-:W-:Y:S01]  /*6f40*/  ISETP.GT.U32.AND P5, PT, R24.reuse, R0, PT ;  /* 0x000000001800720c */ /* 0x040fe20003fa4070 */
[----:B------:R-:W-:Y:S02]  /*6f50*/  IMAD R2, R24, R5, R2 ;  /* 0x0000000518027224 */ /* 0x000fe400078e0202 */
[----:B------:R-:W-:-:S03]  /*6f60*/  IMAD.HI.U32 R6, R26, R11, RZ ;  /* 0x0000000b1a067227 */ /* 0x000fc600078e00ff */
[----:B------:R-:W-:Y:S01]  /*6f70*/  ISETP.GT.U32.AND P0, PT, R24, R2, PT ;  /* 0x000000021800720c */ /* 0x000fe20003f04070 */
[----:B------:R-:W-:-:S04]  /*6f80*/  IMAD.MOV R6, RZ, RZ, -R6 ;  /* 0x000000ffff067224 */ /* 0x000fc800078e0a06 */
[--C-:B------:R-:W-:Y:S02]  /*6f90*/  @!P1 IMAD.IADD R3, R3, 0x1, -R24.reuse ;  /* 0x0000000103039824 */ /* 0x100fe400078e0a18 */
[----:B------:R-:W-:Y:S02]  /*6fa0*/  @!P5 IMAD.IADD R0, R0, 0x1, -R24 ;  /* 0x000000010000d824 */ /* 0x000fe400078e0a18 */
[----:B------:R-:W-:Y:S01]  /*6fb0*/  IMAD.MOV.U32 R12, RZ, RZ, R3 ;  /* 0x000000ffff0c7224 */ /* 0x000fe200078e0003 */
[----:B------:R-:W-:Y:S01]  /*6fc0*/  ISETP.GE.AND P3, PT, R16, RZ, PT ;  /* 0x000000ff1000720c */ /* 0x000fe20003f66270 */
[----:B------:R-:W-:Y:S01]  /*6fd0*/  IMAD R11, R24, R6, R11 ;  /* 0x00000006180b7224 */ /* 0x000fe200078e020b */
[----:B------:R-:W2:Y:S01]  /*6fe0*/  LDL.LU R16, [R1+0x234] ;  /* 0x0002340001107983 */ /* 0x000ea20000300800 */
[----:B------:R-:W-:-:S03]  /*6ff0*/  @!P4 IMAD.MOV R12, RZ, RZ, -R12 ;  /* 0x000000ffff0cc224 */ /* 0x000fc600078e0a0c */
[----:B------:R-:W-:Y:S01]  /*7000*/  ISETP.GT.U32.AND P1, PT, R24, R11, PT ;  /* 0x0000000b1800720c */ /* 0x000fe20003f24070 */
[----:B------:R-:W-:Y:S01]  /*7010*/  @!P0 IMAD.IADD R2, R2, 0x1, -R24 ;  /* 0x0000000102028824 */ /* 0x000fe200078e0a18 */
[----:B------:R-:W-:Y:S02]  /*7020*/  ISETP.GE.AND P6, PT, R22, RZ, PT ;  /* 0x000000ff1600720c */ /* 0x000fe40003fc6270 */
[----:B------:R-:W3:Y:S01]  /*7030*/  LDL.LU R22, [R1+0x23c] ;  /* 0x00023c0001167983 */ /* 0x000ee20000300800 */
[----:B-1----:R-:W-:Y:S01]  /*7040*/  IMAD.MOV.U32 R9, RZ, RZ, R0 ;  /* 0x000000ffff097224 */ /* 0x002fe200078e0000 */
[----:B------:R-:W-:-:S03]  /*7050*/  ISETP.GT.U32.AND P0, PT, R24, R2, PT ;  /* 0x000000021800720c */ /* 0x000fc60003f04070 */
[----:B------:R-:W-:-:S04]  /*7060*/  @!P3 IMAD.MOV R9, RZ, RZ, -R9 ;  /* 0x000000ffff09b224 */ /* 0x000fc800078e0a09 */
[----:B------:R-:W-:-:S05]  /*7070*/  @!P1 IMAD.IADD R11, R11, 0x1, -R24 ;  /* 0x000000010b0b9824 */ /* 0x000fca00078e0a18 */
[----:B------:R-:W-:Y:S01]  /*7080*/  ISETP.GT.U32.AND P3, PT, R24, R11, PT ;  /* 0x0000000b1800720c */ /* 0x000fe20003f64070 */
[----:B------:R-:W-:Y:S01]  /*7090*/  @!P0 IMAD.IADD R2, R2, 0x1, -R24 ;  /* 0x0000000102028824 */ /* 0x000fe200078e0a18 */
[----:B------:R-:W-:Y:S03]  /*70a0*/  STL [R1+0x84], R12 ;  /* 0x0000840c01007387 */ /* 0x000fe60000100800 */
[----:B------:R-:W-:Y:S01]  /*70b0*/  @!P6 IMAD.MOV R2, RZ, RZ, -R2 ;  /* 0x000000ffff02e224 */ /* 0x000fe200078e0a02 */
[----:B------:R-:W-:Y:S01]  /*70c0*/  STL [R1+0x88], R9 ;  /* 0x0000880901007387 */ /* 0x000fe20000100800 */
[----:B0-----:R-:W-:-:S03]  /*70d0*/  IABS R7, R20 ;  /* 0x0000001400077213 */ /* 0x001fc60000000000 */
[----:B------:R0:W-:Y:S03]  /*70e0*/  STL [R1+0x8c], R2 ;  /* 0x00008c0201007387 */ /* 0x0001e60000100800 */
[----:B------:R-:W-:Y:S01]  /*70f0*/  @!P3 IMAD.IADD R11, R11, 0x1, -R24 ;  /* 0x000000010b0bb824 */ /* 0x000fe200078e0a18 */
[----:B------:R-:W-:Y:S02]  /*7100*/  ISETP.GE.AND P3, PT, R20, RZ, PT ;  /* 0x000000ff1400720c */ /* 0x000fe40003f66270 */
[----:B------:R-:W3:Y:S01]  /*7110*/  LDL.LU R20, [R1+0x244] ;  /* 0x0002440001147983 */ /* 0x000ee20000300800 */
[----:B----4-:R-:W-:Y:S02]  /*7120*/  IABS R10, R14 ;  /* 0x0000000e000a7213 */ /* 0x010fe40000000000 */
[----:B-----5:R-:W-:-:S03]  /*7130*/  IABS R8, R29 ;  /* 0x0000001d00087213 */ /* 0x020fc60000000000 */
[----:B------:R-:W-:-:S04]  /*7140*/  IMAD.HI.U32 R5, R26, R10, RZ ;  /* 0x0000000a1a057227 */ /* 0x000fc800078e00ff */
[----:B------:R-:W-:Y:S02]  /*7150*/  IMAD.MOV R5, RZ, RZ, -R5 ;  /* 0x000000ffff057224 */ /* 0x000fe400078e0a05 */
[----:B------:R-:W-:-:S04]  /*7160*/  IMAD.HI.U32 R4, R26, R8, RZ ;  /* 0x000000081a047227 */ /* 0x000fc800078e00ff */
[----:B------:R-:W-:Y:S02]  /*7170*/  IMAD R10, R24, R5, R10 ;  /* 0x00000005180a7224 */ /* 0x000fe400078e020a */
[----:B------:R-:W-:-:S03]  /*7180*/  IMAD.MOV R4, RZ, RZ, -R4 ;  /* 0x000000ffff047224 */ /* 0x000fc600078e0a04 */
[C---:B------:R-:W-:Y:S01]  /*7190*/  ISETP.GT.U32.AND P5, PT, R24.reuse, R10, PT ;  /* 0x0000000a1800720c */ /* 0x040fe20003fa4070 */
[----:B------:R-:W-:-:S05]  /*71a0*/  IMAD R8, R24, R4, R8 ;  /* 0x0000000418087224 */ /* 0x000fca00078e0208 */
[----:B------:R-:W-:Y:S02]  /*71b0*/  ISETP.GT.U32.AND P4, PT, R24, R8, PT ;  /* 0x000000081800720c */ /* 0x000fe40003f84070 */
[----:B------:R-:W-:-:S05]  /*71c0*/  IABS R6, R15 ;  /* 0x0000000f00067213 */ /* 0x000fca0000000000 */
[----:B------:R-:W-:Y:S02]  /*71d0*/  @!P5 IMAD.IADD R10, R10, 0x1, -R24 ;  /* 0x000000010a0ad824 */ /* 0x000fe400078e0a18 */
[----:B------:R-:W-:-:S04]  /*71e0*/  IMAD.HI.U32 R0, R26, R6, RZ ;  /* 0x000000061a007227 */ /* 0x000fc800078e00ff */
[----:B------:R-:W-:Y:S01]  /*71f0*/  @!P4 IMAD.IADD R8, R8, 0x1, -R24 ;  /* 0x000000010808c824 */ /* 0x000fe200078e0a18 */
[----:B------:R-:W-:Y:S01]  /*7200*/  ISETP.GT.U32.AND P4, PT, R24, R10, PT ;  /* 0x0000000a1800720c */ /* 0x000fe20003f84070 */
[----:B------:R-:W-:-:S04]  /*7210*/  IMAD.MOV R0, RZ, RZ, -R0 ;  /* 0x000000ffff007224 */ /* 0x000fc800078e0a00 */
[----:B------:R-:W-:-:S08]  /*7220*/  IMAD R6, R24, R0, R6 ;  /* 0x0000000018067224 */ /* 0x000fd000078e0206 */
[----:B------:R-:W-:Y:S01]  /*7230*/  @!P4 IMAD.IADD R10, R10, 0x1, -R24 ;  /* 0x000000010a0ac824 */ /* 0x000fe200078e0a18 */
[----:B------:R-:W-:Y:S02]  /*7240*/  ISETP.GT.U32.AND P4, PT, R24, R6, PT ;  /* 0x000000061800720c */ /* 0x000fe40003f84070 */
[----:B------:R-:W-:-:S11]  /*7250*/  IABS R5, R19 ;  /* 0x0000001300057213 */ /* 0x000fd60000000000 */
[----:B------:R-:W-:Y:S01]  /*7260*/  @!P4 IMAD.IADD R6, R6, 0x1, -R24 ;  /* 0x000000010606c824 */ /* 0x000fe200078e0a18 */
[----:B------:R-:W-:Y:S02]  /*7270*/  ISETP.GE.AND P4, PT, R19, RZ, PT ;  /* 0x000000ff1300720c */ /* 0x000fe40003f86270 */
[----:B------:R-:W4:Y:S01]  /*7280*/  LDL.LU R19, [R1+0x248] ;  /* 0x0002480001137983 */ /* 0x000f220000300800 */
[----:B------:R-:W-:-:S04]  /*7290*/  IMAD.HI.U32 R4, R26, R7, RZ ;  /* 0x000000071a047227 */ /* 0x000fc800078e00ff */
[----:B------:R-:W-:-:S04]  /*72a0*/  IMAD.MOV R4, RZ, RZ, -R4 ;  /* 0x000000ffff047224 */ /* 0x000fc800078e0a04 */
[----:B------:R-:W-:-:S05]  /*72b0*/  IMAD R7, R24, R4, R7 ;  /* 0x0000000418077224 */ /* 0x000fca00078e0207 */
[----:B------:R-:W-:Y:S01]  /*72c0*/  ISETP.GT.U32.AND P5, PT, R24, R7, PT ;  /* 0x000000071800720c */ /* 0x000fe20003fa4070 */
[----:B0-----:R-:W-:-:S12]  /*72d0*/  IMAD.HI.U32 R2, R26, R5, RZ ;  /* 0x000000051a027227 */ /* 0x001fd800078e00ff */
[----:B------:R-:W-:-:S05]  /*72e0*/  @!P5 IMAD.IADD R7, R7, 0x1, -R24 ;  /* 0x000000010707d824 */ /* 0x000fca00078e0a18 */
[----:B------:R-:W-:Y:S01]  /*72f0*/  ISETP.GT.U32.AND P5, PT, R24, R7, PT ;  /* 0x000000071800720c */ /* 0x000fe20003fa4070 */
[----:B------:R-:W-:-:S04]  /*7300*/  IMAD.MOV R2, RZ, RZ, -R2 ;  /* 0x000000ffff027224 */ /* 0x000fc800078e0a02 */
[----:B------:R-:W-:-:S08]  /*7310*/  IMAD R5, R24, R2, R5 ;  /* 0x0000000218057224 */ /* 0x000fd000078e0205 */
[----:B------:R-:W-:Y:S01]  /*7320*/  @!P5 IMAD.IADD R7, R7, 0x1, -R24 ;  /* 0x000000010707d824 */ /* 0x000fe200078e0a18 */
[C---:B------:R-:W-:Y:S02]  /*7330*/  ISETP.GT.U32.AND P5, PT, R24.reuse, R5, PT ;  /* 0x000000051800720c */ /* 0x040fe40003fa4070 */
[----:B------:R-:W-:Y:S02]  /*7340*/  ISETP.GT.U32.AND P6, PT, R24, R8, PT ;  /* 0x000000081800720c */ /* 0x000fe40003fc4070 */
[----:B------:R-:W-:Y:S02]  /*7350*/  ISETP.GE.AND P1, PT, R14, RZ, PT ;  /* 0x000000ff0e00720c */ /* 0x000fe40003f26270 */
[----:B------:R-:W-:-:S07]  /*7360*/  ISETP.GE.AND P0, PT, R29, RZ, PT ;  /* 0x000000ff1d00720c */ /* 0x000fce0003f06270 */
[----:B------:R-:W-:-:S05]  /*7370*/  @!P5 IMAD.IADD R5, R5, 0x1, -R24 ;  /* 0x000000010505d824 */ /* 0x000fca00078e0a18 */
[----:B------:R-:W-:Y:S01]  /*7380*/  ISETP.GT.U32.AND P5, PT, R24, R5, PT ;  /* 0x000000051800720c */ /* 0x000fe20003fa4070 */
[----:B------:R-:W-:Y:S02]  /*7390*/  @!P6 IMAD.IADD R8, R8, 0x1, -R24 ;  /* 0x000000010808e824 */ /* 0x000fe400078e0a18 */
[----:B------:R-:W-:Y:S02]  /*73a0*/  @!P2 IMAD.MOV R11, RZ, RZ, -R11 ;  /* 0x000000ffff0ba224 */ /* 0x000fe400078e0a0b */
[----:B------:R-:W-:Y:S02]  /*73b0*/  @!P1 IMAD.MOV R10, RZ, RZ, -R10 ;  /* 0x000000ffff0a9224 */ /* 0x000fe400078e0a0a */
[----:B------:R-:W-:Y:S02]  /*73c0*/  @!P0 IMAD.MOV R8, RZ, RZ, -R8 ;  /* 0x000000ffff088224 */ /* 0x000fe400078e0a08 */
[----:B------:R-:W-:Y:S01]  /*73d0*/  @!P3 IMAD.MOV R7, RZ, RZ, -R7 ;  /* 0x000000ffff07b224 */ /* 0x000fe200078e0a07 */
[----:B------:R-:W-:Y:S01]  /*73e0*/  STL [R1+0x2c], R11 ;  /* 0x00002c0b01007387 */ /* 0x000fe20000100800 */
[----:B------:R-:W-:-:S02]  /*73f0*/  IABS R3, R27 ;  /* 0x0000001b00037213 */ /* 0x000fc40000000000 */
[----:B------:R-:W-:Y:S01]  /*7400*/  @!P5 IMAD.IADD R5, R5, 0x1, -R24 ;  /* 0x000000010505d824 */ /* 0x000fe200078e0a18 */
[----:B------:R-:W-:Y:S01]  /*7410*/  STL [R1+0x28], R10 ;  /* 0x0000280a01007387 */ /* 0x000fe20000100800 */
[----:B------:R-:W-:-:S03]  /*7420*/  ISETP.GE.AND P5, PT, R27, RZ, PT ;  /* 0x000000ff1b00720c */ /* 0x000fc60003fa6270 */
[----:B------:R0:W-:Y:S01]  /*7430*/  STL [R1+0x24], R8 ;  /* 0x0000240801007387 */ /* 0x0001e20000100800 */
[----:B--2---:R-:W-:-:S03]  /*7440*/  IABS R4, R16 ;  /* 0x0000001000047213 */ /* 0x004fc60000000000 */
[----:B------:R1:W-:Y:S04]  /*7450*/  STL [R1+0x20], R7 ;  /* 0x0000200701007387 */ /* 0x0003e80000100800 */
[----:B------:R-:W2:Y:S01]  /*7460*/  LDL.LU R27, [R1+0x254] ;  /* 0x00025400011b7983 */ /* 0x000ea20000300800 */
[----:B------:R-:W-:Y:S01]  /*7470*/  IMAD.HI.U32 R0, R26, R4, RZ ;  /* 0x000000041a007227 */ /* 0x000fe200078e00ff */
[----:B---3--:R-:W-:-:S03]  /*7480*/  IABS R29, R22 ;  /* 0x00000016001d7213 */ /* 0x008fc60000000000 */
[----:B------:R-:W-:Y:S01]  /*7490*/  IMAD.MOV R0, RZ, RZ, -R0 ;  /* 0x000000ffff007224 */ /* 0x000fe200078e0a00 */
[----:B------:R-:W-:Y:S01]  /*74a0*/  IABS R9, R21 ;  /* 0x0000001500097213 */ /* 0x000fe20000000000 */
[----:B------:R-:W-:Y:S01]  /*74b0*/  IMAD.HI.U32 R12, R26, R29, RZ ;  /* 0x0000001d1a0c7227 */ /* 0x000fe200078e00ff */
[----:B------:R-:W-:-:S03]  /*74c0*/  ISETP.GT.U32.AND P2, PT, R24, R6, PT ;  /* 0x000000061800720c */ /* 0x000fc60003f44070 */
[----:B------:R-:W-:Y:S02]  /*74d0*/  IMAD R4, R24, R0, R4 ;  /* 0x0000000018047224 */ /* 0x000fe400078e0204 */
[----:B------:R-:W-:Y:S02]  /*74e0*/  IMAD.MOV R12, RZ, RZ, -R12 ;  /* 0x000000ffff0c7224 */ /* 0x000fe400078e0a0c */
[----:B------:R-:W-:Y:S01]  /*74f0*/  IMAD.HI.U32 R0, R26, R9, RZ ;  /* 0x000000091a007227 */ /* 0x000fe200078e00ff */
[----:B------:R-:W-:-:S03]  /*7500*/  ISETP.GT.U32.AND P1, PT, R24, R4, PT ;  /* 0x000000041800720c */ /* 0x000fc60003f24070 */
[----:B------:R-:W-:Y:S02]  /*7510*/  IMAD R29, R24, R12, R29 ;  /* 0x0000000c181d7224 */ /* 0x000fe400078e021d */
[----:B------:R-:W-:Y:S02]  /*7520*/  IMAD.MOV R0, RZ, RZ, -R0 ;  /* 0x000000ffff007224 */ /* 0x000fe400078e0a00 */
[----:B------:R-:W-:Y:S01]  /*7530*/  IMAD.HI.U32 R14, R26, R3, RZ ;  /* 0x000000031a0e7227 */ /* 0x000fe200078e00ff */
[----:B------:R-:W-:-:S03]  /*7540*/  ISETP.GE.AND P6, PT, R15, RZ, PT ;  /* 0x000000ff0f00720c */ /* 0x000fc60003fc6270 */
[----:B------:R-:W-:Y:S02]  /*7550*/  IMAD R9, R24, R0, R9 ;  /* 0x0000000018097224 */ /* 0x000fe400078e0209 */
[----:B------:R-:W-:Y:S01]  /*7560*/  @!P2 IMAD.IADD R6, R6, 0x1, -R24 ;  /* 0x000000010606a824 */ /* 0x000fe200078e0a18 */
[----:B------:R-:W-:Y:S01]  /*7570*/  ISETP.GT.U32.AND P2, PT, R24, R29, PT ;  /* 0x0000001d1800720c */ /* 0x000fe20003f44070 */
[----:B------:R-:W-:Y:S02]  /*7580*/  IMAD.MOV R14, RZ, RZ, -R14 ;  /* 0x000000ffff0e7224 */ /* 0x000fe400078e0a0e */
[----:B------:R-:W-:Y:S01]  /*7590*/  @!P1 IMAD.IADD R4, R4, 0x1, -R24 ;  /* 0x0000000104049824 */ /* 0x000fe200078e0a18 */
[C---:B------:R-:W-:Y:S01]  /*75a0*/  ISETP.GT.U32.AND P1, PT, R24.reuse, R9, PT ;  /* 0x000000091800720c */ /* 0x040fe20003f24070 */
[----:B------:R-:W-:Y:S01]  /*75b0*/  IMAD R3, R24, R14, R3 ;  /* 0x0000000e18037224 */ /* 0x000fe200078e0203 */
[----:B------:R-:W-:Y:S01]  /*75c0*/  IABS R2, R20 ;  /* 0x0000001400027213 */ /* 0x000fe20000000000 */
[----:B0-----:R-:W-:-:S03]  /*75d0*/  IMAD.MOV.U32 R8, RZ, RZ, R6 ;  /* 0x000000ffff087224 */ /* 0x001fc600078e0006 */
[----:B------:R-:W-:Y:S01]  /*75e0*/  ISETP.GT.U32.AND P0, PT, R24, R3, PT ;  /* 0x000000031800720c */ /* 0x000fe20003f04070 */
[----:B-1----:R-:W-:-:S04]  /*75f0*/  IMAD.HI.U32 R7, R26, R2, RZ ;  /* 0x000000021a077227 */ /* 0x002fc800078e00ff */
[----:B------:R-:W-:Y:S02]  /*7600*/  @!P2 IMAD.IADD R29, R29, 0x1, -R24 ;  /* 0x000000011d1da824 */ /* 0x000fe400078e0a18 */
[----:B------:R-:W-:Y:S01]  /*7610*/  @!P6 IMAD.MOV R8, RZ, RZ, -R8 ;  /* 0x000000ffff08e224 */ /* 0x000fe200078e0a08 */
[C---:B------:R-:W-:Y:S01]  /*7620*/  ISETP.GT.U32.AND P6, PT, R24.reuse, R4, PT ;  /* 0x000000041800720c */ /* 0x040fe20003fc4070 */
[----:B------:R-:W-:Y:S02]  /*7630*/  IMAD.MOV R7, RZ, RZ, -R7 ;  /* 0x000000ffff077224 */ /* 0x000fe400078e0a07 */
[----:B------:R-:W-:Y:S01]  /*7640*/  @!P1 IMAD.IADD R9, R9, 0x1, -R24 ;  /* 0x0000000109099824 */ /* 0x000fe200078e0a18 */
[C---:B------:R-:W-:Y:S01]  /*7650*/  ISETP.GT.U32.AND P1, PT, R24.reuse, R29, PT ;  /* 0x0000001d1800720c */ /* 0x040fe20003f24070 */
[----:B------:R-:W-:Y:S02]  /*7660*/  IMAD R2, R24, R7, R2 ;  /* 0x0000000718027224 */ /* 0x000fe400078e0202 */
[----:B------:R-:W-:-:S02]  /*7670*/  IMAD.MOV.U32 R7, RZ, RZ, R5 ;  /* 0x000000ffff077224 */ /* 0x000fc400078e0005 */
[----:B------:R-:W-:-:S04]  /*7680*/  @!P0 IMAD.IADD R3, R3, 0x1, -R24 ;  /* 0x0000000103038824 */ /* 0x000fc800078e0a18 */
[--C-:B------:R-:W-:Y:S01]  /*7690*/  @!P6 IMAD.IADD R4, R4, 0x1, -R24.reuse ;  /* 0x000000010404e824 */ /* 0x100fe200078e0a18 */
[C---:B------:R-:W-:Y:S02]  /*76a0*/  ISETP.GT.U32.AND P2, PT, R24.reuse, R3, PT ;  /* 0x000000031800720c */ /* 0x040fe40003f44070 */
[----:B------:R-:W-:Y:S01]  /*76b0*/  ISETP.GT.U32.AND P6, PT, R24, R2, PT ;  /* 0x000000021800720c */ /* 0x000fe20003fc4070 */
[----:B------:R-:W-:Y:S01]  /*76c0*/  @!P1 IMAD.IADD R29, R29, 0x1, -R24 ;  /* 0x000000011d1d9824 */ /* 0x000fe200078e0a18 */
[----:B------:R-:W-:Y:S01]  /*76d0*/  ISETP.GE.AND P3, PT, R16, RZ, PT ;  /* 0x000000ff1000720c */ /* 0x000fe20003f66270 */
[----:B------:R-:W-:Y:S01]  /*76e0*/  @!P4 IMAD.MOV R7, RZ, RZ, -R7 ;  /* 0x000000ffff07c224 */ /* 0x000fe200078e0a07 */
[----:B------:R-:W-:Y:S02]  /*76f0*/  ISETP.GT.U32.AND P4, PT, R24, R9, PT ;  /* 0x000000091800720c */ /* 0x000fe40003f84070 */
[----:B------:R-:W-:-:S05]  /*7700*/  ISETP.GE.AND P0, PT, R22, RZ, PT ;  /* 0x000000ff1600720c */ /* 0x000fca0003f06270 */
[--C-:B------:R-:W-:Y:S01]  /*7710*/  @!P2 IMAD.IADD R3, R3, 0x1, -R24.reuse ;  /* 0x000000010303a824 */ /* 0x100fe200078e0a18 */
[----:B------:R-:W-:Y:S01]  /*7720*/  ISETP.GE.AND P2, PT, R21, RZ, PT ;  /* 0x000000ff1500720c */ /* 0x000fe20003f46270 */
[--C-:B------:R-:W-:Y:S01]  /*7730*/  @!P6 IMAD.IADD R2, R2, 0x1, -R24.reuse ;  /* 0x000000010202e824 */ /* 0x100fe200078e0a18 */
[----:B------:R0:W-:Y:S04]  /*7740*/  STL [R1+0x1c], R8 ;  /* 0x00001c0801007387 */ /* 0x0001e80000100800 */
[----:B------:R1:W-:Y:S01]  /*7750*/  STL [R1+0x70], R7 ;  /* 0x0000700701007387 */ /* 0x0003e20000100800 */
[----:B------:R-:W-:Y:S02]  /*7760*/  @!P4 IMAD.IADD R9, R9, 0x1, -R24 ;  /* 0x000000010909c824 */ /* 0x000fe400078e0a18 */
[----:B0-----:R-:W-:-:S02]  /*7770*/  IMAD.MOV.U32 R8, RZ, RZ, R4 ;  /* 0x000000ffff087224 */ /* 0x001fc400078e0004 */
[----:B-1----:R-:W-:Y:S02]  /*7780*/  IMAD.MOV.U32 R7, RZ, RZ, R3 ;  /* 0x000000ffff077224 */ /* 0x002fe400078e0003 */
[----:B------:R-:W-:Y:S02]  /*7790*/  @!P3 IMAD.MOV R8, RZ, RZ, -R8 ;  /* 0x000000ffff08b224 */ /* 0x000fe400078e0a08 */
[----:B------:R-:W-:Y:S02]  /*77a0*/  @!P5 IMAD.MOV R7, RZ, RZ, -R7 ;  /* 0x000000ffff07d224 */ /* 0x000fe400078e0a07 */
[----:B------:R-:W-:Y:S01]  /*77b0*/  @!P0 IMAD.MOV R29, RZ, RZ, -R29 ;  /* 0x000000ffff1d8224 */ /* 0x000fe200078e0a1d */
[----:B------:R-:W-:Y:S01]  /*77c0*/  STL [R1+0x18], R8 ;  /* 0x0000180801007387 */ /* 0x000fe20000100800 */
[----:B------:R-:W-:Y:S01]  /*77d0*/  @!P2 IMAD.MOV R9, RZ, RZ, -R9 ;  /* 0x000000ffff09a224 */ /* 0x000fe200078e0a09 */
[----:B------:R-:W-:Y:S02]  /*77e0*/  IABS R10, R18 ;  /* 0x00000012000a7213 */ /* 0x000fe40000000000 */
[----:B------:R0:W-:Y:S01]  /*77f0*/  STL [R1], R7 ;  /* 0x0000000701007387 */ /* 0x0001e20000100800 */
[----:B------:R-:W-:-:S03]  /*7800*/  ISETP.GE.AND P0, PT, R18, RZ, PT ;  /* 0x000000ff1200720c */ /* 0x000fc60003f06270 */
[----:B------:R-:W-:Y:S01]  /*7810*/  STL [R1+0x16b8], R29 ;  /* 0x0016b81d01007387 */ /* 0x000fe20000100800 */
[----:B------:R-:W-:-:S03]  /*7820*/  IABS R11, R13 ;  /* 0x0000000d000b7213 */ /* 0x000fc60000000000 */
[----:B------:R-:W3:Y:S04]  /*7830*/  LDL.LU R18, [R1+0x264] ;  /* 0x0002640001127983 */ /* 0x000ee80000300800 */
[----:B------:R-:W-:Y:S01]  /*7840*/  STL [R1+0x16bc], R9 ;  /* 0x0016bc0901007387 */ /* 0x000fe20000100800 */
[----:B----4-:R-:W-:-:S05]  /*7850*/  IABS R0, R19 ;  /* 0x0000001300007213 */ /* 0x010fca0000000000 */
[----:B------:R-:W-:-:S04]  /*7860*/  IMAD.HI.U32 R6, R26, R0, RZ ;  /* 0x000000001a067227 */ /* 0x000fc800078e00ff */
[----:B------:R-:W-:-:S04]  /*7870*/  IMAD.MOV R5, RZ, RZ, -R6 ;  /* 0x000000ffff057224 */ /* 0x000fc800078e0a06 */
[----:B------:R-:W-:-:S05]  /*7880*/  IMAD R0, R24, R5, R0 ;  /* 0x0000000518007224 */ /* 0x000fca00078e0200 */
[----:B------:R-:W-:-:S13]  /*7890*/  ISETP.GT.U32.AND P1, PT, R24, R0, PT ;  /* 0x000000001800720c */ /* 0x000fda0003f24070 */
[----:B------:R-:W-:Y:S01]  /*78a0*/  @!P1 IMAD.IADD R0, R0, 0x1, -R24 ;  /* 0x0000000100009824 */ /* 0x000fe200078e0a18 */
[----:B------:R-:W-:-:S13]  /*78b0*/  ISETP.GT.U32.AND P1, PT, R24, R2, PT ;  /* 0x000000021800720c */ /* 0x000fda0003f24070 */
[----:B------:R-:W-:Y:S01]  /*78c0*/  @!P1 IMAD.IADD R2, R2, 0x1, -R24 ;  /* 0x0000000102029824 */ /* 0x000fe200078e0a18 */
[----:B------:R-:W-:Y:S02]  /*78d0*/  ISETP.GE.AND P1, PT, R13, RZ, PT ;  /* 0x000000ff0d00720c */ /* 0x000fe40003f26270 */
[----:B------:R-:W4:Y:S01]  /*78e0*/  LDL.LU R13, [R1+0x268] ;  /* 0x00026800010d7983 */ /* 0x000f220000300800 */
[----:B------:R-:W-:Y:S01]  /*78f0*/  IMAD.HI.U32 R6, R26, R10, RZ ;  /* 0x0000000a1a067227 */ /* 0x000fe200078e00ff */
[----:B------:R-:W-:-:S03]  /*7900*/  ISETP.GT.U32.AND P3, PT, R24, R0, PT ;  /* 0x000000001800720c */ /* 0x000fc60003f64070 */
[----:B------:R-:W-:-:S04]  /*7910*/  IMAD.HI.U32 R5, R26, R11, RZ ;  /* 0x0000000b1a057227 */ /* 0x000fc800078e00ff */
[----:B------:R-:W-:Y:S02]  /*7920*/  IMAD.MOV R6, RZ, RZ, -R6 ;  /* 0x000000ffff067224 */ /* 0x000fe400078e0a06 */
[----:B------:R-:W-:Y:S02]  /*7930*/  IMAD.MOV R5, RZ, RZ, -R5 ;  /* 0x000000ffff057224 */ /* 0x000fe400078e0a05 */
[----:B------:R-:W-:Y:S01]  /*7940*/  IMAD R10, R24, R6, R10 ;  /* 0x00000006180a7224 */ /* 0x000fe200078e020a */
[----:B------:R-:W-:Y:S01]  /*7950*/  ISETP.GE.AND P4, PT, R20, RZ, PT ;  /* 0x000000ff1400720c */ /* 0x000fe20003f86270 */
[----:B------:R-:W-:Y:S01]  /*7960*/  IMAD R11, R24, R5, R11 ;  /* 0x00000005180b7224 */ /* 0x000fe200078e020b */
[----:B------:R-:W-:Y:S01]  /*7970*/  ISETP.GE.AND P6, PT, R19, RZ, PT ;  /* 0x000000ff1300720c */ /* 0x000fe20003fc6270 */
[----:B------:R-:W-:Y:S01]  /*7980*/  @!P3 IMAD.IADD R0, R0, 0x1, -R24 ;  /* 0x000000010000b824 */ /* 0x000fe200078e0a18 */
[C---:B------:R-:W-:Y:S02]  /*7990*/  ISETP.GT.U32.AND P5, PT, R24.reuse, R10, PT ;  /* 0x0000000a1800720c */ /* 0x040fe40003fa4070 */
[----:B------:R-:W-:-:S02]  /*79a0*/  ISETP.GT.U32.AND P2, PT, R24, R11, PT ;  /* 0x0000000b1800720c */ /* 0x000fc40003f44070 */
[----:B--2---:R-:W-:-:S05]  /*79b0*/  IABS R12, R27 ;  /* 0x0000001b000c7213 */ /* 0x004fca0000000000 */
[----:B------:R-:W-:-:S04]  /*79c0*/  IMAD.HI.U32 R4, R26, R12, RZ ;  /* 0x0000000c1a047227 */ /* 0x000fc800078e00ff */
[----:B------:R-:W-:-:S04]  /*79d0*/  IMAD.MOV R3, RZ, RZ, -R4 ;  /* 0x000000ffff037224 */ /* 0x000fc800078e0a04 */
[----:B------:R-:W-:-:S05]  /*79e0*/  IMAD R12, R24, R3, R12 ;  /* 0x00000003180c7224 */ /* 0x000fca00078e020c */
[----:B------:R-:W-:Y:S01]  /*79f0*/  ISETP.GT.U32.AND P3, PT, R24, R12, PT ;  /* 0x0000000c1800720c */ /* 0x000fe20003f64070 */
[----:B------:R-:W-:Y:S01]  /*7a00*/  IMAD.MOV.U32 R3, RZ, RZ, R2 ;  /* 0x000000ffff037224 */ /* 0x000fe200078e0002 */
[----:B------:R-:W-:Y:S01]  /*7a10*/  IABS R14, R23 ;  /* 0x00000017000e7213 */ /* 0x000fe20000000000 */
[----:B------:R-:W-:Y:S02]  /*7a20*/  @!P5 IMAD.IADD R10, R10, 0x1, -R24 ;  /* 0x000000010a0ad824 */ /* 0x000fe400078e0a18 */
[----:B------:R-:W-:Y:S01]  /*7a30*/  @!P4 IMAD.MOV R3, RZ, RZ, -R3 ;  /* 0x000000ffff03c224 */ /* 0x000fe200078e0a03 */
[----:B------:R-:W-:Y:S01]  /*7a40*/  IABS R15, R17 ;  /* 0x00000011000f7213 */ /* 0x000fe20000000000 */
[----:B------:R-:W-:Y:S02]  /*7a50*/  @!P6 IMAD.MOV R0, RZ, RZ, -R0 ;  /* 0x000000ffff00e224 */ /* 0x000fe400078e0a00 */
[--C-:B------:R-:W-:Y:S01]  /*7a60*/  @!P2 IMAD.IADD R11, R11, 0x1, -R24.reuse ;  /* 0x000000010b0ba824 */ /* 0x100fe200078e0a18 */
[----:B------:R-:W-:Y:S03]  /*7a70*/  STL [R1+0x60], R3 ;  /* 0x0000600301007387 */ /* 0x000fe60000100800 */
[----:B------:R-:W-:Y:S01]  /*7a80*/  @!P3 IMAD.IADD R12, R12, 0x1, -R24 ;  /* 0x000000010c0cb824 */ /* 0x000fe200078e0a18 */
[----:B------:R-:W2:Y:S01]  /*7a90*/  LDL.LU R6, [R1+0x26c] ;  /* 0x00026c0001067983 */ /* 0x000ea20000300800 */
[----:B------:R-:W-:Y:S01]  /*7aa0*/  ISETP.GT.U32.AND P2, PT, R24, R10, PT ;  /* 0x0000000a1800720c */ /* 0x000fe20003f44070 */
[----:B------:R-:W-:-:S02]  /*7ab0*/  IMAD.HI.U32 R2, R26, R14, RZ ;  /* 0x0000000e1a027227 */ /* 0x000fc400078e00ff */
[----:B0-----:R-:W5:Y:S01]  /*7ac0*/  LDL.LU R7, [R1+0x270] ;  /* 0x0002700001077983 */ /* 0x001f620000300800 */
[----:B------:R-:W-:-:S03]  /*7ad0*/  ISETP.GT.U32.AND P3, PT, R24, R12, PT ;  /* 0x0000000c1800720c */ /* 0x000fc60003f64070 */
[----:B------:R0:W-:Y:S01]  /*7ae0*/  STL [R1+0x58], R0 ;  /* 0x0000580001007387 */ /* 0x0001e20000100800 */
[----:B------:R-:W-:Y:S02]  /*7af0*/  IMAD.MOV R2, RZ, RZ, -R2 ;  /* 0x000000ffff027224 */ /* 0x000fe400078e0a02 */
[----:B0-----:R-:W-:-:S04]  /*7b00*/  IMAD.HI.U32 R0, R26, R15, RZ ;  /* 0x0000000f1a007227 */ /* 0x001fc800078e00ff */
[----:B------:R-:W-:Y:S02]  /*7b10*/  IMAD.MOV R0, RZ, RZ, -R0 ;  /* 0x000000ffff007224 */ /* 0x000fe400078e0a00 */
[C---:B------:R-:W-:Y:S02]  /*7b20*/  IMAD R14, R24.reuse, R2, R14 ;  /* 0x00000002180e7224 */ /* 0x040fe400078e020e */
[----:B------:R-:W-:Y:S02]  /*7b30*/  IMAD R15, R24, R0, R15 ;  /* 0x00000000180f7224 */ /* 0x000fe400078e020f */
[--C-:B------:R-:W-:Y:S01]  /*7b40*/  @!P2 IMAD.IADD R10, R10, 0x1, -R24.reuse ;  /* 0x000000010a0aa824 */ /* 0x100fe200078e0a18 */
[----:B------:R-:W-:Y:S01]  /*7b50*/  ISETP.GT.U32.AND P2, PT, R24, R14, PT ;  /* 0x0000000e1800720c */ /* 0x000fe20003f44070 */
[----:B------:R-:W-:Y:S01]  /*7b60*/  @!P3 IMAD.IADD R12, R12, 0x1, -R24 ;  /* 0x000000010c0cb824 */ /* 0x000fe200078e0a18 */
[C---:B------:R-:W-:Y:S02]  /*7b70*/  ISETP.GT.U32.AND P3, PT, R24.reuse, R15, PT ;  /* 0x0000000f1800720c */ /* 0x040fe40003f64070 */
[----:B------:R-:W-:Y:S01]  /*7b80*/  ISETP.GT.U32.AND P4, PT, R24, R11, PT ;  /* 0x0000000b1800720c */ /* 0x000fe20003f84070 */
[----:B------:R-:W-:Y:S01]  /*7b90*/  @!P0 IMAD.MOV R10, RZ, RZ, -R10 ;  /* 0x000000ffff0a8224 */ /* 0x000fe200078e0a0a */
[----:B------:R-:W-:-:S02]  /*7ba0*/  ISETP.GE.AND P5, PT, R27, RZ, PT ;  /* 0x000000ff1b00720c */ /* 0x000fc40003fa6270 */
[----:B------:R-:W-:Y:S01]  /*7bb0*/  ISETP.GE.AND P6, PT, R23, RZ, PT ;  /* 0x000000ff1700720c */ /* 0x000fe20003fc6270 */
[----:B------:R-:W5:Y:S04]  /*7bc0*/  LDL.LU R27, [R1+0x274] ;  /* 0x00027400011b7983 */ /* 0x000f680000300800 */
[--C-:B------:R-:W-:Y:S02]  /*7bd0*/  @!P2 IMAD.IADD R14, R14, 0x1, -R24.reuse ;  /* 0x000000010e0ea824 */ /* 0x100fe400078e0a18 */
[----:B------:R-:W-:-:S03]  /*7be0*/  @!P3 IMAD.IADD R15, R15, 0x1, -R24 ;  /* 0x000000010f0fb824 */ /* 0x000fc600078e0a18 */
[C---:B------:R-:W-:Y:S02]  /*7bf0*/  ISETP.GT.U32.AND P3, PT, R24.reuse, R14, PT ;  /* 0x0000000e1800720c */ /* 0x040fe40003f64070 */
[----:B------:R-:W-:Y:S01]  /*7c00*/  ISETP.GT.U32.AND P0, PT, R24, R15, PT ;  /* 0x0000000f1800720c */ /* 0x000fe20003f04070 */
[----:B------:R-:W-:Y:S01]  /*7c10*/  @!P4 IMAD.IADD R11, R11, 0x1, -R24 ;  /* 0x000000010b0bc824 */ /* 0x000fe200078e0a18 */
[----:B------:R-:W-:Y:S01]  /*7c20*/  ISETP.GE.AND P4, PT, R17, RZ, PT ;  /* 0x000000ff1100720c */ /* 0x000fe20003f86270 */
[----:B------:R-:W-:Y:S01]  /*7c30*/  @!P5 IMAD.MOV R12, RZ, RZ, -R12 ;  /* 0x000000ffff0cd224 */ /* 0x000fe200078e0a0c */
[----:B------:R-:W-:Y:S01]  /*7c40*/  IABS R16, R25 ;  /* 0x0000001900107213 */ /* 0x000fe20000000000 */
[----:B------:R-:W-:Y:S01]  /*7c50*/  @!P1 IMAD.MOV R11, RZ, RZ, -R11 ;  /* 0x000000ffff0b9224 */ /* 0x000fe200078e0a0b */
[----:B------:R-:W-:Y:S01]  /*7c60*/  ISETP.GE.AND P2, PT, R25, RZ, PT ;  /* 0x000000ff1900720c */ /* 0x000fe20003f46270 */
[----:B------:R-:W-:Y:S02]  /*7c70*/  IMAD.MOV.U32 R25, RZ, RZ, R28 ;  /* 0x000000ffff197224 */ /* 0x000fe400078e001c */
[----:B------:R-:W5:Y:S02]  /*7c80*/  LDL.LU R28, [R1+0x278] ;  /* 0x00027800011c7983 */ /* 0x000f640000300800 */
[----:B------:R-:W-:-:S02]  /*7c90*/  @!P3 IMAD.IADD R14, R14, 0x1, -R24 ;  /* 0x000000010e0eb824 */ /* 0x000fc400078e0a18 */
[----:B------:R-:W-:Y:S01]  /*7ca0*/  @!P0 IMAD.IADD R15, R15, 0x1, -R24 ;  /* 0x000000010f0f8824 */ /* 0x000fe200078e0a18 */
[----:B------:R-:W-:Y:S01]  /*7cb0*/  STL [R1+0x16c0], R10 ;  /* 0x0016c00a01007387 */ /* 0x000fe20000100800 */
[----:B------:R-:W-:Y:S02]  /*7cc0*/  @!P6 IMAD.MOV R14, RZ, RZ, -R14 ;  /* 0x000000ffff0ee224 */ /* 0x000fe400078e0a0e */
[----:B------:R-:W-:Y:S01]  /*7cd0*/  @!P4 IMAD.MOV R15, RZ, RZ, -R15 ;  /* 0x000000ffff0fc224 */ /* 0x000fe200078e0a0f */
[----:B------:R-:W-:Y:S01]  /*7ce0*/  STL [R1+0x16c4], R11 ;  /* 0x0016c40b01007387 */ /* 0x000fe20000100800 */
[----:B------:R-:W-:-:S03]  /*7cf0*/  IMAD.MOV.U32 R8, RZ, RZ, R25 ;  /* 0x000000ffff087224 */ /* 0x000fc600078e0019 */
[----:B------:R-:W-:Y:S04]  /*7d00*/  STL [R1+0x16c8], R12 ;  /* 0x0016c80c01007387 */ /* 0x000fe80000100800 */
[----:B------:R-:W5:Y:S04]  /*7d10*/  LDL R20, [R1+0x280] ;  /* 0x0002800001147983 */ /* 0x000f680000100800 */
[----:B------:R-:W5:Y:S04]  /*7d20*/  LDL R25, [R1+0x284] ;  /* 0x0002840001197983 */ /* 0x000f680000100800 */
[----:B------:R-:W-:Y:S04]  /*7d30*/  STL [R1+0x16cc], R14 ;  /* 0x0016cc0e01007387 */ /* 0x000fe80000100800 */
[----:B------:R0:W-:Y:S01]  /*7d40*/  STL [R1+0x16d0], R15 ;  /* 0x0016d00f01007387 */ /* 0x0001e20000100800 */
[----:B----4-:R-:W-:-:S02]  /*7d50*/  IABS R22, R13 ;  /* 0x0000000d00167213 */ /* 0x010fc40000000000 */
[----:B------:R-:W-:Y:S02]  /*7d60*/  ISETP.GE.AND P4, PT, R13, RZ, PT ;  /* 0x000000ff0d00720c */ /* 0x000fe40003f86270 */
[----:B------:R-:W4:Y:S01]  /*7d70*/  LDL.LU R13, [R1+0x288] ;  /* 0x00028800010d7983 */ /* 0x000f220000300800 */
[C---:B------:R-:W-:Y:S01]  /*7d80*/  IMAD.HI.U32 R3, R26.reuse, R16, RZ ;  /* 0x000000101a037227 */ /* 0x040fe200078e00ff */
[----:B---3--:R-:W-:Y:S02]  /*7d90*/  IABS R23, R18 ;  /* 0x0000001200177213 */ /* 0x008fe40000000000 */
[----:B0-----:R-:W3:Y:S01]  /*7da0*/  LDL.LU R15, [R1+0x290] ;  /* 0x00029000010f7983 */ /* 0x001ee20000300800 */
[----:B------:R-:W-:Y:S02]  /*7db0*/  IMAD.MOV R3, RZ, RZ, -R3 ;  /* 0x000000ffff037224 */ /* 0x000fe400078e0a03 */
[----:B------:R-:W-:Y:S01]  /*7dc0*/  IMAD.HI.U32 R0, R26, R22, RZ ;  /* 0x000000161a007227 */ /* 0x000fe200078e00ff */
[----:B------:R-:W3:Y:S03]  /*7dd0*/  LDL.LU R14, [R1+0x294] ;  /* 0x00029400010e7983 */ /* 0x000ee60000300800 */
[----:B------:R-:W-:Y:S01]  /*7de0*/  IMAD R16, R24, R3, R16 ;  /* 0x0000000318107224 */ /* 0x000fe200078e0210 */
[----:B------:R-:W3:Y:S01]  /*7df0*/  LDL.LU R12, [R1+0x298] ;  /* 0x00029800010c7983 */ /* 0x000ee20000300800 */
[----:B------:R-:W-:-:S03]  /*7e00*/  IMAD.MOV R0, RZ, RZ, -R0 ;  /* 0x000000ffff007224 */ /* 0x000fc600078e0a00 */
[C---:B------:R-:W-:Y:S01]  /*7e10*/  ISETP.GT.U32.AND P1, PT, R24.reuse, R16, PT ;  /* 0x000000101800720c */ /* 0x040fe20003f24070 */
[----:B------:R-:W-:Y:S01]  /*7e20*/  IMAD R22, R24, R0, R22 ;  /* 0x0000000018167224 */ /* 0x000fe200078e0216 */
[----:B------:R-:W3:Y:S01]  /*7e30*/  LDL.LU R11, [R1+0x29c] ;  /* 0x00029c00010b7983 */ /* 0x000ee20000300800 */
[----:B------:R-:W-:-:S03]  /*7e40*/  IMAD.HI.U32 R2, R26, R23, RZ ;  /* 0x000000171a027227 */ /* 0x000fc600078e00ff */
[----:B------:R-:W3:Y:S01]  /*7e50*/  LDL.LU R29, [R1+0x2a0] ;  /* 0x0002a000011d7983 */ /* 0x000ee20000300800 */
[----:B------:R-:W-:-:S03]  /*7e60*/  IMAD.MOV R2, RZ, RZ, -R2 ;  /* 0x000000ffff027224 */ /* 0x000fc600078e0a02 */
[----:B------:R-:W3:Y:S01]  /*7e70*/  LDL.LU R10, [R1+0x2a4] ;  /* 0x0002a400010a7983 */ /* 0x000ee20000300800 */
[----:B------:R-:W-:Y:S02]  /*7e80*/  IMAD R23, R24, R2, R23 ;  /* 0x0000000218177224 */ /* 0x000fe400078e0217 */
[----:B------:R-:W-:Y:S01]  /*7e90*/  @!P1 IMAD.IADD R16, R16, 0x1, -R24 ;  /* 0x0000000110109824 */ /* 0x000fe200078e0a18 */
[----:B------:R-:W3:Y:S02]  /*7ea0*/  LDL.LU R9, [R1+0x2a8] ;  /* 0x0002a80001097983 */ /* 0x000ee40000300800 */
[----:B------:R-:W-:Y:S02]  /*7eb0*/  ISETP.GT.U32.AND P5, PT, R24, R23, PT ;  /* 0x000000171800720c */ /* 0x000fe40003fa4070 */
[----:B--2---:R-:W-:-:S05]  /*7ec0*/  IABS R21, R6 ;  /* 0x0000000600157213 */ /* 0x004fca0000000000 */
[----:B------:R-:W-:-:S04]  /*7ed0*/  IMAD.HI.U32 R0, R26, R21, RZ ;  /* 0x000000151a007227 */ /* 0x000fc800078e00ff */
[----:B------:R-:W-:-:S04]  /*7ee0*/  IMAD.MOV R0, RZ, RZ, -R0 ;  /* 0x000000ffff007224 */ /* 0x000fc800078e0a00 */
[----:B------:R-:W-:-:S05]  /*7ef0*/  IMAD R21, R24, R0, R21 ;  /* 0x0000000018157224 */ /* 0x000fca00078e0215 */
[C---:B------:R-:W-:Y:S01]  /*7f00*/  ISETP.GT.U32.AND P1, PT, R24.reuse, R21, PT ;  /* 0x000000151800720c */ /* 0x040fe20003f24070 */
[----:B------:R-:W-:Y:S01]  /*7f10*/  @!P5 IMAD.IADD R23, R23, 0x1, -R24 ;  /* 0x000000011717d824 */ /* 0x000fe200078e0a18 */
[----:B------:R-:W-:-:S11]  /*7f20*/  ISETP.GT.U32.AND P5, PT, R24, R16, PT ;  /* 0x000000101800720c */ /* 0x000fd60003fa4070 */
[----:B------:R-:W-:-:S05]  /*7f30*/  @!P1 IMAD.IADD R21, R21, 0x1, -R24 ;  /* 0x0000000115159824 */ /* 0x000fca00078e0a18 */
[----:B------:R-:W-:Y:S01]  /*7f40*/  ISETP.GT.U32.AND P1, PT, R24, R21, PT ;  /* 0x000000151800720c */ /* 0x000fe20003f24070 */
[----:B------:R-:W-:-:S04]  /*7f50*/  @!P5 IMAD.IADD R16, R16, 0x1, -R24 ;  /* 0x000000011010d824 */ /* 0x000fc800078e0a18 */
[----:B------:R-:W-:-:S08]  /*7f60*/  @!P2 IMAD.MOV R16, RZ, RZ, -R16 ;  /* 0x000000ffff10a224 */ /* 0x000fd000078e0a10 */
[----:B------:R-:W-:-:S05]  /*7f70*/  @!P1 IMAD.IADD R21, R21, 0x1, -R24 ;  /* 0x0000000115159824 */ /* 0x000fca00078e0a18 */
[----:B------:R-:W-:Y:S04]  /*7f80*/  STL [R1+0x1744], R21 ;  /* 0x0017441501007387 */ /* 0x000fe80000100800 */
[----:B----4-:R-:W-:Y:S04]  /*7f90*/  STL [R1+0x173c], R13 ;  /* 0x00173c0d01007387 */ /* 0x010fe80000100800 */
[----:B------:R0:W-:Y:S04]  /*7fa0*/  STL [R1+0x16d4], R16 ;  /* 0x0016d41001007387 */ /* 0x0001e80000100800 */
[----:B0-----:R-:W2:Y:S01]  /*7fb0*/  LDL.LU R16, [R1+0x28c] ;  /* 0x00028c0001107983 */ /* 0x001ea20000300800 */
[----:B-----5:R-:W-:-:S02]  /*7fc0*/  IABS R17, R7 ;  /* 0x0000000700117213 */ /* 0x020fc40000000000 */
[----:B------:R-:W-:-:S03]  /*7fd0*/  ISETP.GT.U32.AND P6, PT, R24, R23, PT ;  /* 0x000000171800720c */ /* 0x000fc60003fc4070 */
[----:B------:R-:W-:Y:S01]  /*7fe0*/  IMAD.HI.U32 R0, R26, R17, RZ ;  /* 0x000000111a007227 */ /* 0x000fe200078e00ff */
[----:B------:R-:W-:-:S03]  /*7ff0*/  ISETP.GT.U32.AND P3, PT, R24, R22, PT ;  /* 0x000000161800720c */ /* 0x000fc60003f64070 */
[----:B------:R-:W-:Y:S01]  /*8000*/  IMAD.MOV R0, RZ, RZ, -R0 ;  /* 0x000000ffff007224 */ /* 0x000fe200078e0a00 */
[----:B------:R-:W-:Y:S02]  /*8010*/  ISETP.GE.AND P0, PT, R18, RZ, PT ;  /* 0x000000ff1200720c */ /* 0x000fe40003f06270 */
[----:B------:R-:W-:Y:S01]  /*8020*/  IABS R18, R27 ;  /* 0x0000001b00127213 */ /* 0x000fe20000000000 */
[----:B------:R-:W-:Y:S01]  /*8030*/  IMAD R17, R24, R0, R17 ;  /* 0x0000000018117224 */ /* 0x000fe200078e0211 */
[----:B------:R-:W-:Y:S01]  /*8040*/  IABS R19, R28 ;  /* 0x0000001c00137213 */ /* 0x000fe20000000000 */
[----:B------:R-:W-:Y:S02]  /*8050*/  @!P6 IMAD.IADD R23, R23, 0x1, -R24 ;  /* 0x000000011717e824 */ /* 0x000fe400078e0a18 */
[----:B------:R-:W-:Y:S01]  /*8060*/  IMAD.HI.U32 R2, R26, R18, RZ ;  /* 0x000000121a027227 */ /* 0x000fe200078e00ff */
[----:B------:R-:W-:-:S03]  /*8070*/  ISETP.GT.U32.AND P6, PT, R24, R17, PT ;  /* 0x000000111800720c */ /* 0x000fc60003fc4070 */
[----:B------:R-:W-:-:S04]  /*8080*/  IMAD.HI.U32 R0, R26, R19, RZ ;  /* 0x000000131a007227 */ /* 0x000fc800078e00ff */
[----:B------:R-:W-:Y:S02]  /*8090*/  IMAD.MOV R2, RZ, RZ, -R2 ;  /* 0x000000ffff027224 */ /* 0x000fe400078e0a02 */
[----:B------:R-:W-:Y:S02]  /*80a0*/  IMAD.MOV R0, RZ, RZ, -R0 ;  /* 0x000000ffff007224 */ /* 0x000fe400078e0a00 */
[----:B------:R-:W-:Y:S02]  /*80b0*/  @!P3 IMAD.IADD R22, R22, 0x1, -R24 ;  /* 0x000000011616b824 */ /* 0x000fe400078e0a18 */
[C---:B------:R-:W-:Y:S02]  /*80c0*/  IMAD R18, R24.reuse, R2, R18 ;  /* 0x0000000218127224 */ /* 0x040fe400078e0212 */
[C---:B------:R-:W-:Y:S01]  /*80d0*/  IMAD R19, R24.reuse, R0, R19 ;  /* 0x0000000018137224 */ /* 0x040fe200078e0213 */
[C---:B------:R-:W-:Y:S01]  /*80e0*/  ISETP.GT.U32.AND P3, PT, R24.reuse, R22, PT ;  /* 0x000000161800720c */ /* 0x040fe20003f64070 */
[----:B------:R-:W-:Y:S01]  /*80f0*/  @!P6 IMAD.IADD R17, R17, 0x1, -R24 ;  /* 0x000000011111e824 */ /* 0x000fe200078e0a18 */
[----:B------:R-:W-:-:S02]  /*8100*/  ISETP.GT.U32.AND P1, PT, R24, R18, PT ;  /* 0x000000121800720c */ /* 0x000fc40003f24070 */
[----:B------:R-:W-:Y:S02]  /*8110*/  ISETP.GT.U32.AND P6, PT, R24, R19, PT ;  /* 0x000000131800720c */ /* 0x000fe40003fc4070 */
[----:B------:R-:W-:Y:S02]  /*8120*/  ISETP.GE.AND P5, PT, R6, RZ, PT ;  /* 0x000000ff0600720c */ /* 0x000fe40003fa6270 */
[----:B------:R-:W-:-:S05]  /*8130*/  IABS R6, R25 ;  /* 0x0000001900067213 */ /* 0x000fca0000000000 */
[--C-:B------:R-:W-:Y:S01]  /*8140*/  @!P3 IMAD.IADD R22, R22, 0x1, -R24.reuse ;  /* 0x000000011616b824 */ /* 0x100fe200078e0a18 */
[----:B------:R-:W-:Y:S01]  /*8150*/  ISETP.GE.AND P3, PT, R7, RZ, PT ;  /* 0x000000ff0700720c */ /* 0x000fe20003f66270 */
[--C-:B------:R-:W-:Y:S01]  /*8160*/  @!P1 IMAD.IADD R18, R18, 0x1, -R24.reuse ;  /* 0x0000000112129824 */ /* 0x100fe200078e0a18 */
[----:B------:R-:W-:Y:S01]  /*8170*/  IABS R7, R20 ;  /* 0x0000001400077213 */ /* 0x000fe20000000000 */
[----:B------:R-:W-:-:S03]  /*8180*/  @!P6 IMAD.IADD R19, R19, 0x1, -R24 ;  /* 0x000000011313e824 */ /* 0x000fc600078e0a18 */
[----:B------:R-:W-:Y:S01]  /*8190*/  ISETP.GT.U32.AND P1, PT, R24, R18, PT ;  /* 0x000000121800720c */ /* 0x000fe20003f24070 */
[----:B------:R-:W-:Y:S01]  /*81a0*/  IMAD.HI.U32 R2, R26, R7, RZ ;  /* 0x000000071a027227 */ /* 0x000fe200078e00ff */
[----:B------:R-:W-:-:S03]  /*81b0*/  ISETP.GT.U32.AND P6, PT, R24, R19, PT ;  /* 0x000000131800720c */ /* 0x000fc60003fc4070 */
[----:B------:R-:W-:Y:S01]  /*81c0*/  IMAD.HI.U32 R0, R26, R6, RZ ;  /* 0x000000061a007227 */ /* 0x000fe200078e00ff */
[----:B------:R-:W-:-:S03]  /*81d0*/  IABS R5, R13 ;  /* 0x0000000d00057213 */ /* 0x000fc60000000000 */
[----:B------:R-:W-:Y:S02]  /*81e0*/  IMAD.MOV R2, RZ, RZ, -R2 ;  /* 0x000000ffff027224 */ /* 0x000fe400078e0a02 */
[----:B------:R-:W-:Y:S01]  /*81f0*/  IMAD.MOV R0, RZ, RZ, -R0 ;  /* 0x000000ffff007224 */ /* 0x000fe200078e0a00 */
[----:B------:R-:W-:Y:S01]  /*8200*/  IABS R8, R8 ;  /* 0x0000000800087213 */ /* 0x000fe20000000000 */
[C---:B------:R-:W-:Y:S02]  /*8210*/  IMAD R7, R24.reuse, R2, R7 ;  /* 0x0000000218077224 */ /* 0x040fe400078e0207 */
[----:B------:R-:W-:Y:S02]  /*8220*/  IMAD R6, R24, R0, R6 ;  /* 0x0000000018067224 */ /* 0x000fe400078e0206 */
[----:B------:R-:W-:Y:S01]  /*8230*/  IMAD.HI.U32 R0, R26, R5, RZ ;  /* 0x000000051a007227 */ /* 0x000fe200078e00ff */
[----:B---3--:R-:W-:-:S03]  /*8240*/  IABS R2, R14 ;  /* 0x0000000e00027213 */ /* 0x008fc60000000000 */
[--C-:B------:R-:W-:Y:S01]  /*8250*/  @!P1 IMAD.IADD R18, R18, 0x1, -R24.reuse ;  /* 0x0000000112129824 */ /* 0x100fe200078e0a18 */
[C---:B------:R-:W-:Y:S01]  /*8260*/  ISETP.GT.U32.AND P1, PT, R24.reuse, R7, PT ;  /* 0x000000071800720c */ /* 0x040fe20003f24070 */
[----:B------:R-:W-:Y:S01]  /*8270*/  @!P6 IMAD.IADD R19, R19, 0x1, -R24 ;  /* 0x000000011313e824 */ /* 0x000fe200078e0a18 */
[----:B------:R-:W-:Y:S01]  /*8280*/  ISETP.GT.U32.AND P6, PT, R24, R6, PT ;  /* 0x000000061800720c */ /* 0x000fe20003fc4070 */
[----:B------:R-:W-:-:S04]  /*8290*/  IMAD.HI.U32 R3, R26, R8, RZ ;  /* 0x000000081a037227 */ /* 0x000fc800078e00ff */
[----:B------:R-:W-:Y:S02]  /*82a0*/  IMAD.MOV R0, RZ, RZ, -R0 ;  /* 0x000000ffff007224 */ /* 0x000fe400078e0a00 */
[----:B------:R-:W-:Y:S02]  /*82b0*/  IMAD.MOV R3, RZ, RZ, -R3 ;  /* 0x000000ffff037224 */ /* 0x000fe400078e0a03 */
[----:B------:R-:W-:Y:S02]  /*82c0*/  IMAD R5, R24, R0, R5 ;  /* 0x0000000018057224 */ /* 0x000fe400078e0205 */
[----:B------:R-:W-:-:S04]  /*82d0*/  IMAD.HI.U32 R0, R26, R2, RZ ;  /* 0x000000021a007227 */ /* 0x000fc800078e00ff */
[----:B------:R-:W-:Y:S01]  /*82e0*/  IMAD R8, R24, R3, R8 ;  /* 0x0000000318087224 */ /* 0x000fe200078e0208 */
[----:B------:R-:W-:Y:S01]  /*82f0*/  IABS R3, R15 ;  /* 0x0000000f00037213 */ /* 0x000fe20000000000 */
[----:B------:R-:W-:Y:S02]  /*8300*/  IMAD.MOV R0, RZ, RZ, -R0 ;  /* 0x000000ffff007224 */ /* 0x000fe400078e0a00 */
[--C-:B------:R-:W-:Y:S01]  /*8310*/  @!P1 IMAD.IADD R7, R7, 0x1, -R24.reuse ;  /* 0x0000000107079824 */ /* 0x100fe200078e0a18 */
[----:B------:R-:W-:Y:S01]  /*8320*/  ISETP.GE.AND P1, PT, R27, RZ, PT ;  /* 0x000000ff1b00720c */ /* 0x000fe20003f26270 */
[----:B------:R-:W-:Y:S01]  /*8330*/  @!P6 IMAD.IADD R6, R6, 0x1, -R24 ;  /* 0x000000010606e824 */ /* 0x000fe200078e0a18 */
[----:B------:R-:W-:Y:S01]  /*8340*/  ISETP.GE.AND P6, PT, R28, RZ, PT ;  /* 0x000000ff1c00720c */ /* 0x000fe20003fc6270 */
[----:B------:R-:W-:Y:S01]  /*8350*/  IMAD R2, R24, R0, R2 ;  /* 0x0000000018027224 */ /* 0x000fe200078e0202 */
[----:B------:R-:W-:Y:S01]  /*8360*/  IABS R0, R12 ;  /* 0x0000000c00007213 */ /* 0x000fe20000000000 */
[----:B------:R-:W-:Y:S01]  /*8370*/  IMAD.HI.U32 R20, R26, R3, RZ ;  /* 0x000000031a147227 */ /* 0x000fe200078e00ff */
[----:B------:R-:W-:-:S02]  /*8380*/  IABS R27, R11 ;  /* 0x0000000b001b7213 */ /* 0x000fc40000000000 */
[----:B------:R-:W-:Y:S01]  /*8390*/  IABS R28, R29 ;  /* 0x0000001d001c7213 */ /* 0x000fe20000000000 */
[----:B------:R-:W-:Y:S02]  /*83a0*/  IMAD.MOV R20, RZ, RZ, -R20 ;  /* 0x000000ffff147224 */ /* 0x000fe400078e0a14 */
[----:B------:R-:W-:-:S04]  /*83b0*/  IMAD.HI.U32 R13, R26, R0, RZ ;  /* 0x000000001a0d7227 */ /* 0x000fc800078e00ff */
[----:B------:R-:W-:-:S04]  /*83c0*/  IMAD.HI.U32 R21, R26, R28, RZ ;  /* 0x0000001c1a157227 */ /* 0x000fc800078e00ff */
[C---:B------:R-:W-:Y:S01]  /*83d0*/  IMAD R3, R24.reuse, R20, R3 ;  /* 0x0000001418037224 */ /* 0x040fe200078e0203 */
[----:B------:R-:W-:Y:S01]  /*83e0*/  IABS R20, R9 ;  /* 0x0000000900147213 */ /* 0x000fe20000000000 */
[----:B------:R-:W-:Y:S02]  /*83f0*/  IMAD.MOV R13, RZ, RZ, -R13 ;  /* 0x000000ffff0d7224 */ /* 0x000fe400078e0a0d */
[----:B------:R-:W-:Y:S02]  /*8400*/  IMAD.MOV R21, RZ, RZ, -R21 ;  /* 0x000000ffff157224 */ /* 0x000fe400078e0a15 */
[----:B------:R-:W-:Y:S02]  /*8410*/  IMAD R0, R24, R13, R0 ;  /* 0x0000000d18007224 */ /* 0x000fe400078e0200 */
[C---:B------:R-:W-:Y:S01]  /*8420*/  IMAD.HI.U32 R13, R26.reuse, R20, RZ ;  /* 0x000000141a0d7227 */ /* 0x040fe200078e00ff */
[----:B--2---:R-:W-:Y:S01]  /*8430*/  IABS R4, R16 ;  /* 0x0000001000047213 */ /* 0x004fe20000000000 */
[----:B------:R-:W-:Y:S04]  /*8440*/  STL [R1+0x1740], R16 ;  /* 0x0017401001007387 */ /* 0x000fe80000100800 */
[----:B------:R-:W-:Y:S01]  /*8450*/  IMAD.HI.U32 R25, R26, R4, RZ ;  /* 0x000000041a197227 */ /* 0x000fe200078e00ff */
[----:B------:R0:W-:Y:S03]  /*8460*/  STL [R1+0x1748], R15 ;  /* 0x0017480f01007387 */ /* 0x0001e60000100800 */
[----:B------:R-:W-:-:S04]  /*8470*/  IMAD.MOV R25, RZ, RZ, -R25 ;  /* 0x000000ffff197224 */ /* 0x000fc800078e0a19 */
[----:B------:R-:W-:Y:S02]  /*8480*/  IMAD R4, R24, R25, R4 ;  /* 0x0000001918047224 */ /* 0x000fe400078e0204 */
[----:B0-----:R-:W-:Y:S01]  /*8490*/  IMAD.HI.U32 R15, R26, R27, RZ ;  /* 0x0000001b1a0f7227 */ /* 0x001fe200078e00ff */
[----:B------:R-:W-:-:S03]  /*84a0*/  IABS R25, R10 ;  /* 0x0000000a00197213 */ /* 0x000fc60000000000 */
[----:B------:R-:W-:Y:S02]  /*84b0*/  IMAD.MOV R15, RZ, RZ, -R15 ;  /* 0x000000ffff0f7224 */ /* 0x000fe400078e0a0f */
[----:B------:R-:W-:-:S04]  /*84c0*/  IMAD.HI.U32 R16, R26, R25, RZ ;  /* 0x000000191a107227 */ /* 0x000fc800078e00ff */
[C---:B------:R-:W-:Y:S02]  /*84d0*/  IMAD R27, R24.reuse, R15, R27 ;  /* 0x0000000f181b7224 */ /* 0x040fe400078e021b */
[----:B------:R-:W2:Y:S01]  /*84e0*/  LDL.LU R15, [R1+0x1748] ;  /* 0x00174800010f7983 */ /* 0x000ea20000300800 */
[----:B------:R-:W-:-:S03]  /*84f0*/  IMAD R26, R24, R21, R28 ;  /* 0x00000015181a7224 */ /* 0x000fc600078e021c */
[----:B------:R-:W3:Y:S01]  /*8500*/  LDL.LU R21, [R1+0x1744] ;  /* 0x0017440001157983 */ /* 0x000ee20000300800 */
[----:B------:R-:W-:Y:S02]  /*8510*/  IMAD.MOV R16, RZ, RZ, -R16 ;  /* 0x000000ffff107224 */ /* 0x000fe400078e0a10 */
[----:B------:R-:W-:Y:S02]  /*8520*/  @!P0 IMAD.MOV R23, RZ, RZ, -R23 ;  /* 0x000000ffff178224 */ /* 0x000fe400078e0a17 */
[----:B------:R-:W-:Y:S02]  /*8530*/  IMAD R25, R24, R16, R25 ;  /* 0x0000001018197224 */ /* 0x000fe400078e0219 */
[----:B------:R-:W-:Y:S01]  /*8540*/  @!P4 IMAD.MOV R22, RZ, RZ, -R22 ;  /* 0x000000ffff16c224 */ /* 0x000fe200078e0a16 */
[----:B------:R-:W4:Y:S01]  /*8550*/  LDL.LU R16, [R1+0x1740] ;  /* 0x0017400001107983 */ /* 0x000f220000300800 */
[----:B------:R-:W-:-:S03]  /*8560*/  IMAD.MOV R28, RZ, RZ, -R13 ;  /* 0x000000ffff1c7224 */ /* 0x000fc600078e0a0d */
[----:B------:R-:W5:Y:S04]  /*8570*/  LDL.LU R13, [R1+0x173c] ;  /* 0x00173c00010d7983 */ /* 0x000f680000300800 */
[----:B------:R0:W-:Y:S04]  /*8580*/  STL [R1+0x16d8], R23 ;  /* 0x0016d81701007387 */ /* 0x0001e80000100800 */
[----:B0-----:R-:W2:Y:S04]  /*8590*/  LDL.LU R23, [R1+0x284] ;  /* 0x0002840001177983 */ /* 0x001ea80000300800 */
[----:B------:R0:W-:Y:S04]  /*85a0*/  STL [R1+0x16dc], R22 ;  /* 0x0016dc1601007387 */ /* 0x0001e80000100800 */
[----:B0-----:R-:W4:Y:S01]  /*85b0*/  LDL.LU R22, [R1+0x280] ;  /* 0x0002800001167983 */ /* 0x001f220000300800 */
[----:B------:R-:W-:-:S13]  /*85c0*/  ISETP.GT.U32.AND P2, PT, R24, R17, PT ;  /* 0x000000111800720c */ /* 0x000fda0003f44070 */
[----:B------:R-:W-:Y:S01]  /*85d0*/  @!P2 IMAD.IADD R17, R17, 0x1, -R24 ;  /* 0x000000011111a824 */ /* 0x000fe200078e0a18 */
[----:B------:R-:W-:Y:S01]  /*85e0*/  ISETP.GT.U32.AND P2, PT, R24, R8, PT ;  /* 0x000000081800720c */ /* 0x000fe20003f44070 */
[----:B---3--:R-:W-:-:S05]  /*85f0*/  @!P5 IMAD.MOV R21, RZ, RZ, -R21 ;  /* 0x000000ffff15d224 */ /* 0x008fca00078e0a15 */
[----:B------:R0:W-:Y:S04]  /*8600*/  STL [R1+0x16e0], R21 ;  /* 0x0016e01501007387 */ /* 0x0001e80000100800 */
[----:B0-----:R-:W3:Y:S03]  /*8610*/  LDL.LU R21, [R1+0x27c] ;  /* 0x00027c0001157983 */ /* 0x001ee60000300800 */
[----:B------:R-:W-:Y:S01]  /*8620*/  @!P2 IMAD.IADD R8, R8, 0x1, -R24 ;  /* 0x000000010808a824 */ /* 0x000fe200078e0a18 */
[----:B------:R-:W-:-:S13]  /*8630*/  ISETP.GT.U32.AND P2, PT, R24, R5, PT ;  /* 0x000000051800720c */ /* 0x000fda0003f44070 */
[----:B------:R-:W-:Y:S01]  /*8640*/  @!P2 IMAD.IADD R5, R5, 0x1, -R24 ;  /* 0x000000010505a824 */ /* 0x000fe200078e0a18 */
[----:B------:R-:W-:-:S13]  /*8650*/  ISETP.GT.U32.AND P2, PT, R24, R4, PT ;  /* 0x000000041800720c */ /* 0x000fda0003f44070 */
[----:B------:R-:W-:Y:S01]  /*8660*/  @!P2 IMAD.IADD R4, R4, 0x1, -R24 ;  /* 0x000000010404a824 */ /* 0x000fe200078e0a18 */
[C---:B------:R-:W-:Y:S02]  /*8670*/  ISETP.GT.U32.AND P2, PT, R24.reuse, R3, PT ;  /* 0x000000031800720c */ /* 0x040fe40003f44070 */
[C---:B------:R-:W-:Y:S01]  /*8680*/  ISETP.GT.U32.AND P0, PT, R24.reuse, R8, PT ;  /* 0x000000081800720c */ /* 0x040fe20003f04070 */
[----:B------:R-:W-:Y:S01]  /*8690*/  @!P3 IMAD.MOV R17, RZ, RZ, -R17 ;  /* 0x000000ffff11b224 */ /* 0x000fe200078e0a11 */
[C---:B------:R-:W-:Y:S02]  /*86a0*/  ISETP.GT.U32.AND P4, PT, R24.reuse, R6, PT ;  /* 0x000000061800720c */ /* 0x040fe40003f84070 */
[----:B------:R-:W-:-:S07]  /*86b0*/  ISETP.GT.U32.AND P3, PT, R24, R5, PT ;  /* 0x000000051800720c */ /* 0x000fce0003f64070 */
[----:B------:R-:W-:Y:S01]  /*86c0*/  @!P2 IMAD.IADD R3, R3, 0x1, -R24 ;  /* 0x000000010303a824 */ /* 0x000fe200078e0a18 */
[C---:B------:R-:W-:Y:S01]  /*86d0*/  ISETP.GT.U32.AND P2, PT, R24.reuse, R7, PT ;  /* 0x000000071800720c */ /* 0x040fe20003f44070 */
[----:B------:R-:W-:Y:S01]  /*86e0*/  @!P1 IMAD.MOV R18, RZ, RZ, -R18 ;  /* 0x000000ffff129224 */ /* 0x000fe200078e0a12 */
[C---:B------:R-:W-:Y:S01]  /*86f0*/  ISETP.GT.U32.AND P1, PT, R24.reuse, R4, PT ;  /* 0x000000041800720c */ /* 0x040fe20003f24070 */
[----:B------:R-:W-:Y:S01]  /*8700*/  @!P6 IMAD.MOV R19, RZ, RZ, -R19 ;  /* 0x000000ffff13e224 */ /* 0x000fe200078e0a13 */
[----:B------:R-:W-:Y:S01]  /*8710*/  ISETP.GT.U32.AND P6, PT, R24, R2, PT ;  /* 0x000000021800720c */ /* 0x000fe20003fc4070 */
[--C-:B------:R-:W-:Y:S01]  /*8720*/  @!P0 IMAD.IADD R8, R8, 0x1, -R24.reuse ;  /* 0x0000000108088824 */ /* 0x100fe200078e0a18 */
[----:B------:R-:W-:Y:S01]  /*8730*/  ISETP.GT.U32.AND P0, PT, R24, R0, PT ;  /* 0x000000001800720c */ /* 0x000fe20003f04070 */
[--C-:B------:R-:W-:Y:S01]  /*8740*/  @!P4 IMAD.IADD R6, R6, 0x1, -R24.reuse ;  /* 0x000000010606c824 */ /* 0x100fe200078e0a18 */
[C---:B------:R-:W-:Y:S01]  /*8750*/  ISETP.GT.U32.AND P4, PT, R24.reuse, R26, PT ;  /* 0x0000001a1800720c */ /* 0x040fe20003f84070 */
[----:B------:R-:W-:Y:S01]  /*8760*/  @!P3 IMAD.IADD R5, R5, 0x1, -R24 ;  /* 0x000000010505b824 */ /* 0x000fe200078e0a18 */
[----:B------:R-:W-:-:S03]  /*8770*/  ISETP.GT.U32.AND P3, PT, R24, R25, PT ;  /* 0x000000191800720c */ /* 0x000fc60003f64070 */
[--C-:B------:R-:W-:Y:S01]  /*8780*/  @!P2 IMAD.IADD R7, R7, 0x1, -R24.reuse ;  /* 0x000000010707a824 */ /* 0x100fe200078e0a18 */
[C---:B------:R-:W-:Y:S02]  /*8790*/  ISETP.GT.U32.AND P2, PT, R24.reuse, R27, PT ;  /* 0x0000001b1800720c */ /* 0x040fe40003f44070 */
[----:B------:R-:W-:Y:S01]  /*87a0*/  ISETP.GT.U32.AND P5, PT, R24, R3, PT ;  /* 0x000000031800720c */ /* 0x000fe20003fa4070 */
[--C-:B------:R-:W-:Y:S02]  /*87b0*/  @!P1 IMAD.IADD R4, R4, 0x1, -R24.reuse ;  /* 0x0000000104049824 */ /* 0x100fe400078e0a18 */
[----:B------:R-:W-:Y:S01]  /*87c0*/  @!P6 IMAD.IADD R2, R2, 0x1, -R24 ;  /* 0x000000010202e824 */ /* 0x000fe200078e0a18 */
[----:B----4-:R-:W-:Y:S01]  /*87d0*/  ISETP.GE.AND P6, PT, R22, RZ, PT ;  /* 0x000000ff1600720c */ /* 0x010fe20003fc6270 */
[----:B------:R-:W-:Y:S02]  /*87e0*/  IMAD R20, R24, R28, R20 ;  /* 0x0000001c18147224 */ /* 0x000fe400078e0214 */
[--C-:B------:R-:W-:Y:S01]  /*87f0*/  @!P0 IMAD.IADD R0, R0, 0x1, -R24.reuse ;  /* 0x0000000100008824 */ /* 0x100fe200078e0a18 */
[----:B--2---:R-:W-:Y:S01]  /*8800*/  ISETP.GE.AND P0, PT, R23, RZ, PT ;  /* 0x000000ff1700720c */ /* 0x004fe20003f06270 */
[----:B------:R-:W-:-:S02]  /*8810*/  @!P4 IMAD.IADD R26, R26, 0x1, -R24 ;  /* 0x000000011a1ac824 */ /* 0x000fc400078e0a18 */
[--C-:B------:R-:W-:Y:S01]  /*8820*/  @!P2 IMAD.IADD R27, R27, 0x1, -R24.reuse ;  /* 0x000000011b1ba824 */ /* 0x100fe200078e0a18 */
[----:B-----5:R-:W-:Y:S01]  /*8830*/  ISETP.GE.AND P2, PT, R13, RZ, PT ;  /* 0x000000ff0d00720c */ /* 0x020fe20003f46270 */
[--C-:B------:R-:W-:Y:S01]  /*8840*/  @!P3 IMAD.IADD R25, R25, 0x1, -R24.reuse ;  /* 0x000000011919b824 */ /* 0x100fe200078e0a18 */
[----:B------:R-:W-:Y:S01]  /*8850*/  ISETP.GE.AND P4, PT, R16, RZ, PT ;  /* 0x000000ff1000720c */ /* 0x000fe20003f86270 */
[----:B------:R-:W-:Y:S01]  /*8860*/  @!P5 IMAD.IADD R3, R3, 0x1, -R24 ;  /* 0x000000010303d824 */ /* 0x000fe200078e0a18 */
[----:B------:R-:W-:Y:S02]  /*8870*/  ISETP.GE.AND P3, PT, R15, RZ, PT ;  /* 0x000000ff0f00720c */ /* 0x000fe40003f66270 */
[----:B------:R-:W-:Y:S01]  /*8880*/  ISETP.GT.U32.AND P5, PT, R24, R20, PT ;  /* 0x000000141800720c */ /* 0x000fe20003fa4070 */
[----:B------:R0:W-:Y:S01]  /*8890*/  STL [R1+0x16e4], R17 ;  /* 0x0016e41101007387 */ /* 0x0001e20000100800 */
[----:B------:R-:W-:Y:S02]  /*88a0*/  @!P6 IMAD.MOV R7, RZ, RZ, -R7 ;  /* 0x000000ffff07e224 */ /* 0x000fe400078e0a07 */
[----:B------:R-:W-:Y:S01]  /*88b0*/  @!P0 IMAD.MOV R6, RZ, RZ, -R6 ;  /* 0x000000ffff068224 */ /* 0x000fe200078e0a06 */
[----:B------:R-:W-:Y:S02]  /*88c0*/  STL [R1+0x16e8], R18 ;  /* 0x0016e81201007387 */ /* 0x000fe40000100800 */
[----:B------:R-:W-:-:S02]  /*88d0*/  @!P2 IMAD.MOV R5, RZ, RZ, -R5 ;  /* 0x000000ffff05a224 */ /* 0x000fc400078e0a05 */
[----:B------:R-:W-:Y:S01]  /*88e0*/  STL [R1+0x16ec], R19 ;  /* 0x0016ec1301007387 */ /* 0x000fe20000100800 */
[----:B------:R-:W-:Y:S01]  /*88f0*/  @!P4 IMAD.MOV R4, RZ, RZ, -R4 ;  /* 0x000000ffff04c224 */ /* 0x000fe200078e0a04 */
[----:B0-----:R-:W0:Y:S01]  /*8900*/  LDC R17, c[0x0][0x23c] ;  /* 0x00008f00ff117b82 */ /* 0x001e220000000800 */
[----:B------:R-:W-:Y:S01]  /*8910*/  @!P3 IMAD.MOV R3, RZ, RZ, -R3 ;  /* 0x000000ffff03b224 */ /* 0x000fe200078e0a03 */
[----:B------:R-:W2:Y:S01]  /*8920*/  LDL.LU R13, [R1+0x1738] ;  /* 0x00173800010d7983 */ /* 0x000ea20000300800 */
[----:B------:R-:W-:Y:S01]  /*8930*/  @!P5 IMAD.IADD R20, R20, 0x1, -R24 ;  /* 0x000000011414d824 */ /* 0x000fe200078e0a18 */
[C---:B------:R-:W-:Y:S02]  /*8940*/  ISETP.GT.U32.AND P5, PT, R24.reuse, R0, PT ;  /* 0x000000001800720c */ /* 0x040fe40003fa4070 */
[----:B------:R-:W-:Y:S02]  /*8950*/  ISETP.GT.U32.AND P2, PT, R24, R26, PT ;  /* 0x0000001a1800720c */ /* 0x000fe40003f44070 */
[----:B------:R-:W-:-:S09]  /*8960*/  ISETP.GE.AND P3, PT, R14, RZ, PT ;  /* 0x000000ff0e00720c */ /* 0x000fd20003f66270 */
[--C-:B------:R-:W-:Y:S01]  /*8970*/  @!P5 IMAD.IADD R0, R0, 0x1, -R24.reuse ;  /* 0x000000010000d824 */ /* 0x100fe200078e0a18 */
[----:B------:R-:W-:Y:S01]  /*8980*/  ISETP.GE.AND P5, PT, R11, RZ, PT ;  /* 0x000000ff0b00720c */ /* 0x000fe20003fa6270 */
[----:B------:R-:W-:Y:S01]  /*8990*/  @!P2 IMAD.IADD R26, R26, 0x1, -R24 ;  /* 0x000000011a1aa824 */ /* 0x000fe200078e0a18 */
[----:B------:R-:W-:Y:S02]  /*89a0*/  ISETP.GE.AND P2, PT, R10, RZ, PT ;  /* 0x000000ff0a00720c */ /* 0x000fe40003f46270 */
[----:B---3--:R-:W-:-:S13]  /*89b0*/  ISETP.GE.AND P1, PT, R21, RZ, PT ;  /* 0x000000ff1500720c */ /* 0x008fda0003f26270 */
[----:B------:R-:W-:Y:S01]  /*89c0*/  @!P1 IMAD.MOV R8, RZ, RZ, -R8 ;  /* 0x000000ffff089224 */ /* 0x000fe200078e0a08 */
[----:B------:R-:W-:-:S04]  /*89d0*/  ISETP.GT.U32.AND P1, PT, R24, R2, PT ;  /* 0x000000021800720c */ /* 0x000fc80003f24070 */
[----:B------:R-:W-:Y:S04]  /*89e0*/  STL [R1+0x16f0], R8 ;  /* 0x0016f00801007387 */ /* 0x000fe80000100800 */
[----:B------:R-:W-:Y:S04]  /*89f0*/  STL [R1+0x16f4], R7 ;  /* 0x0016f40701007387 */ /* 0x000fe80000100800 */
[----:B------:R-:W-:Y:S04]  /*8a00*/  STL [R1+0x16f8], R6 ;  /* 0x0016f80601007387 */ /* 0x000fe80000100800 */
[----:B------:R-:W-:Y:S04]  /*8a10*/  STL [R1+0x16fc], R5 ;  /* 0x0016fc0501007387 */ /* 0x000fe80000100800 */
[----:B------:R0:W-:Y:S04]  /*8a20*/  STL [R1+0x1700], R4 ;  /* 0x0017000401007387 */ /* 0x0001e80000100800 */
[----:B------:R1:W-:Y:S04]  /*8a30*/  STL [R1+0x1704], R3 ;  /* 0x0017040301007387 */ /* 0x0003e80000100800 */
[----:B------:R-:W3:Y:S04]  /*8a40*/  LDL.LU R23, [R1+0x1e8] ;  /* 0x0001e80001177983 */ /* 0x000ee80000300800 */
[----:B------:R-:W4:Y:S01]  /*8a50*/  LDL.LU R16, [R1+0x1ec] ;  /* 0x0001ec0001107983 */ /* 0x000f220000300800 */
[----:B------:R-:W-:-:S03]  /*8a60*/  @!P1 IMAD.IADD R2, R2, 0x1, -R24 ;  /* 0x0000000102029824 */ /* 0x000fc600078e0a18 */
[----:B------:R-:W5:Y:S01]  /*8a70*/  LDL.LU R15, [R1+0x1e4] ;  /* 0x0001e400010f7983 */ /* 0x000f620000300800 */
[----:B------:R-:W-:-:S03]  /*8a80*/  ISETP.GE.AND P1, PT, R12, RZ, PT ;  /* 0x000000ff0c00720c */ /* 0x000fc60003f26270 */
[----:B------:R-:W5:Y:S04]  /*8a90*/  LDL.LU R14, [R1+0x1e0] ;  /* 0x0001e000010e7983 */ /* 0x000f680000300800 */
[----:B------:R-:W5:Y:S04]  /*8aa0*/  LDL.LU R12, [R1+0x1dc] ;  /* 0x0001dc00010c7983 */ /* 0x000f680000300800 */
[----:B------:R-:W5:Y:S04]  /*8ab0*/  LDL.LU R11, [R1+0x1d4] ;  /* 0x0001d400010b7983 */ /* 0x000f680000300800 */
[----:B------:R-:W5:Y:S01]  /*8ac0*/  LDL.LU R10, [R1+0x1cc] ;  /* 0x0001cc00010a7983 */ /* 0x000f620000300800 */
[----:B------:R-:W-:-:S13]  /*8ad0*/  ISETP.GT.U32.AND P0, PT, R24, R27, PT ;  /* 0x0000001b1800720c */ /* 0x000fda0003f04070 */
[----:B------:R-:W-:Y:S01]  /*8ae0*/  @!P0 IMAD.IADD R27, R27, 0x1, -R24 ;  /* 0x000000011b1b8824 */ /* 0x000fe200078e0a18 */
[----:B------:R-:W-:Y:S02]  /*8af0*/  ISETP.GE.AND P0, PT, R29, RZ, PT ;  /* 0x000000ff1d00720c */ /* 0x000fe40003f06270 */
[----:B------:R-:W0:Y:S01]  /*8b00*/  S2R R29, SR_TID.X ;  /* 0x00000000001d7919 */ /* 0x000e220000002100 */
[C---:B------:R-:W-:Y:S02]  /*8b10*/  ISETP.GT.U32.AND P6, PT, R24.reuse, R25, PT ;  /* 0x000000191800720c */ /* 0x040fe40003fc4070 */
[----:B------:R-:W-:Y:S01]  /*8b20*/  ISETP.GT.U32.AND P4, PT, R24, R20, PT ;  /* 0x000000141800720c */ /* 0x000fe20003f84070 */
[----:B------:R-:W-:Y:S02]  /*8b30*/  @!P3 IMAD.MOV R2, RZ, RZ, -R2 ;  /* 0x000000ffff02b224 */ /* 0x000fe400078e0a02 */
[----:B------:R-:W-:-:S08]  /*8b40*/  @!P1 IMAD.MOV R0, RZ, RZ, -R0 ;  /* 0x000000ffff009224 */ /* 0x000fd000078e0a00 */
[--C-:B------:R-:W-:Y:S01]  /*8b50*/  @!P6 IMAD.IADD R25, R25, 0x1, -R24.reuse ;  /* 0x000000011919e824 */ /* 0x100fe200078e0a18 */
[----:B------:R-:W-:Y:S01]  /*8b60*/  ISETP.GE.AND P6, PT, R9, RZ, PT ;  /* 0x000000ff0900720c */ /* 0x000fe20003fc6270 */
[----:B------:R-:W-:Y:S01]  /*8b70*/  @!P4 IMAD.IADD R20, R20, 0x1, -R24 ;  /* 0x000000011414c824 */ /* 0x000fe200078e0a18 */
[----:B--2---:R-:W-:Y:S01]  /*8b80*/  ISETP.NE.AND P3, PT, R13, RZ, PT ;  /* 0x000000ff0d00720c */ /* 0x004fe20003f65270 */
[----:B------:R-:W2:Y:S01]  /*8b90*/  LDL.LU R9, [R1+0x1c4] ;  /* 0x0001c40001097983 */ /* 0x000ea20000300800 */
[----:B------:R-:W-:Y:S02]  /*8ba0*/  LOP3.LUT R28, RZ, R13, RZ, 0x33, !PT ;  /* 0x0000000dff1c7212 */ /* 0x000fe400078e33ff */
[----:B0-----:R-:W-:-:S05]  /*8bb0*/  LOP3.LUT R29, R29, 0x3f, RZ, 0xc0, !PT ;  /* 0x0000003f1d1d7812 */ /* 0x001fca00078ec0ff */
[----:B------:R-:W-:Y:S02]  /*8bc0*/  IMAD R4, R29, R17, RZ ;  /* 0x000000111d047224 */ /* 0x000fe400078e02ff */
[----:B------:R-:W2:Y:S02]  /*8bd0*/  LDL.LU R29, [R1+0x1c0] ;  /* 0x0001c000011d7983 */ /* 0x000ea40000300800 */
[----:B-1----:R-:W-:Y:S01]  /*8be0*/  IMAD R3, R17, 0x40, R4 ;  /* 0x0000004011037824 */ /* 0x002fe200078e0204 */
[----:B------:R-:W-:Y:S01]  /*8bf0*/  IADD3 R13, P1, R4, UR4, RZ ;  /* 0x00000004040d7c10 */ /* 0x000fe2000ff3e0ff */
[----:B------:R-:W-:Y:S01]  /*8c00*/  @!P5 IMAD.MOV R27, RZ, RZ, -R27 ;  /* 0x000000ffff1bd224 */ /* 0x000fe200078e0a1b */
[----:B------:R4:W-:Y:S02]  /*8c10*/  STL [R1+0x1708], R2 ;  /* 0x0017080201007387 */ /* 0x0009e40000100800 */
[----:B------:R-:W-:Y:S01]  /*8c20*/  IADD3 R24, P4, R3, UR4, RZ ;  /* 0x0000000403187c10 */ /* 0x000fe2000ff9e0ff */
[----:B------:R-:W-:Y:S01]  /*8c30*/  @!P0 IMAD.MOV R26, RZ, RZ, -R26 ;  /* 0x000000ffff1a8224 */ /* 0x000fe200078e0a1a */
[----:B------:R5:W-:Y:S01]  /*8c40*/  STL [R1+0x170c], R0 ;  /* 0x00170c0001007387 */ /* 0x000be20000100800 */
[----:B------:R-:W-:Y:S01]  /*8c50*/  @!P2 IMAD.MOV R25, RZ, RZ, -R25 ;  /* 0x000000ffff19a224 */ /* 0x000fe200078e0a19 */
[----:B------:R-:W-:Y:S01]  /*8c60*/  ULDC UR4, c[0x0][0x234] ;  /* 0x00008d0000047ab9 */ /* 0x000fe20000000800 */
[----:B------:R-:W-:Y:S01]  /*8c70*/  @!P6 IMAD.MOV R20, RZ, RZ, -R20 ;  /* 0x000000ffff14e224 */ /* 0x000fe200078e0a14 */
[----:B------:R-:W-:Y:S04]  /*8c80*/  STL [R1+0x15f8], R13 ;  /* 0x0015f80d01007387 */ /* 0x000fe80000100800 */
[----:B------:R-:W-:Y:S04]  /*8c90*/  STL [R1+0x15fc], R24 ;  /* 0x0015fc1801007387 */ /* 0x000fe80000100800 */
[----:B------:R-:W-:Y:S04]  /*8ca0*/  STL [R1+0x1710], R27 ;  /* 0x0017101b01007387 */ /* 0x000fe80000100800 */
[----:B------:R-:W-:Y:S04]  /*8cb0*/  STL [R1+0x1714], R26 ;  /* 0x0017141a01007387 */ /* 0x000fe80000100800 */
[----:B------:R-:W-:Y:S04]  /*8cc0*/  STL [R1+0x1718], R25 ;  /* 0x0017181901007387 */ /* 0x000fe80000100800 */
[----:B------:R-:W-:Y:S01]  /*8cd0*/  STL [R1+0x171c], R20 ;  /* 0x00171c1401007387 */ /* 0x000fe20000100800 */
[----:B---3--:R-:W-:-:S02]  /*8ce0*/  SEL R3, R28, R23, !P3 ;  /* 0x000000171c037207 */ /* 0x008fc40005800000 */
[----:B----4-:R-:W-:-:S03]  /*8cf0*/  SEL R2, R28, R16, !P3 ;  /* 0x000000101c027207 */ /* 0x010fc60005800000 */
[----:B------:R0:W-:Y:S01]  /*8d00*/  STL [R1+0x14], R3 ;  /* 0x0000140301007387 */ /* 0x0001e20000100800 */
[----:B-----5:R-:W-:-:S03]  /*8d10*/  SEL R0, R28, R15, !P3 ;  /* 0x0000000f1c007207 */ /* 0x020fc60005800000 */
[----:B------:R1:W-:Y:S01]  /*8d20*/  STL [R1+0x64], R2 ;  /* 0x0000640201007387 */ /* 0x0003e20000100800 */
[----:B0-----:R-:W-:-:S03]  /*8d30*/  SEL R3, R28, R14, !P3 ;  /* 0x0000000e1c037207 */ /* 0x001fc60005800000 */
[----:B------:R0:W-:Y:S01]  /*8d40*/  STL [R1+0x6c], R0 ;  /* 0x00006c0001007387 */ /* 0x0001e20000100800 */
[----:B-1----:R-:W-:-:S03]  /*8d50*/  SEL R2, R28, R12, !P3 ;  /* 0x0000000c1c027207 */ /* 0x002fc60005800000 */
[----:B------:R1:W-:Y:S01]  /*8d60*/  STL [R1+0xbc], R3 ;  /* 0x0000bc0301007387 */ /* 0x0003e20000100800 */
[----:B0-----:R-:W-:-:S03]  /*8d70*/  SEL R0, R28, R11, !P3 ;  /* 0x0000000b1c007207 */ /* 0x001fc60005800000 */
[----:B------:R2:W-:Y:S01]  /*8d80*/  STL [R1+0xc4], R2 ;  /* 0x0000c40201007387 */ /* 0x0005e20000100800 */
[----:B-1----:R-:W-:-:S03]  /*8d90*/  SEL R3, R28, R10, !P3 ;  /* 0x0000000a1c037207 */ /* 0x002fc60005800000 */
[----:B------:R0:W-:Y:S04]  /*8da0*/  STL [R1+0xcc], R0 ;  /* 0x0000cc0001007387 */ /* 0x0001e80000100800 */
[----:B------:R-:W-:Y:S04]  /*8db0*/  STL [R1+0xd4], R3 ;  /* 0x0000d40301007387 */ /* 0x000fe80000100800 */
[----:B------:R-:W3:Y:S01]  /*8dc0*/  LDL.LU R20, [R1+0x1b0] ;  /* 0x0001b00001147983 */ /* 0x000ee20000300800 */
[----:B--2---:R-:W-:-:S05]  /*8dd0*/  SEL R2, R28, R9, !P3 ;  /* 0x000000091c027207 */ /* 0x004fca0005800000 */
[----:B------:R-:W-:Y:S01]  /*8de0*/  STL [R1+0xdc], R2 ;  /* 0x0000dc0201007387 */ /* 0x000fe20000100800 */
[----:B0-----:R-:W-:-:S03]  /*8df0*/  SEL R0, R28, R29, !P3 ;  /* 0x0000001d1c007207 */ /* 0x001fc60005800000 */
[----:B---3--:R0:W-:Y:S04]  /*8e00*/  STL [R1+0x172c], R20 ;  /* 0x00172c1401007387 */ /* 0x0081e80000100800 */
[----:B------:R-:W-:Y:S04]  /*8e10*/  STL [R1+0x110], R0 ;  /* 0x0001100001007387 */ /* 0x000fe80000100800 */
[----:B0-----:R-:W2:Y:S04]  /*8e20*/  LDL.LU R20, [R1+0x1b4] ;  /* 0x0001b40001147983 */ /* 0x001ea80000300800 */
[----:B--2---:R0:W-:Y:S04]  /*8e30*/  STL [R1+0x1730], R20 ;  /* 0x0017301401007387 */ /* 0x0041e80000100800 */
[----:B0-----:R-:W2:Y:S04]  /*8e40*/  LDL.LU R20, [R1+0x1b8] ;  /* 0x0001b80001147983 */ /* 0x001ea80000300800 */
[----:B--2---:R0:W-:Y:S04]  /*8e50*/  STL [R1+0x1734], R20 ;  /* 0x0017341401007387 */ /* 0x0041e80000100800 */
[----:B0-----:R-:W2:Y:S04]  /*8e60*/  LDL.LU R20, [R1+0x1bc] ;  /* 0x0001bc0001147983 */ /* 0x001ea80000300800 */
[----:B------:R-:W3:Y:S04]  /*8e70*/  LDL.LU R25, [R1+0x1ac] ;  /* 0x0001ac0001197983 */ /* 0x000ee80000300800 */
[----:B------:R-:W4:Y:S04]  /*8e80*/  LDL.LU R26, [R1+0x148] ;  /* 0x00014800011a7983 */ /* 0x000f280000300800 */
[----:B------:R-:W5:Y:S04]  /*8e90*/  LDL.LU R27, [R1+0x150] ;  /* 0x00015000011b7983 */ /* 0x000f680000300800 */
[----:B------:R-:W4:Y:S04]  /*8ea0*/  LDL.LU R24, [R1+0x154] ;  /* 0x0001540001187983 */ /* 0x000f280000300800 */
[----:B------:R-:W5:Y:S04]  /*8eb0*/  LDL.LU R13, [R1+0x15c] ;  /* 0x00015c00010d7983 */ /* 0x000f680000300800 */
        /* <DEDUP_REMOVED lines=21> */
[----:B------:R-:W5:Y:S01]  /*9010*/  LDL.LU R29, [R1+0x138] ;  /* 0x00013800011d7983 */ /* 0x000f620000300800 */
[----:B--2---:R-:W-:-:S05]  /*9020*/  SEL R20, R28, R20, !P3 ;  /* 0x000000141c147207 */ /* 0x004fca0005800000 */
[----:B------:R0:W-:Y:S04]  /*9030*/  STL [R1+0x130], R20 ;  /* 0x0001301401007387 */ /* 0x0001e80000100800 */
[----:B0-----:R-:W2:Y:S02]  /*9040*/  LDL.LU R20, [R1+0x1734] ;  /* 0x0017340001147983 */ /* 0x001ea40000300800 */
[----:B--2---:R-:W-:-:S05]  /*9050*/  SEL R20, R28, R20, !P3 ;  /* 0x000000141c147207 */ /* 0x004fca0005800000 */
[----:B------:R0:W-:Y:S04]  /*9060*/  STL [R1+0x134], R20 ;  /* 0x0001341401007387 */ /* 0x0001e80000100800 */
[----:B0-----:R-:W2:Y:S02]  /*9070*/  LDL.LU R20, [R1+0x1730] ;  /* 0x0017300001147983 */ /* 0x001ea40000300800 */
[----:B--2---:R-:W-:-:S05]  /*9080*/  SEL R20, R28, R20, !P3 ;  /* 0x000000141c147207 */ /* 0x004fca0005800000 */
[----:B------:R0:W-:Y:S04]  /*9090*/  STL [R1+0x13c], R20 ;  /* 0x00013c1401007387 */ /* 0x0001e80000100800 */
[----:B0-----:R-:W2:Y:S01]  /*90a0*/  LDL.LU R20, [R1+0x172c] ;  /* 0x00172c0001147983 */ /* 0x001ea20000300800 */
[C---:B---3--:R-:W-:Y:S02]  /*90b0*/  SEL R25, R28.reuse, R25, !P3 ;  /* 0x000000191c197207 */ /* 0x048fe40005800000 */
[C---:B----4-:R-:W-:Y:S02]  /*90c0*/  SEL R24, R28.reuse, R24, !P3 ;  /* 0x000000181c187207 */ /* 0x050fe40005800000 */
[C---:B-----5:R-:W-:Y:S02]  /*90d0*/  SEL R0, R28.reuse, R0, !P3 ;  /* 0x000000001c007207 */ /* 0x060fe40005800000 */
[----:B--2---:R-:W-:-:S05]  /*90e0*/  SEL R20, R28, R20, !P3 ;  /* 0x000000141c147207 */ /* 0x004fca0005800000 */
[----:B------:R0:W-:Y:S04]  /*90f0*/  STL [R1+0x140], R20 ;  /* 0x0001401401007387 */ /* 0x0001e80000100800 */
[----:B------:R1:W-:Y:S01]  /*9100*/  STL [R1+0x144], R25 ;  /* 0x0001441901007387 */ /* 0x0003e20000100800 */
[C---:B0-----:R-:W-:Y:S02]  /*9110*/  SEL R20, R28.reuse, R26, !P3 ;  /* 0x0000001a1c147207 */ /* 0x041fe40005800000 */
[----:B-1----:R-:W-:-:S03]  /*9120*/  SEL R25, R28, R27, !P3 ;  /* 0x0000001b1c197207 */ /* 0x002fc60005800000 */
[----:B------:R0:W-:Y:S04]  /*9130*/  STL [R1+0x148], R20 ;  /* 0x0001481401007387 */ /* 0x0001e80000100800 */
[----:B------:R-:W-:Y:S01]  /*9140*/  STL [R1+0x150], R25 ;  /* 0x0001501901007387 */ /* 0x000fe20000100800 */
[----:B0-----:R-:W-:-:S03]  /*9150*/  SEL R20, R28, R13, !P3 ;  /* 0x0000000d1c147207 */ /* 0x001fc60005800000 */
[----:B------:R-:W-:Y:S01]  /*9160*/  STL [R1+0x154], R24 ;  /* 0x0001541801007387 */ /* 0x000fe20000100800 */
[C---:B------:R-:W-:Y:S02]  /*9170*/  SEL R13, R28.reuse, R2, !P3 ;  /* 0x000000021c0d7207 */ /* 0x040fe40005800000 */
[C---:B------:R-:W-:Y:S01]  /*9180*/  SEL R2, R28.reuse, R3, !P3 ;  /* 0x000000031c027207 */ /* 0x040fe20005800000 */
[----:B------:R-:W-:Y:S01]  /*9190*/  STL [R1+0x15c], R20 ;  /* 0x00015c1401007387 */ /* 0x000fe20000100800 */
[----:B------:R-:W-:-:S03]  /*91a0*/  SEL R3, R28, R5, !P3 ;  /* 0x000000051c037207 */ /* 0x000fc60005800000 */
[----:B------:R0:W-:Y:S04]  /*91b0*/  STL [R1+0x164], R0 ;  /* 0x0001640001007387 */ /* 0x0001e80000100800 */
[----:B------:R-:W-:Y:S01]  /*91c0*/  STL [R1+0x16c], R13 ;  /* 0x00016c0d01007387 */ /* 0x000fe20000100800 */
[----:B0-----:R-:W-:-:S03]  /*91d0*/  SEL R0, R28, R4, !P3 ;  /* 0x000000041c007207 */ /* 0x001fc60005800000 */
[----:B------:R0:W-:Y:S04]  /*91e0*/  STL [R1+0x170], R2 ;  /* 0x0001700201007387 */ /* 0x0001e80000100800 */
[----:B------:R1:W-:Y:S04]  /*91f0*/  STL [R1+0x174], R0 ;  /* 0x0001740001007387 */ /* 0x0003e80000100800 */
[----:B------:R2:W-:Y:S01]  /*9200*/  STL [R1+0x17c], R3 ;  /* 0x00017c0301007387 */ /* 0x0005e20000100800 */
[C---:B0-----:R-:W-:Y:S02]  /*9210*/  SEL R2, R28.reuse, R6, !P3 ;  /* 0x000000061c027207 */ /* 0x041fe40005800000 */
[----:B-1----:R-:W-:-:S03]  /*9220*/  SEL R0, R28, R7, !P3 ;  /* 0x000000071c007207 */ /* 0x002fc60005800000 */
[----:B------:R0:W-:Y:S01]  /*9230*/  STL [R1+0x184], R2 ;  /* 0x0001840201007387 */ /* 0x0001e20000100800 */
[----:B--2---:R-:W-:-:S03]  /*9240*/  SEL R3, R28, R8, !P3 ;  /* 0x000000081c037207 */ /* 0x004fc60005800000 */
        /* <DEDUP_REMOVED lines=22> */
[----:B------:R-:W-:Y:S01]  /*93b0*/  STL [R1+0x1e8], R2 ;  /* 0x0001e80201007387 */ /* 0x000fe20000100800 */
[----:B--2---:R-:W-:-:S03]  /*93c0*/  SEL R3, R28, R10, !P3 ;  /* 0x0000000a1c037207 */ /* 0x004fc60005800000 */
[----:B------:R0:W-:Y:S04]  /*93d0*/  STL [R1+0x1e4], R0 ;  /* 0x0001e40001007387 */ /* 0x0001e80000100800 */
[----:B------:R-:W-:Y:S01]  /*93e0*/  STL [R1+0x1e0], R3 ;  /* 0x0001e00301007387 */ /* 0x000fe20000100800 */
[----:B0-----:R-:W-:-:S03]  /*93f0*/  SEL R0, R28, R29, !P3 ;  /* 0x0000001d1c007207 */ /* 0x001fc60005800000 */
[----:B------:R-:W2:Y:S01]  /*9400*/  LDL.LU R29, [R1+0x128] ;  /* 0x00012800011d7983 */ /* 0x000ea20000300800 */
[----:B------:R-:W-:-:S05]  /*9410*/  SEL R2, R28, R9, !P3 ;  /* 0x000000091c027207 */ /* 0x000fca0005800000 */
[----:B------:R-:W-:Y:S04]  /*9420*/  STL [R1+0x1dc], R2 ;  /* 0x0001dc0201007387 */ /* 0x000fe80000100800 */
[----:B--2---:R0:W-:Y:S04]  /*9430*/  STL [R1+0x1728], R29 ;  /* 0x0017281d01007387 */ /* 0x0041e80000100800 */
[----:B------:R-:W-:Y:S04]  /*9440*/  STL [R1+0x1d8], R0 ;  /* 0x0001d80001007387 */ /* 0x000fe80000100800 */
[----:B0-----:R-:W2:Y:S04]  /*9450*/  LDL.LU R29, [R1+0x12c] ;  /* 0x00012c00011d7983 */ /* 0x001ea80000300800 */
[----:B------:R-:W3:Y:S04]  /*9460*/  LDL.LU R20, [R1+0x120] ;  /* 0x0001200001147983 */ /* 0x000ee80000300800 */
[----:B---3--:R0:W-:Y:S04]  /*9470*/  STL [R1+0x1724], R20 ;  /* 0x0017241401007387 */ /* 0x0081e80000100800 */
[----:B0-----:R-:W3:Y:S04]  /*9480*/  LDL.LU R20, [R1+0x124] ;  /* 0x0001240001147983 */ /* 0x001ee80000300800 */
        /* <DEDUP_REMOVED lines=18> */
[----:B--2---:R-:W-:-:S03]  /*95b0*/  SEL R29, R28, R29, !P3 ;  /* 0x0000001d1c1d7207 */ /* 0x004fc60005800000 */
[----:B------:R-:W2:Y:S04]  /*95c0*/  LDL.LU R23, [R1+0x10c] ;  /* 0x00010c0001177983 */ /* 0x000ea80000300800 */
[----:B------:R-:W2:Y:S04]  /*95d0*/  LDL.LU R16, [R1+0xf8] ;  /* 0x0000f80001107983 */ /* 0x000ea80000300800 */
[----:B------:R-:W2:Y:S04]  /*95e0*/  LDL.LU R15, [R1+0xf4] ;  /* 0x0000f400010f7983 */ /* 0x000ea80000300800 */
[----:B------:R-:W2:Y:S04]  /*95f0*/  LDL.LU R14, [R1+0xf0] ;  /* 0x0000f000010e7983 */ /* 0x000ea80000300800 */
[----:B------:R-:W2:Y:S04]  /*9600*/  LDL.LU R12, [R1+0xe8] ;  /* 0x0000e800010c7983 */ /* 0x000ea80000300800 */
[----:B------:R-:W2:Y:S04]  /*9610*/  LDL.LU R11, [R1+0xac] ;  /* 0x0000ac00010b7983 */ /* 0x000ea80000300800 */
[----:B------:R-:W2:Y:S04]  /*9620*/  LDL.LU R10, [R1+0xb8] ;  /* 0x0000b800010a7983 */ /* 0x000ea80000300800 */
[----:B------:R-:W2:Y:S04]  /*9630*/  LDL.LU R9, [R1+0xc0] ;  /* 0x0000c00001097983 */ /* 0x000ea80000300800 */
[----:B------:R0:W-:Y:S04]  /*9640*/  STL [R1+0x1d4], R29 ;  /* 0x0001d41d01007387 */ /* 0x0001e80000100800 */
[----:B0-----:R-:W4:Y:S01]  /*9650*/  LDL.LU R29, [R1+0x1728] ;  /* 0x00172800011d7983 */ /* 0x001f220000300800 */
[----:B---3--:R-:W-:-:S02]  /*9660*/  SEL R20, R28, R20, !P3 ;  /* 0x000000141c147207 */ /* 0x008fc40005800000 */
[----:B----4-:R-:W-:-:S05]  /*9670*/  SEL R29, R28, R29, !P3 ;  /* 0x0000001d1c1d7207 */ /* 0x010fca0005800000 */
[----:B------:R0:W-:Y:S04]  /*9680*/  STL [R1+0x1d0], R29 ;  /* 0x0001d01d01007387 */ /* 0x0001e80000100800 */
[----:B0-----:R-:W3:Y:S04]  /*9690*/  LDL.LU R29, [R1+0xc8] ;  /* 0x0000c800011d7983 */ /* 0x001ee80000300800 */
[----:B------:R0:W-:Y:S04]  /*96a0*/  STL [R1+0x1cc], R20 ;  /* 0x0001cc1401007387 */ /* 0x0001e80000100800 */
[----:B0-----:R-:W4:Y:S01]  /*96b0*/  LDL.LU R20, [R1+0x1724] ;  /* 0x0017240001147983 */ /* 0x001f220000300800 */
[----:B------:R-:W-:-:S02]  /*96c0*/  SEL R25, R28, R25, !P3 ;  /* 0x000000191c197207 */ /* 0x000fc40005800000 */
[C---:B-----5:R-:W-:Y:S02]  /*96d0*/  SEL R24, R28.reuse, R24, !P3 ;  /* 0x000000181c187207 */ /* 0x060fe40005800000 */
[C---:B------:R-:W-:Y:S02]  /*96e0*/  SEL R2, R28.reuse, R2, !P3 ;  /* 0x000000021c027207 */ /* 0x040fe40005800000 */
[----:B----4-:R-:W-:-:S05]  /*96f0*/  SEL R20, R28, R20, !P3 ;  /* 0x000000141c147207 */ /* 0x010fca0005800000 */
[----:B------:R0:W-:Y:S04]  /*9700*/  STL [R1+0x1c8], R20 ;  /* 0x0001c81401007387 */ /* 0x0001e80000100800 */
[----:B------:R1:W-:Y:S01]  /*9710*/  STL [R1+0x1c0], R25 ;  /* 0x0001c01901007387 */ /* 0x0003e20000100800 */
[C---:B0-----:R-:W-:Y:S02]  /*9720*/  SEL R20, R28.reuse, R26, !P3 ;  /* 0x0000001a1c147207 */ /* 0x041fe40005800000 */
[----:B-1----:R-:W-:-:S03]  /*9730*/  SEL R25, R28, R27, !P3 ;  /* 0x0000001b1c197207 */ /* 0x002fc60005800000 */
[----:B------:R0:W-:Y:S04]  /*9740*/  STL [R1+0x1b8], R20 ;  /* 0x0001b81401007387 */ /* 0x0001e80000100800 */
[----:B------:R-:W-:Y:S01]  /*9750*/  STL [R1+0x1b0], R25 ;  /* 0x0001b01901007387 */ /* 0x000fe20000100800 */
[C---:B0-----:R-:W-:Y:S02]  /*9760*/  SEL R20, R28.reuse, R13, !P3 ;  /* 0x0000000d1c147207 */ /* 0x041fe40005800000 */
[C---:B------:R-:W-:Y:S01]  /*9770*/  SEL R13, R28.reuse, R0, !P3 ;  /* 0x000000001c0d7207 */ /* 0x040fe20005800000 */
[----:B------:R-:W-:Y:S01]  /*9780*/  STL [R1+0x1a4], R24 ;  /* 0x0001a41801007387 */ /* 0x000fe20000100800 */
[C---:B------:R-:W-:Y:S02]  /*9790*/  SEL R0, R28.reuse, R3, !P3 ;  /* 0x000000031c007207 */ /* 0x040fe40005800000 */
[C---:B------:R-:W-:Y:S01]  /*97a0*/  SEL R3, R28.reuse, R4, !P3 ;  /* 0x000000041c037207 */ /* 0x040fe20005800000 */
[----:B------:R-:W-:Y:S04]  /*97b0*/  STL [R1+0x19c], R20 ;  /* 0x00019c1401007387 */ /* 0x000fe80000100800 */
[----:B------:R-:W-:Y:S04]  /*97c0*/  STL [R1+0x194], R13 ;  /* 0x0001940d01007387 */ /* 0x000fe80000100800 */
[----:B------:R0:W-:Y:S04]  /*97d0*/  STL [R1+0x188], R2 ;  /* 0x0001880201007387 */ /* 0x0001e80000100800 */
        /* <DEDUP_REMOVED lines=19> */
[----:B--2---:R-:W-:-:S03]  /*9910*/  SEL R2, R28, R23, !P3 ;  /* 0x000000171c027207 */ /* 0x004fc60005800000 */
        /* <DEDUP_REMOVED lines=12> */
[----:B------:R-:W-:Y:S04]  /*99e0*/  STL [R1+0x104], R3 ;  /* 0x0001040301007387 */ /* 0x000fe80000100800 */
[----:B------:R-:W2:Y:S01]  /*99f0*/  LDL.LU R24, [R1+0xd0] ;  /* 0x0000d00001187983 */ /* 0x000ea20000300800 */
[----:B0-----:R-:W-:-:S03]  /*9a00*/  SEL R0, R28, R9, !P3 ;  /* 0x000000091c007207 */ /* 0x001fc60005800000 */
[----:B------:R-:W-:Y:S04]  /*9a10*/  STL [R1+0x100], R2 ;  /* 0x0001000201007387 */ /* 0x000fe80000100800 */
[----:B------:R-:W4:Y:S04]  /*9a20*/  LDL.LU R13, [R1+0xd8] ;  /* 0x0000d800010d7983 */ /* 0x000f280000300800 */
[----:B------:R3:W-:Y:S04]  /*9a30*/  STL [R1+0xfc], R0 ;  /* 0x0000fc0001007387 */ /* 0x0007e80000100800 */
[----:B------:R-:W5:Y:S01]  /*9a40*/  LDL.LU R20, [R1+0xb0] ;  /* 0x0000b00001147983 */ /* 0x000f620000300800 */
[----:B---3--:R-:W-:-:S03]  /*9a50*/  SEL R0, R28, R29, !P3 ;  /* 0x0000001d1c007207 */ /* 0x008fc60005800000 */
[----:B-----5:R0:W-:Y:S04]  /*9a60*/  STL [R1+0x1720], R20 ;  /* 0x0017201401007387 */ /* 0x0201e80000100800 */
[----:B------:R1:W-:Y:S04]  /*9a70*/  STL [R1+0xf8], R0 ;  /* 0x0000f80001007387 */ /* 0x0003e80000100800 */
[----:B0-----:R-:W3:Y:S04]  /*9a80*/  LDL.LU R20, [R1+0xe0] ;  /* 0x0000e00001147983 */ /* 0x001ee80000300800 */
[----:B------:R-:W5:Y:S04]  /*9a90*/  LDL.LU R25, [R1+0xb4] ;  /* 0x0000b40001197983 */ /* 0x000f680000300800 */
[----:B------:R-:W5:Y:S04]  /*9aa0*/  LDL.LU R26, [R1+0x40] ;  /* 0x00004000011a7983 */ /* 0x000f680000300800 */
[----:B------:R-:W5:Y:S04]  /*9ab0*/  LDL.LU R27, [R1+0x3c] ;  /* 0x00003c00011b7983 */ /* 0x000f680000300800 */
[----:B-1----:R-:W5:Y:S04]  /*9ac0*/  LDL.LU R0, [R1+0x38] ;  /* 0x0000380001007983 */ /* 0x002f680000300800 */
        /* <DEDUP_REMOVED lines=15> */
[----:B------:R-:W2:Y:S01]  /*9bc0*/  LDL.LU R15, [R1+0x28] ;  /* 0x00002800010f7983 */ /* 0x000ea20000300800 */
[----:B----4-:R-:W-:-:S03]  /*9bd0*/  SEL R13, R28, R13, !P3 ;  /* 0x0000000d1c0d7207 */ /* 0x010fc60005800000 */
[----:B------:R-:W4:Y:S04]  /*9be0*/  LDL.LU R14, [R1+0x24] ;  /* 0x00002400010e7983 */ /* 0x000f280000300800 */
[----:B------:R-:W4:Y:S04]  /*9bf0*/  LDL.LU R12, [R1+0x20] ;  /* 0x00002000010c7983 */ /* 0x000f280000300800 */
[----:B------:R-:W4:Y:S04]  /*9c00*/  LDL.LU R11, [R1+0x1c] ;  /* 0x00001c00010b7983 */ /* 0x000f280000300800 */
[----:B------:R-:W4:Y:S04]  /*9c10*/  LDL.LU R10, [R1+0x70] ;  /* 0x00007000010a7983 */ /* 0x000f280000300800 */
[----:B------:R-:W4:Y:S04]  /*9c20*/  LDL.LU R9, [R1+0x18] ;  /* 0x0000180001097983 */ /* 0x000f280000300800 */
[----:B------:R-:W4:Y:S04]  /*9c30*/  LDL.LU R29, [R1] ;  /* 0x00000000011d7983 */ /* 0x000f280000300800 */
[----:B------:R0:W-:Y:S04]  /*9c40*/  STL [R1+0xf4], R24 ;  /* 0x0000f41801007387 */ /* 0x0001e80000100800 */
[----:B0-----:R-:W4:Y:S04]  /*9c50*/  LDL.LU R24, [R1+0x60] ;  /* 0x0000600001187983 */ /* 0x001f280000300800 */
[----:B------:R0:W-:Y:S04]  /*9c60*/  STL [R1+0xf0], R13 ;  /* 0x0000f00d01007387 */ /* 0x0001e80000100800 */
[----:B0-----:R-:W4:Y:S01]  /*9c70*/  LDL.LU R13, [R1+0x58] ;  /* 0x00005800010d7983 */ /* 0x001f220000300800 */
[----:B---3--:R-:W-:-:S05]  /*9c80*/  SEL R20, R28, R20, !P3 ;  /* 0x000000141c147207 */ /* 0x008fca0005800000 */
[----:B------:R0:W-:Y:S04]  /*9c90*/  STL [R1+0xe8], R20 ;  /* 0x0000e81401007387 */ /* 0x0001e80000100800 */
[----:B0-----:R-:W3:Y:S01]  /*9ca0*/  LDL.LU R20, [R1+0x1720] ;  /* 0x0017200001147983 */ /* 0x001ee20000300800 */
[C---:B-----5:R-:W-:Y:S02]  /*9cb0*/  SEL R25, R28.reuse, R25, !P3 ;  /* 0x000000191c197207 */ /* 0x060fe40005800000 */
[C---:B------:R-:W-:Y:S02]  /*9cc0*/  SEL R26, R28.reuse, R26, !P3 ;  /* 0x0000001a1c1a7207 */ /* 0x040fe40005800000 */
[C---:B------:R-:W-:Y:S02]  /*9cd0*/  SEL R27, R28.reuse, R27, !P3 ;  /* 0x0000001b1c1b7207 */ /* 0x040fe40005800000 */
[----:B------:R-:W-:-:S02]  /*9ce0*/  SEL R0, R28, R0, !P3 ;  /* 0x000000001c007207 */ /* 0x000fc40005800000 */
[C---:B------:R-:W-:Y:S02]  /*9cf0*/  SEL R2, R28.reuse, R2, !P3 ;  /* 0x000000021c027207 */ /* 0x040fe40005800000 */
[C---:B------:R-:W-:Y:S02]  /*9d00*/  SEL R3, R28.reuse, R3, !P3 ;  /* 0x000000031c037207 */ /* 0x040fe40005800000 */
[C---:B------:R-:W-:Y:S02]  /*9d10*/  SEL R4, R28.reuse, R4, !P3 ;  /* 0x000000041c047207 */ /* 0x040fe40005800000 */
        /* <DEDUP_REMOVED lines=10> */
[C---:B--2---:R-:W-:Y:S02]  /*9dc0*/  SEL R16, R28.reuse, R16, !P3 ;  /* 0x000000101c107207 */ /* 0x044fe40005800000 */
[C---:B------:R-:W-:Y:S02]  /*9dd0*/  SEL R15, R28.reuse, R15, !P3 ;  /* 0x0000000f1c0f7207 */ /* 0x040fe40005800000 */
[C---:B----4-:R-:W-:Y:S02]  /*9de0*/  SEL R14, R28.reuse, R14, !P3 ;  /* 0x0000000e1c0e7207 */ /* 0x050fe40005800000 */
[C---:B------:R-:W-:Y:S02]  /*9df0*/  SEL R12, R28.reuse, R12, !P3 ;  /* 0x0000000c1c0c7207 */ /* 0x040fe40005800000 */
[----:B------:R-:W-:-:S02]  /*9e00*/  SEL R11, R28, R11, !P3 ;  /* 0x0000000b1c0b7207 */ /* 0x000fc40005800000 */
[C---:B------:R-:W-:Y:S02]  /*9e10*/  SEL R10, R28.reuse, R10, !P3 ;  /* 0x0000000a1c0a7207 */ /* 0x040fe40005800000 */
[C---:B------:R-:W-:Y:S02]  /*9e20*/  SEL R9, R28.reuse, R9, !P3 ;  /* 0x000000091c097207 */ /* 0x040fe40005800000 */
[C---:B------:R-:W-:Y:S02]  /*9e30*/  SEL R29, R28.reuse, R29, !P3 ;  /* 0x0000001d1c1d7207 */ /* 0x040fe40005800000 */
[----:B---3--:R-:W-:-:S05]  /*9e40*/  SEL R20, R28, R20, !P3 ;  /* 0x000000141c147207 */ /* 0x008fca0005800000 */
[----:B------:R0:W-:Y:S04]  /*9e50*/  STL [R1+0xe4], R20 ;  /* 0x0000e41401007387 */ /* 0x0001e80000100800 */
[----:B0-----:R-:W2:Y:S04]  /*9e60*/  LDL.LU R20, [R1+0x171c] ;  /* 0x00171c0001147983 */ /* 0x001ea80000300800 */
[----:B------:R0:W-:Y:S04]  /*9e70*/  STL [R1+0xe0], R25 ;  /* 0x0000e01901007387 */ /* 0x0001e80000100800 */
[----:B0-----:R-:W3:Y:S04]  /*9e80*/  LDL.LU R25, [R1+0x1718] ;  /* 0x0017180001197983 */ /* 0x001ee80000300800 */
[----:B------:R0:W-:Y:S04]  /*9e90*/  STL [R1+0xd8], R26 ;  /* 0x0000d81a01007387 */ /* 0x0001e80000100800 */
[----:B0-----:R-:W4:Y:S04]  /*9ea0*/  LDL.LU R26, [R1+0x1714] ;  /* 0x00171400011a7983 */ /* 0x001f280000300800 */
[----:B------:R0:W-:Y:S04]  /*9eb0*/  STL [R1+0xd0], R27 ;  /* 0x0000d01b01007387 */ /* 0x0001e80000100800 */
[----:B0-----:R-:W5:Y:S04]  /*9ec0*/  LDL.LU R27, [R1+0x1710] ;  /* 0x00171000011b7983 */ /* 0x001f680000300800 */
        /* <DEDUP_REMOVED lines=25> */
[----:B0-----:R-:W4:Y:S04]  /*a060*/  LDL.LU R22, [R1+0x16dc] ;  /* 0x0016dc0001167983 */ /* 0x001f280000300800 */
[----:B------:R0:W-:Y:S04]  /*a070*/  STL [R1+0x8c], R23 ;  /* 0x00008c1701007387 */ /* 0x0001e80000100800 */
[----:B0-----:R-:W5:Y:S04]  /*a080*/  LDL.LU R23, [R1+0x16d8] ;  /* 0x0016d80001177983 */ /* 0x001f680000300800 */
[----:B------:R0:W-:Y:S04]  /*a090*/  STL [R1+0x88], R16 ;  /* 0x0000881001007387 */ /* 0x0001e80000100800 */
[----:B0-----:R-:W5:Y:S04]  /*a0a0*/  LDL.LU R16, [R1+0x16d4] ;  /* 0x0016d40001107983 */ /* 0x001f680000300800 */
[----:B------:R0:W-:Y:S04]  /*a0b0*/  STL [R1+0x84], R15 ;  /* 0x0000840f01007387 */ /* 0x0001e80000100800 */
[----:B0-----:R-:W5:Y:S04]  /*a0c0*/  LDL.LU R15, [R1+0x16d0] ;  /* 0x0016d000010f7983 */ /* 0x001f680000300800 */
        /* <DEDUP_REMOVED lines=11> */
[----:B0-----:R-:W5:Y:S01]  /*a180*/  LDL.LU R29, [R1+0x16b8] ;  /* 0x0016b800011d7983 */ /* 0x001f620000300800 */
[----:B------:R-:W-:-:S02]  /*a190*/  SEL R24, R28, R24, !P3 ;  /* 0x000000181c187207 */ /* 0x000fc40005800000 */
[C---:B--2---:R-:W-:Y:S02]  /*a1a0*/  SEL R19, R28.reuse, R19, !P3 ;  /* 0x000000131c137207 */ /* 0x044fe40005800000 */
[C---:B---3--:R-:W-:Y:S02]  /*a1b0*/  SEL R18, R28.reuse, R18, !P3 ;  /* 0x000000121c127207 */ /* 0x048fe40005800000 */
[C---:B----4-:R-:W-:Y:S02]  /*a1c0*/  SEL R11, R28.reuse, R11, !P3 ;  /* 0x0000000b1c0b7207 */ /* 0x050fe40005800000 */
[C---:B-----5:R-:W-:Y:S02]  /*a1d0*/  SEL R10, R28.reuse, R10, !P3 ;  /* 0x0000000a1c0a7207 */ /* 0x060fe40005800000 */
[----:B------:R-:W-:-:S05]  /*a1e0*/  SEL R29, R28, R29, !P3 ;  /* 0x0000001d1c1d7207 */ /* 0x000fca0005800000 */
[----:B------:R0:W-:Y:S02]  /*a1f0*/  STL [R1+0x5c], R29 ;  /* 0x00005c1d01007387 */ /* 0x0001e40000100800 */
[C---:B0-----:R-:W-:Y:S02]  /*a200*/  SEL R29, R28.reuse, R9, !P3 ;  /* 0x000000091c1d7207 */ /* 0x041fe40005800000 */
[----:B------:R-:W-:-:S03]  /*a210*/  SEL R9, R28, R13, !P3 ;  /* 0x0000000d1c097207 */ /* 0x000fc60005800000 */
        /* <DEDUP_REMOVED lines=8> */
[C---:B------:R-:W-:Y:S02]  /*a2a0*/  SEL R24, R28.reuse, R22, !P3 ;  /* 0x000000161c187207 */ /* 0x040fe40005800000 */
[C---:B0-----:R-:W-:Y:S01]  /*a2b0*/  SEL R11, R28.reuse, R15, !P3 ;  /* 0x0000000f1c0b7207 */ /* 0x041fe20005800000 */
[----:B------:R0:W-:Y:S01]  /*a2c0*/  STL [R1+0x18], R10 ;  /* 0x0000180a01007387 */ /* 0x0001e20000100800 */
[----:B-1----:R-:W-:-:S03]  /*a2d0*/  SEL R9, R28, R16, !P3 ;  /* 0x000000101c097207 */ /* 0x002fc60005800000 */
[----:B------:R1:W-:Y:S01]  /*a2e0*/  STL [R1+0x10], R11 ;  /* 0x0000100b01007387 */ /* 0x0003e20000100800 */
[C---:B------:R-:W-:Y:S02]  /*a2f0*/  SEL R13, R28.reuse, R21, !P3 ;  /* 0x000000151c0d7207 */ /* 0x040fe40005800000 */
[C---:B0-----:R-:W-:Y:S01]  /*a300*/  SEL R10, R28.reuse, R23, !P3 ;  /* 0x000000171c0a7207 */ /* 0x041fe20005800000 */
[----:B-1----:R-:W2:Y:S01]  /*a310*/  LDL.LU R11, [R1+0x14] ;  /* 0x00001400010b7983 */ /* 0x002ea20000300800 */
[----:B------:R-:W-:-:S03]  /*a320*/  SEL R29, R28, R17, !P3 ;  /* 0x000000111c1d7207 */ /* 0x000fc60005800000 */
[----:B------:R0:W-:Y:S01]  /*a330*/  STL [R1+0xc], R9 ;  /* 0x00000c0901007387 */ /* 0x0001e20000100800 */
[C---:B------:R-:W-:Y:S02]  /*a340*/  SEL R12, R28.reuse, R8, !P3 ;  /* 0x000000081c0c7207 */ /* 0x040fe40005800000 */
[C---:B------:R-:W-:Y:S01]  /*a350*/  SEL R14, R28.reuse, R7, !P3 ;  /* 0x000000071c0e7207 */ /* 0x040fe20005800000 */
[----:B0-----:R-:W3:Y:S04]  /*a360*/  LDL.LU R9, [R1+0x134] ;  /* 0x0001340001097983 */ /* 0x001ee80000300800 */
[----:B------:R-:W-:Y:S04]  /*a370*/  STL [R1+0x8], R10 ;  /* 0x0000080a01007387 */ /* 0x000fe80000100800 */
[----:B------:R0:W-:Y:S01]  /*a380*/  STL [R1+0x1638], R24 ;  /* 0x0016381801007387 */ /* 0x0001e20000100800 */
[----:B------:R-:W-:-:S02]  /*a390*/  SEL R15, R28, R6, !P3 ;  /* 0x000000061c0f7207 */ /* 0x000fc40005800000 */
[C---:B------:R-:W-:Y:S01]  /*a3a0*/  SEL R16, R28.reuse, R5, !P3 ;  /* 0x000000051c107207 */ /* 0x040fe20005800000 */
[----:B0-----:R-:W4:Y:S04]  /*a3b0*/  LDL.LU R24, [R1+0xc4] ;  /* 0x0000c40001187983 */ /* 0x001f280000300800 */
[----:B------:R0:W-:Y:S01]  /*a3c0*/  STL [R1+0x163c], R13 ;  /* 0x00163c0d01007387 */ /* 0x0001e20000100800 */
[----:B------:R-:W-:-:S03]  /*a3d0*/  SEL R17, R28, R4, !P3 ;  /* 0x000000041c117207 */ /* 0x000fc60005800000 */
[----:B0-----:R-:W5:Y:S04]  /*a3e0*/  LDL.LU R13, [R1+0xbc] ;  /* 0x0000bc00010d7983 */ /* 0x001f680000300800 */
[----:B------:R-:W-:Y:S04]  /*a3f0*/  STL [R1+0x1640], R29 ;  /* 0x0016401d01007387 */ /* 0x000fe80000100800 */
[----:B------:R0:W-:Y:S04]  /*a400*/  STL [R1+0x1644], R18 ;  /* 0x0016441201007387 */ /* 0x0001e80000100800 */
[----:B------:R1:W-:Y:S04]  /*a410*/  STL [R1+0x1648], R19 ;  /* 0x0016481301007387 */ /* 0x0003e80000100800 */
[----:B------:R-:W-:Y:S01]  /*a420*/  STL [R1+0x164c], R12 ;  /* 0x00164c0c01007387 */ /* 0x000fe20000100800 */
[C---:B------:R-:W-:Y:S01]  /*a430*/  SEL R21, R28.reuse, R3, !P3 ;  /* 0x000000031c157207 */ /* 0x040fe20005800000 */
[----:B0-----:R-:W0:Y:S02]  /*a440*/  LDC R18, c[0x0][0x23c] ;  /* 0x00008f00ff127b82 */ /* 0x001e240000000800 */
[----:B------:R-:W-:Y:S04]  /*a450*/  STL [R1+0x1650], R14 ;  /* 0x0016500e01007387 */ /* 0x000fe80000100800 */
[----:B------:R-:W3:Y:S01]  /*a460*/  LDL.LU R6, [R1+0x13c] ;  /* 0x00013c0001067983 */ /* 0x000ee20000300800 */
[C---:B------:R-:W-:Y:S01]  /*a470*/  SEL R22, R28.reuse, R2, !P3 ;  /* 0x000000021c167207 */ /* 0x040fe20005800000 */
[----:B-1----:R-:W1:Y:S02]  /*a480*/  LDC R19, c[0x0][0x23c] ;  /* 0x00008f00ff137b82 */ /* 0x002e640000000800 */
[----:B------:R0:W-:Y:S04]  /*a490*/  STL [R1+0x1654], R15 ;  /* 0x0016540f01007387 */ /* 0x0001e80000100800 */
[----:B0-----:R-:W3:Y:S04]  /*a4a0*/  LDL.LU R15, [R1+0x130] ;  /* 0x00013000010f7983 */ /* 0x001ee80000300800 */
[----:B------:R-:W3:Y:S04]  /*a4b0*/  LDL.LU R5, [R1+0x110] ;  /* 0x0001100001057983 */ /* 0x000ee80000300800 */
[----:B------:R0:W-:Y:S04]  /*a4c0*/  STL [R1+0x1658], R16 ;  /* 0x0016581001007387 */ /* 0x0001e80000100800 */
[----:B0-----:R-:W3:Y:S04]  /*a4d0*/  LDL.LU R16, [R1+0xdc] ;  /* 0x0000dc0001107983 */ /* 0x001ee80000300800 */
[----:B------:R-:W3:Y:S04]  /*a4e0*/  LDL.LU R4, [R1+0xd4] ;  /* 0x0000d40001047983 */ /* 0x000ee80000300800 */
[----:B------:R0:W-:Y:S04]  /*a4f0*/  STL [R1+0x165c], R17 ;  /* 0x00165c1101007387 */ /* 0x0001e80000100800 */
[----:B0-----:R-:W3:Y:S04]  /*a500*/  LDL.LU R17, [R1+0xcc] ;  /* 0x0000cc0001117983 */ /* 0x001ee80000300800 */
[----:B------:R-:W4:Y:S04]  /*a510*/  LDL.LU R3, [R1+0x6c] ;  /* 0x00006c0001037983 */ /* 0x000f280000300800 */
[----:B------:R0:W-:Y:S04]  /*a520*/  STL [R1+0x1660], R21 ;  /* 0x0016601501007387 */ /* 0x0001e80000100800 */
[----:B0-----:R-:W5:Y:S04]  /*a530*/  LDL.LU R21, [R1+0x64] ;  /* 0x0000640001157983 */ /* 0x001f680000300800 */
[----:B------:R-:W3:Y:S01]  /*a540*/  LDL.LU R2, [R1+0x1f8] ;  /* 0x0001f80001027983 */ /* 0x000ee20000300800 */
[----:B------:R-:W0:Y:S01]  /*a550*/  S2R R10, SR_TID.X ;  /* 0x00000000000a7919 */ /* 0x000e220000002100 */
[----:B------:R-:W1:Y:S01]  /*a560*/  S2R R29, SR_TID.X ;  /* 0x00000000001d7919 */ /* 0x000e620000002100 */
[----:B------:R-:W-:-:S02]  /*a570*/  SEL R23, R28, R0, !P3 ;  /* 0x000000001c177207 */ /* 0x000fc40005800000 */
[C---:B------:R-:W-:Y:S02]  /*a580*/  SEL R27, R28.reuse, R27, !P3 ;  /* 0x0000001b1c1b7207 */ /* 0x040fe40005800000 */
[C---:B------:R-:W-:Y:S01]  /*a590*/  SEL R26, R28.reuse, R26, !P3 ;  /* 0x0000001a1c1a7207 */ /* 0x040fe20005800000 */
[----:B------:R-:W-:Y:S01]  /*a5a0*/  STL [R1+0x1664], R22 ;  /* 0x0016641601007387 */ /* 0x000fe20000100800 */
[C---:B------:R-:W-:Y:S02]  /*a5b0*/  SEL R25, R28.reuse, R25, !P3 ;  /* 0x000000191c197207 */ /* 0x040fe40005800000 */
[----:B------:R-:W-:Y:S01]  /*a5c0*/  SEL R20, R28, R20, !P3 ;  /* 0x000000141c147207 */ /* 0x000fe20005800000 */
[----:B------:R-:W-:Y:S04]  /*a5d0*/  STL [R1+0x1668], R23 ;  /* 0x0016681701007387 */ /* 0x000fe80000100800 */
[----:B------:R-:W-:Y:S04]  /*a5e0*/  STL [R1+0x166c], R27 ;  /* 0x00166c1b01007387 */ /* 0x000fe80000100800 */
[----:B------:R-:W-:Y:S01]  /*a5f0*/  STL [R1+0x1670], R26 ;  /* 0x0016701a01007387 */ /* 0x000fe20000100800 */
[----:B0-----:R-:W-:-:S05]  /*a600*/  LOP3.LUT R10, R10, 0x3f, RZ, 0xc0, !PT ;  /* 0x0000003f0a0a7812 */ /* 0x001fca00078ec0ff */
[----:B-1----:R-:W-:Y:S01]  /*a610*/  IMAD R10, R10, R19, RZ ;  /* 0x000000130a0a7224 */ /* 0x002fe200078e02ff */
[----:B------:R-:W-:Y:S01]  /*a620*/  LOP3.LUT R29, R29, 0x3f, RZ, 0xc0, !PT ;  /* 0x0000003f1d1d7812 */ /* 0x000fe200078ec0ff */
[----:B------:R-:W-:Y:S03]  /*a630*/  STL [R1+0x1674], R25 ;  /* 0x0016741901007387 */ /* 0x000fe60000100800 */
[----:B------:R-:W-:Y:S01]  /*a640*/  LEA.HI.X.SX32 R10, R10, UR5, 0x1, P1 ;  /* 0x000000050a0a7c11 */ /* 0x000fe200088f0eff */
[----:B------:R-:W-:Y:S01]  /*a650*/  STL [R1+0x1678], R20 ;  /* 0x0016781401007387 */ /* 0x000fe20000100800 */
[----:B------:R-:W-:-:S03]  /*a660*/  IMAD R29, R29, R18, RZ ;  /* 0x000000121d1d7224 */ /* 0x000fc600078e02ff */
[----:B------:R-:W3:Y:S01]  /*a670*/  LDL.LU R14, [R1+0x140] ;  /* 0x00014000010e7983 */ /* 0x000ee20000300800 */
[----:B------:R-:W-:-:S03]  /*a680*/  IMAD R29, R18, 0x40, R29 ;  /* 0x00000040121d7824 */ /* 0x000fc600078e021d */
[----:B------:R-:W3:Y:S04]  /*a690*/  LDL.LU R12, [R1+0x144] ;  /* 0x00014400010c7983 */ /* 0x000ee80000300800 */
[----:B------:R5:W-:Y:S04]  /*a6a0*/  STL [R1+0x15f0], R10 ;  /* 0x0015f00a01007387 */ /* 0x000be80000100800 */
[----:B------:R-:W3:Y:S04]  /*a6b0*/  LDL.LU R8, [R1+0x148] ;  /* 0x0001480001087983 */ /* 0x000ee80000300800 */
[----:B------:R-:W3:Y:S04]  /*a6c0*/  LDL.LU R19, [R1+0x150] ;  /* 0x0001500001137983 */ /* 0x000ee80000300800 */
[----:B------:R-:W3:Y:S01]  /*a6d0*/  LDL.LU R18, [R1+0x154] ;  /* 0x0001540001127983 */ /* 0x000ee20000300800 */
[----:B------:R-:W-:Y:S01]  /*a6e0*/  LEA.HI.X.SX32 R7, R29, UR5, 0x1, P4 ;  /* 0x000000051d077c11 */ /* 0x000fe2000a0f0eff */
[----:B------:R-:W-:-:S02]  /*a6f0*/  ULDC UR5, c[0x0][0x240] ;  /* 0x0000900000057ab9 */ /* 0x000fc40000000800 */
[----:B------:R-:W3:Y:S04]  /*a700*/  LDL.LU R29, [R1+0x15c] ;  /* 0x00015c00011d7983 */ /* 0x000ee80000300800 */
[----:B------:R-:W-:Y:S01]  /*a710*/  STL [R1+0x15f4], R7 ;  /* 0x0015f40701007387 */ /* 0x000fe20000100800 */
[----:B--2---:R-:W-:-:S05]  /*a720*/  IMAD R11, R11, UR5, RZ ;  /* 0x000000050b0b7c24 */ /* 0x004fca000f8e02ff */
[----:B------:R-:W-:Y:S01]  /*a730*/  STL [R1+0x167c], R11 ;  /* 0x00167c0b01007387 */ /* 0x000fe20000100800 */
[----:B----4-:R-:W-:Y:S02]  /*a740*/  IMAD R3, R3, UR5, RZ ;  /* 0x0000000503037c24 */ /* 0x010fe4000f8e02ff */
[----:B-----5:R-:W-:Y:S02]  /*a750*/  IMAD R10, R21, UR5, RZ ;  /* 0x00000005150a7c24 */ /* 0x020fe4000f8e02ff */
[----:B---3--:R-:W-:Y:S02]  /*a760*/  IMAD R0, R2, UR4, RZ ;  /* 0x0000000402007c24 */ /* 0x008fe4000f8e02ff */
[----:B------:R-:W-:-:S03]  /*a770*/  IMAD R2, R13, UR5, RZ ;  /* 0x000000050d027c24 */ /* 0x000fc6000f8e02ff */
[----:B------:R0:W-:Y:S04]  /*a780*/  STL [R1+0x2dc], R0 ;  /* 0x0002dc0001007387 */ /* 0x0001e80000100800 */
[----:B------:R-:W-:Y:S04]  /*a790*/  STL [R1+0x1680], R10 ;  /* 0x0016800a01007387 */ /* 0x000fe80000100800 */
[----:B------:R-:W-:Y:S01]  /*a7a0*/  STL [R1+0x40], R3 ;  /* 0x0000400301007387 */ /* 0x000fe20000100800 */
[----:B0-----:R-:W-:-:S03]  /*a7b0*/  IMAD R0, R24, UR5, RZ ;  /* 0x0000000518007c24 */ /* 0x001fc6000f8e02ff */
[----:B------:R-:W2:Y:S04]  /*a7c0*/  LDL.LU R13, [R1+0x164] ;  /* 0x00016400010d7983 */ /* 0x000ea80000300800 */
[----:B------:R0:W-:Y:S04]  /*a7d0*/  STL [R1+0x3c], R2 ;  /* 0x00003c0201007387 */ /* 0x0001e80000100800 */
[----:B------:R-:W3:Y:S04]  /*a7e0*/  LDL.LU R24, [R1+0x16c] ;  /* 0x00016c0001187983 */ /* 0x000ee80000300800 */
[----:B------:R1:W-:Y:S01]  /*a7f0*/  STL [R1+0x38], R0 ;  /* 0x0000380001007387 */ /* 0x0003e20000100800 */
[----:B0-----:R-:W-:-:S02]  /*a800*/  IMAD R2, R17, UR5, RZ ;  /* 0x0000000511027c24 */ /* 0x001fc4000f8e02ff */
[----:B------:R-:W-:-:S03]  /*a810*/  IMAD R3, R16, UR5, RZ ;  /* 0x0000000510037c24 */ /* 0x000fc6000f8e02ff */
[----:B------:R0:W-:Y:S01]  /*a820*/  STL [R1+0x34], R2 ;  /* 0x0000340201007387 */ /* 0x0001e20000100800 */
[----:B-1----:R-:W-:Y:S02]  /*a830*/  IMAD R0, R4, UR5, RZ ;  /* 0x0000000504007c24 */ /* 0x002fe4000f8e02ff */
[----:B------:R-:W-:-:S03]  /*a840*/  IMAD R9, R9, UR5, RZ ;  /* 0x0000000509097c24 */ /* 0x000fc6000f8e02ff */
[----:B------:R1:W-:Y:S01]  /*a850*/  STL [R1+0x30], R0 ;  /* 0x0000300001007387 */ /* 0x0003e20000100800 */
[----:B0-----:R-:W-:Y:S02]  /*a860*/  IMAD R2, R5, UR5, RZ ;  /* 0x0000000505027c24 */ /* 0x001fe4000f8e02ff */
[----:B------:R-:W-:Y:S01]  /*a870*/  IMAD R4, R6, UR5, RZ ;  /* 0x0000000506047c24 */ /* 0x000fe2000f8e02ff */
[----:B------:R-:W-:Y:S01]  /*a880*/  STL [R1+0x2c], R3 ;  /* 0x00002c0301007387 */ /* 0x000fe20000100800 */
[----:B------:R-:W-:Y:S02]  /*a890*/  IMAD R6, R14, UR5, RZ ;  /* 0x000000050e067c24 */ /* 0x000fe4000f8e02ff */
[----:B-1----:R-:W-:Y:S01]  /*a8a0*/  IMAD R0, R15, UR5, RZ ;  /* 0x000000050f007c24 */ /* 0x002fe2000f8e02ff */
[----:B------:R0:W-:Y:S01]  /*a8b0*/  STL [R1+0x28], R2 ;  /* 0x0000280201007387 */ /* 0x0001e20000100800 */
[----:B------:R-:W-:-:S03]  /*a8c0*/  IMAD R5, R12, UR5, RZ ;  /* 0x000000050c057c24 */ /* 0x000fc6000f8e02ff */
[----:B------:R-:W-:Y:S01]  /*a8d0*/  STL [R1+0x1684], R9 ;  /* 0x0016840901007387 */ /* 0x000fe20000100800 */
[----:B------:R-:W-:-:S03]  /*a8e0*/  IMAD R8, R8, UR5, RZ ;  /* 0x0000000508087c24 */ /* 0x000fc6000f8e02ff */
[----:B------:R1:W-:Y:S01]  /*a8f0*/  STL [R1+0x24], R0 ;  /* 0x0000240001007387 */ /* 0x0003e20000100800 */
[----:B0-----:R-:W-:-:S03]  /*a900*/  IMAD R2, R19, UR5, RZ ;  /* 0x0000000513027c24 */ /* 0x001fc6000f8e02ff */
[----:B------:R-:W-:Y:S01]  /*a910*/  STL [R1+0x1688], R4 ;  /* 0x0016880401007387 */ /* 0x000fe20000100800 */
[----:B------:R-:W-:-:S03]  /*a920*/  IMAD R3, R18, UR5, RZ ;  /* 0x0000000512037c24 */ /* 0x000fc6000f8e02ff */
[----:B------:R-:W-:Y:S04]  /*a930*/  STL [R1+0x168c], R6 ;  /* 0x00168c0601007387 */ /* 0x000fe80000100800 */
[----:B------:R-:W-:Y:S04]  /*a940*/  STL [R1+0x1690], R5 ;  /* 0x0016900501007387 */ /* 0x000fe80000100800 */
[----:B------:R-:W-:Y:S04]  /*a950*/  STL [R1+0x1694], R8 ;  /* 0x0016940801007387 */ /* 0x000fe80000100800 */
[----:B------:R-:W-:Y:S01]  /*a960*/  STL [R1+0x1698], R2 ;  /* 0x0016980201007387 */ /* 0x000fe20000100800 */
[----:B-1----:R-:W-:-:S03]  /*a970*/  IMAD R0, R29, UR5, RZ ;  /* 0x000000051d007c24 */ /* 0x002fc6000f8e02ff */
[----:B------:R0:W-:Y:S04]  /*a980*/  STL [R1+0x169c], R3 ;  /* 0x00169c0301007387 */ /* 0x0001e80000100800 */
[----:B0-----:R-:W4:Y:S04]  /*a990*/  LDL.LU R3, [R1+0x174] ;  /* 0x0001740001037983 */ /* 0x001f280000300800 */
[----:B------:R-:W5:Y:S04]  /*a9a0*/  LDL.LU R2, [R1+0x17c] ;  /* 0x00017c0001027983 */ /* 0x000f680000300800 */
[----:B------:R-:W5:Y:S04]  /*a9b0*/  LDL.LU R8, [R1+0x184] ;  /* 0x0001840001087983 */ /* 0x000f680000300800 */
[----:B------:R-:W5:Y:S04]  /*a9c0*/  LDL.LU R28, [R1+0x18c] ;  /* 0x00018c00011c7983 */ /* 0x000f680000300800 */
[----:B------:R-:W5:Y:S04]  /*a9d0*/  LDL.LU R5, [R1+0x190] ;  /* 0x0001900001057983 */ /* 0x000f680000300800 */
[----:B------:R-:W5:Y:S04]  /*a9e0*/  LDL.LU R6, [R1+0x198] ;  /* 0x0001980001067983 */ /* 0x000f680000300800 */
[----:B------:R-:W5:Y:S04]  /*a9f0*/  LDL.LU R4, [R1+0x1a0] ;  /* 0x0001a00001047983 */ /* 0x000f680000300800 */
[----:B------:R0:W-:Y:S04]  /*aa00*/  STL [R1+0x16a0], R0 ;  /* 0x0016a00001007387 */ /* 0x0001e80000100800 */
[----:B0-----:R-:W5:Y:S04]  /*aa10*/  LDL.LU R0, [R1+0x170] ;  /* 0x0001700001007983 */ /* 0x001f680000300800 */
[----:B------:R-:W5:Y:S01]  /*aa20*/  LDL.LU R9, [R1+0x1a8] ;  /* 0x0001a80001097983 */ /* 0x000f620000300800 */
[----:B--2---:R-:W-:-:S05]  /*aa30*/  IMAD R10, R13, UR5, RZ ;  /* 0x000000050d0a7c24 */ /* 0x004fca000f8e02ff */
[----:B------:R0:W-:Y:S01]  /*aa40*/  STL [R1+0x58], R10 ;  /* 0x0000580a01007387 */ /* 0x0001e20000100800 */
[----:B---3--:R-:W-:-:S03]  /*aa50*/  IMAD R7, R24, UR5, RZ ;  /* 0x0000000518077c24 */ /* 0x008fc6000f8e02ff */
[----:B0-----:R-:W2:Y:S04]  /*aa60*/  LDL.LU R10, [R1+0x1ac] ;  /* 0x0001ac00010a7983 */ /* 0x001ea80000300800 */
[----:B------:R0:W-:Y:S04]  /*aa70*/  STL [R1+0x60], R7 ;  /* 0x0000600701007387 */ /* 0x0001e80000100800 */
[----:B------:R-:W3:Y:S04]  /*aa80*/  LDL.LU R11, [R1+0x1b4] ;  /* 0x0001b400010b7983 */ /* 0x000ee80000300800 */
[----:B0-----:R-:W3:Y:S04]  /*aa90*/  LDL.LU R7, [R1+0x1bc] ;  /* 0x0001bc0001077983 */ /* 0x001ee80000300800 */
[----:B------:R-:W3:Y:S04]  /*aaa0*/  LDL.LU R20, [R1+0x1c4] ;  /* 0x0001c40001147983 */ /* 0x000ee80000300800 */
        /* <DEDUP_REMOVED lines=13> */
[----:B------:R-:W3:Y:S01]  /*ab80*/  LDL.LU R29, [R1+0x1b0] ;  /* 0x0001b000011d7983 */ /* 0x000ee20000300800 */
[----:B----4-:R-:W-:-:S02]  /*ab90*/  IMAD R3, R3, UR5, RZ ;  /* 0x0000000503037c24 */ /* 0x010fc4000f8e02ff */
[----:B-----5:R-:W-:Y:S01]  /*aba0*/  IMAD R2, R2, UR5, RZ ;  /* 0x0000000502027c24 */ /* 0x020fe2000f8e02ff */
[----:B------:R-:W4:Y:S04]  /*abb0*/  LDL.LU R13, [R1+0x1a4] ;  /* 0x0001a400010d7983 */ /* 0x000f280000300800 */
[----:B------:R-:W5:Y:S01]  /*abc0*/  LDL.LU R24, [R1+0x19c] ;  /* 0x00019c0001187983 */ /* 0x000f620000300800 */
[----:B------:R-:W-:Y:S02]  /*abd0*/  IMAD R28, R28, UR5, RZ ;  /* 0x000000051c1c7c24 */ /* 0x000fe4000f8e02ff */
[----:B------:R-:W-:-:S05]  /*abe0*/  IMAD R0, R0, UR5, RZ ;  /* 0x0000000500007c24 */ /* 0x000fca000f8e02ff */
[----:B------:R0:W-:Y:S04]  /*abf0*/  STL [R1+0x64], R0 ;  /* 0x0000640001007387 */ /* 0x0001e80000100800 */
[----:B------:R1:W-:Y:S01]  /*ac00*/  STL [R1+0x6c], R3 ;  /* 0x00006c0301007387 */ /* 0x0003e20000100800 */
[----:B0-----:R-:W-:-:S03]  /*ac10*/  IMAD R0, R8, UR5, RZ ;  /* 0x0000000508007c24 */ /* 0x001fc6000f8e02ff */
[----:B------:R0:W-:Y:S01]  /*ac20*/  STL [R1+0xbc], R2 ;  /* 0x0000bc0201007387 */ /* 0x0001e20000100800 */
[----:B-1----:R-:W-:-:S03]  /*ac30*/  IMAD R3, R5, UR5, RZ ;  /* 0x0000000505037c24 */ /* 0x002fc6000f8e02ff */
[----:B------:R1:W-:Y:S04]  /*ac40*/  STL [R1+0xc4], R0 ;  /* 0x0000c40001007387 */ /* 0x0003e80000100800 */
[----:B------:R1:W-:Y:S01]  /*ac50*/  STL [R1+0xd4], R3 ;  /* 0x0000d40301007387 */ /* 0x0003e20000100800 */
[----:B0-----:R-:W-:-:S03]  /*ac60*/  IMAD R2, R6, UR5, RZ ;  /* 0x0000000506027c24 */ /* 0x001fc6000f8e02ff */
[----:B------:R-:W-:Y:S01]  /*ac70*/  STL [R1+0xcc], R28 ;  /* 0x0000cc1c01007387 */ /* 0x000fe20000100800 */
[----:B-1----:R-:W-:-:S03]  /*ac80*/  IMAD R0, R4, UR5, RZ ;  /* 0x0000000504007c24 */ /* 0x002fc6000f8e02ff */
[----:B------:R2:W-:Y:S01]  /*ac90*/  STL [R1+0xdc], R2 ;  /* 0x0000dc0201007387 */ /* 0x0005e20000100800 */
[----:B------:R-:W-:-:S03]  /*aca0*/  IMAD R3, R9, UR5, RZ ;  /* 0x0000000509037c24 */ /* 0x000fc6000f8e02ff */
[----:B------:R-:W-:Y:S04]  /*acb0*/  STL [R1+0x16a4], R28 ;  /* 0x0016a41c01007387 */ /* 0x000fe80000100800 */
[----:B------:R3:W-:Y:S04]  /*acc0*/  STL [R1+0xec], R0 ;  /* 0x0000ec0001007387 */ /* 0x0007e80000100800 */
[----:B------:R0:W-:Y:S01]  /*acd0*/  STL [R1+0x110], R3 ;  /* 0x0001100301007387 */ /* 0x0001e20000100800 */
[----:B--2---:R-:W-:Y:S02]  /*ace0*/  IMAD R2, R10, UR5, RZ ;  /* 0x000000050a027c24 */ /* 0x004fe4000f8e02ff */
[----:B---3--:R-:W-:-:S03]  /*acf0*/  IMAD R0, R11, UR5, RZ ;  /* 0x000000050b007c24 */ /* 0x008fc6000f8e02ff */
[----:B------:R1:W-:Y:S01]  /*ad00*/  STL [R1+0x130], R2 ;  /* 0x0001300201007387 */ /* 0x0003e20000100800 */
[----:B0-----:R-:W-:-:S03]  /*ad10*/  IMAD R3, R7, UR5, RZ ;  /* 0x0000000507037c24 */ /* 0x001fc6000f8e02ff */
[----:B------:R0:W-:Y:S01]  /*ad20*/  STL [R1+0x134], R0 ;  /* 0x0001340001007387 */ /* 0x0001e20000100800 */
[----:B-1----:R-:W-:-:S03]  /*ad30*/  IMAD R2, R20, UR5, RZ ;  /* 0x0000000514027c24 */ /* 0x002fc6000f8e02ff */
[----:B------:R1:W-:Y:S01]  /*ad40*/  STL [R1+0x13c], R3 ;  /* 0x00013c0301007387 */ /* 0x0003e20000100800 */
[----:B0-----:R-:W-:-:S03]  /*ad50*/  IMAD R0, R25, UR5, RZ ;  /* 0x0000000519007c24 */ /* 0x001fc6000f8e02ff */
[----:B------:R0:W-:Y:S01]  /*ad60*/  STL [R1+0x140], R2 ;  /* 0x0001400201007387 */ /* 0x0001e20000100800 */
[----:B-1----:R-:W-:-:S03]  /*ad70*/  IMAD R3, R26, UR5, RZ ;  /* 0x000000051a037c24 */ /* 0x002fc6000f8e02ff */
[----:B------:R1:W-:Y:S04]  /*ad80*/  STL [R1+0x144], R0 ;  /* 0x0001440001007387 */ /* 0x0003e80000100800 */
[----:B------:R2:W-:Y:S01]  /*ad90*/  STL [R1+0x148], R3 ;  /* 0x0001480301007387 */ /* 0x0005e20000100800 */
[----:B0-----:R-:W-:Y:S02]  /*ada0*/  IMAD R2, R27, UR5, RZ ;  /* 0x000000051b027c24 */ /* 0x001fe4000f8e02ff */
[----:B-1----:R-:W-:-:S03]  /*adb0*/  IMAD R0, R23, UR5, RZ ;  /* 0x0000000517007c24 */ /* 0x002fc6000f8e02ff */
[----:B------:R0:W-:Y:S01]  /*adc0*/  STL [R1+0x150], R2 ;  /* 0x0001500201007387 */ /* 0x0001e20000100800 */
[----:B--2---:R-:W-:-:S03]  /*add0*/  IMAD R3, R22, UR5, RZ ;  /* 0x0000000516037c24 */ /* 0x004fc6000f8e02ff */
        /* <DEDUP_REMOVED lines=19> */
[----:B------:R-:W-:Y:S04]  /*af10*/  STL [R1+0x198], R3 ;  /* 0x0001980301007387 */ /* 0x000fe80000100800 */
[----:B------:R-:W2:Y:S01]  /*af20*/  LDL.LU R28, [R1+0x180] ;  /* 0x00018000011c7983 */ /* 0x000ea20000300800 */
[----:B----4-:R-:W-:Y:S02]  /*af30*/  IMAD R2, R13, UR5, RZ ;  /* 0x000000050d027c24 */ /* 0x010fe4000f8e02ff */
[----:B-----5:R-:W-:-:S03]  /*af40*/  IMAD R0, R24, UR5, RZ ;  /* 0x0000000518007c24 */ /* 0x020fc6000f8e02ff */
[----:B------:R-:W-:Y:S04]  /*af50*/  STL [R1+0x1a0], R2 ;  /* 0x0001a00201007387 */ /* 0x000fe80000100800 */
[----:B--2---:R0:W-:Y:S04]  /*af60*/  STL [R1+0x16b0], R28 ;  /* 0x0016b01c01007387 */ /* 0x0041e80000100800 */
[----:B------:R-:W-:Y:S04]  /*af70*/  STL [R1+0x19c], R0 ;  /* 0x00019c0001007387 */ /* 0x000fe80000100800 */
[----:B0-----:R-:W2:Y:S04]  /*af80*/  LDL.LU R28, [R1+0x188] ;  /* 0x00018800011c7983 */ /* 0x001ea80000300800 */
[----:B--2---:R0:W-:Y:S04]  /*af90*/  STL [R1+0x16b4], R28 ;  /* 0x0016b41c01007387 */ /* 0x0041e80000100800 */
[----:B0-----:R-:W2:Y:S04]  /*afa0*/  LDL.LU R28, [R1+0x194] ;  /* 0x00019400011c7983 */ /* 0x001ea80000300800 */
[----:B------:R-:W3:Y:S04]  /*afb0*/  LDL.LU R0, [R1+0x178] ;  /* 0x0001780001007983 */ /* 0x000ee80000300800 */
        /* <DEDUP_REMOVED lines=27> */
[----:B--2---:R-:W-:-:S05]  /*b170*/  IMAD R28, R28, UR5, RZ ;  /* 0x000000051c1c7c24 */ /* 0x004fca000f8e02ff */
[----:B------:R0:W-:Y:S04]  /*b180*/  STL [R1+0x194], R28 ;  /* 0x0001941c01007387 */ /* 0x0001e80000100800 */
[----:B0-----:R-:W2:Y:S02]  /*b190*/  LDL.LU R28, [R1+0x16b4] ;  /* 0x0016b400011c7983 */ /* 0x001ea40000300800 */
[----:B--2---:R-:W-:-:S05]  /*b1a0*/  IMAD R28, R28, UR5, RZ ;  /* 0x000000051c1c7c24 */ /* 0x004fca000f8e02ff */
[----:B------:R0:W-:Y:S04]  /*b1b0*/  STL [R1+0x188], R28 ;  /* 0x0001881c01007387 */ /* 0x0001e80000100800 */
[----:B0-----:R-:W2:Y:S01]  /*b1c0*/  LDL.LU R28, [R1+0x16b0] ;  /* 0x0016b000011c7983 */ /* 0x001ea20000300800 */
[----:B---3--:R-:W-:Y:S02]  /*b1d0*/  IMAD R0, R0, UR5, RZ ;  /* 0x0000000500007c24 */ /* 0x008fe4000f8e02ff */
[----:B----4-:R-:W-:Y:S02]  /*b1e0*/  IMAD R3, R3, UR5, RZ ;  /* 0x0000000503037c24 */ /* 0x010fe4000f8e02ff */
[----:B-----5:R-:W-:Y:S02]  /*b1f0*/  IMAD R2, R2, UR5, RZ ;  /* 0x0000000502027c24 */ /* 0x020fe4000f8e02ff */
[----:B--2---:R-:W-:-:S05]  /*b200*/  IMAD R28, R28, UR5, RZ ;  /* 0x000000051c1c7c24 */ /* 0x004fca000f8e02ff */
[----:B------:R-:W-:Y:S04]  /*b210*/  STL [R1+0x180], R28 ;  /* 0x0001801c01007387 */ /* 0x000fe80000100800 */
[----:B------:R0:W-:Y:S04]  /*b220*/  STL [R1+0x178], R0 ;  /* 0x0001780001007387 */ /* 0x0001e80000100800 */
        /* <DEDUP_REMOVED lines=49> */
[----:B0-----:R-:W-:Y:S02]  /*b540*/  IMAD R2, R13, UR5, RZ ;  /* 0x000000050d027c24 */ /* 0x001fe4000f8e02ff */
[----:B-1----:R-:W-:-:S03]  /*b550*/  IMAD R0, R24, UR5, RZ ;  /* 0x0000000518007c24 */ /* 0x002fc6000f8e02ff */
        /* <DEDUP_REMOVED lines=43> */
[----:B------:R-:W-:-:S02]  /*b810*/  IMAD R8, R8, UR5, RZ ;  /* 0x0000000508087c24 */ /* 0x000fc4000f8e02ff */
[----:B------:R-:W-:Y:S02]  /*b820*/  IMAD R5, R5, UR5, RZ ;  /* 0x0000000505057c24 */ /* 0x000fe4000f8e02ff */
[----:B------:R-:W-:Y:S02]  /*b830*/  IMAD R6, R6, UR5, RZ ;  /* 0x0000000506067c24 */ /* 0x000fe4000f8e02ff */
[----:B------:R-:W-:Y:S02]  /*b840*/  IMAD R4, R4, UR5, RZ ;  /* 0x0000000504047c24 */ /* 0x000fe4000f8e02ff */
[----:B------:R-:W-:Y:S02]  /*b850*/  IMAD R9, R9, UR5, RZ ;  /* 0x0000000509097c24 */ /* 0x000fe4000f8e02ff */
[----:B------:R-:W-:Y:S02]  /*b860*/  IMAD R10, R10, UR5, RZ ;  /* 0x000000050a0a7c24 */ /* 0x000fe4000f8e02ff */
        /* <DEDUP_REMOVED lines=18> */
[----:B--2---:R-:W-:-:S05]  /*b990*/  IMAD R28, R28, UR5, RZ ;  /* 0x000000051c1c7c24 */ /* 0x004fca000f8e02ff */
        /* <DEDUP_REMOVED lines=55> */
[----:B0-----:R-:W5:Y:S01]  /*bd10*/  LDL.LU R24, [R1+0x1638] ;  /* 0x0016380001187983 */ /* 0x001f620000300800 */
[----:B------:R-:W-:-:S05]  /*bd20*/  IMAD R7, R7, UR5, RZ ;  /* 0x0000000507077c24 */ /* 0x000fca000f8e02ff */
[----:B------:R4:W-:Y:S02]  /*bd30*/  STL [R1+0x2b8], R7 ;  /* 0x0002b80701007387 */ /* 0x0009e40000100800 */
[----:B----4-:R-:W-:Y:S02]  /*bd40*/  IMAD R7, R13, UR5, RZ ;  /* 0x000000050d077c24 */ /* 0x010fe4000f8e02ff */
[----:B--2---:R-:W-:Y:S02]  /*bd50*/  IMAD R13, R18, UR5, RZ ;  /* 0x00000005120d7c24 */ /* 0x004fe4000f8e02ff */
[----:B-----5:R-:W-:-:S05]  /*bd60*/  IMAD R24, R24, UR5, RZ ;  /* 0x0000000518187c24 */ /* 0x020fca000f8e02ff */
[----:B------:R3:W-:Y:S04]  /*bd70*/  STL [R1+0x2bc], R24 ;  /* 0x0002bc1801007387 */ /* 0x0007e80000100800 */
[----:B------:R0:W-:Y:S01]  /*bd80*/  STL [R1+0x2c4], R7 ;  /* 0x0002c40701007387 */ /* 0x0001e20000100800 */
[----:B---3--:R-:W-:Y:S02]  /*bd90*/  IMAD R24, R29, UR5, RZ ;  /* 0x000000051d187c24 */ /* 0x008fe4000f8e02ff */
[----:B0-----:R-:W-:-:S03]  /*bda0*/  IMAD R7, R19, UR5, RZ ;  /* 0x0000000513077c24 */ /* 0x001fc6000f8e02ff */
[----:B------:R-:W-:Y:S04]  /*bdb0*/  STL [R1+0x2cc], R24 ;  /* 0x0002cc1801007387 */ /* 0x000fe80000100800 */
[----:B------:R-:W2:Y:S04]  /*bdc0*/  LDL R19, [R1+0x2c] ;  /* 0x00002c0001137983 */ /* 0x000ea80000100800 */
[----:B------:R-:W-:Y:S04]  /*bdd0*/  STL [R1+0x2d0], R13 ;  /* 0x0002d00d01007387 */ /* 0x000fe80000100800 */
[----:B------:R-:W3:Y:S04]  /*bde0*/  LDL R18, [R1+0x28] ;  /* 0x0000280001127983 */ /* 0x000ee80000100800 */
[----:B------:R0:W-:Y:S04]  /*bdf0*/  STL [R1+0x2d8], R7 ;  /* 0x0002d80701007387 */ /* 0x0001e80000100800 */
[----:B------:R-:W4:Y:S01]  /*be00*/  LDL R29, [R1+0x24] ;  /* 0x00002400011d7983 */ /* 0x000f220000100800 */
[----:B0-----:R-:W-:-:S02]  /*be10*/  IMAD R7, R12, UR5, RZ ;  /* 0x000000050c077c24 */ /* 0x001fc4000f8e02ff */
[----:B------:R-:W-:Y:S02]  /*be20*/  IMAD R12, R14, UR5, RZ ;  /* 0x000000050e0c7c24 */ /* 0x000fe4000f8e02ff */
[----:B------:R-:W5:Y:S04]  /*be30*/  LDL R14, [R1+0x30] ;  /* 0x00003000010e7983 */ /* 0x000f680000100800 */
[----:B------:R0:W-:Y:S04]  /*be40*/  STL [R1+0x2e0], R7 ;  /* 0x0002e00701007387 */ /* 0x0001e80000100800 */
[----:B------:R1:W-:Y:S01]  /*be50*/  STL [R1+0x2e8], R12 ;  /* 0x0002e80c01007387 */ /* 0x0003e20000100800 */
[----:B0-----:R-:W-:-:S03]  /*be60*/  IMAD R7, R15, UR5, RZ ;  /* 0x000000050f077c24 */ /* 0x001fc6000f8e02ff */
[----:B------:R-:W2:Y:S01]  /*be70*/  LDL R15, [R1+0x34] ;  /* 0x00003400010f7983 */ /* 0x000ea20000100800 */
[----:B-1----:R-:W-:-:S03]  /*be80*/  IMAD R12, R16, UR5, RZ ;  /* 0x00000005100c7c24 */ /* 0x002fc6000f8e02ff */
[----:B------:R0:W-:Y:S04]  /*be90*/  STL [R1+0x2ec], R7 ;  /* 0x0002ec0701007387 */ /* 0x0001e80000100800 */
[----:B------:R-:W3:Y:S01]  /*bea0*/  LDL R16, [R1+0x38] ;  /* 0x0000380001107983 */ /* 0x000ee20000100800 */
[----:B0-----:R-:W-:-:S03]  /*beb0*/  IMAD R7, R17, UR5, RZ ;  /* 0x0000000511077c24 */ /* 0x001fc6000f8e02ff */
[----:B------:R0:W-:Y:S04]  /*bec0*/  STL [R1+0x2f4], R12 ;  /* 0x0002f40c01007387 */ /* 0x0001e80000100800 */
[----:B------:R-:W4:Y:S04]  /*bed0*/  LDL R17, [R1+0x3c] ;  /* 0x00003c0001117983 */ /* 0x000f280000100800 */
[----:B------:R1:W-:Y:S01]  /*bee0*/  STL [R1+0x2fc], R7 ;  /* 0x0002fc0701007387 */ /* 0x0003e20000100800 */
[----:B0-----:R-:W-:-:S03]  /*bef0*/  IMAD R12, R21, UR5, RZ ;  /* 0x00000005150c7c24 */ /* 0x001fc6000f8e02ff */
[----:B------:R-:W5:Y:S01]  /*bf00*/  LDL R21, [R1+0x40] ;  /* 0x0000400001157983 */ /* 0x000f620000100800 */
[----:B------:R-:W-:-:S03]  /*bf10*/  IMAD R24, R23, UR5, RZ ;  /* 0x0000000517187c24 */ /* 0x000fc6000f8e02ff */
[----:B------:R0:W-:Y:S01]  /*bf20*/  STL [R1+0x300], R12 ;  /* 0x0003000c01007387 */ /* 0x0001e20000100800 */
[----:B-1----:R-:W-:Y:S02]  /*bf30*/  IMAD R7, R22, UR5, RZ ;  /* 0x0000000516077c24 */ /* 0x002fe4000f8e02ff */
[----:B------:R-:W-:-:S03]  /*bf40*/  IMAD R13, R27, UR5, RZ ;  /* 0x000000051b0d7c24 */ /* 0x000fc6000f8e02ff */
[----:B------:R-:W-:Y:S01]  /*bf50*/  STL [R1+0x308], R7 ;  /* 0x0003080701007387 */ /* 0x000fe20000100800 */
[----:B0-----:R-:W-:-:S03]  /*bf60*/  IMAD R12, R26, UR5, RZ ;  /* 0x000000051a0c7c24 */ /* 0x001fc6000f8e02ff */
[----:B------:R-:W-:Y:S04]  /*bf70*/  STL [R1+0x30c], R24 ;  /* 0x00030c1801007387 */ /* 0x000fe80000100800 */
[----:B------:R0:W-:Y:S04]  /*bf80*/  STL [R1+0x31c], R12 ;  /* 0x00031c0c01007387 */ /* 0x0001e80000100800 */
[----:B------:R-:W-:Y:S01]  /*bf90*/  STL [R1+0x1600], R24 ;  /* 0x0016001801007387 */ /* 0x000fe20000100800 */
[----:B0-----:R-:W-:-:S03]  /*bfa0*/  IMAD R12, R20, UR5, RZ ;  /* 0x00000005140c7c24 */ /* 0x001fc6000f8e02ff */
[----:B------:R-:W-:Y:S04]  /*bfb0*/  STL [R1+0x314], R13 ;  /* 0x0003140d01007387 */ /* 0x000fe80000100800 */
[----:B------:R-:W-:Y:S04]  /*bfc0*/  STL [R1+0x1604], R13 ;  /* 0x0016040d01007387 */ /* 0x000fe80000100800 */
[----:B------:R0:W-:Y:S01]  /*bfd0*/  STL [R1+0x328], R12 ;  /* 0x0003280c01007387 */ /* 0x0001e20000100800 */
[----:B------:R-:W-:Y:S01]  /*bfe0*/  IMAD R7, R25, UR5, RZ ;  /* 0x0000000519077c24 */ /* 0x000fe2000f8e02ff */
[----:B0-----:R-:W-:-:S05]  /*bff0*/  SHF.R.S32.HI R12, RZ, 0x1f, R11 ;  /* 0x0000001fff0c7819 */ /* 0x001fca000001140b */
[----:B------:R-:W-:Y:S04]  /*c000*/  STL [R1+0x160c], R12 ;  /* 0x00160c0c01007387 */ /* 0x000fe80000100800 */
[----:B------:R0:W-:Y:S04]  /*c010*/  STL [R1+0x1608], R11 ;  /* 0x0016080b01007387 */ /* 0x0001e80000100800 */
[----:B------:R-:W-:Y:S01]  /*c020*/  STL [R1+0x1610], R10 ;  /* 0x0016100a01007387 */ /* 0x000fe20000100800 */
[----:B0-----:R-:W-:-:S03]  /*c030*/  SHF.R.S32.HI R11, RZ, 0x1f, R10 ;  /* 0x0000001fff0b7819 */ /* 0x001fc6000001140a */
[----:B------:R-:W-:Y:S04]  /*c040*/  STL [R1+0x320], R7 ;  /* 0x0003200701007387 */ /* 0x000fe80000100800 */
[----:B------:R3:W-:Y:S04]  /*c050*/  STL [R1+0x20], R11 ;  /* 0x0000200b01007387 */ /* 0x0007e80000100800 */
[----:B------:R4:W-:Y:S01]  /*c060*/  STL [R1+0x1614], R7 ;  /* 0x0016140701007387 */ /* 0x0009e20000100800 */
[----:B---3--:R-:W-:Y:S02]  /*c070*/  SHF.R.S32.HI R11, RZ, 0x1f, R16 ;  /* 0x0000001fff0b7819 */ /* 0x008fe40000011410 */
[----:B----4-:R-:W-:-:S02]  /*c080*/  SHF.R.S32.HI R7, RZ, 0x1f, R17 ;  /* 0x0000001fff077819 */ /* 0x010fc40000011411 */
[----:B-----5:R-:W-:-:S05]  /*c090*/  SHF.R.S32.HI R10, RZ, 0x1f, R21 ;  /* 0x0000001fff0a7819 */ /* 0x020fca0000011415 */
[----:B------:R2:W-:Y:S04]  /*c0a0*/  STL [R1+0x1c], R10 ;  /* 0x00001c0a01007387 */ /* 0x0005e80000100800 */
[----:B------:R0:W-:Y:S01]  /*c0b0*/  STL [R1+0x18], R7 ;  /* 0x0000180701007387 */ /* 0x0001e20000100800 */
[----:B--2---:R-:W-:-:S03]  /*c0c0*/  SHF.R.S32.HI R10, RZ, 0x1f, R15 ;  /* 0x0000001fff0a7819 */ /* 0x004fc6000001140f */
[----:B------:R1:W-:Y:S01]  /*c0d0*/  STL [R1+0x14], R11 ;  /* 0x0000140b01007387 */ /* 0x0003e20000100800 */
[----:B0-----:R-:W-:-:S03]  /*c0e0*/  SHF.R.S32.HI R7, RZ, 0x1f, R14 ;  /* 0x0000001fff077819 */ /* 0x001fc6000001140e */
[----:B------:R0:W-:Y:S01]  /*c0f0*/  STL [R1+0x10], R10 ;  /* 0x0000100a01007387 */ /* 0x0001e20000100800 */
[----:B-1----:R-:W-:-:S03]  /*c100*/  SHF.R.S32.HI R11, RZ, 0x1f, R19 ;  /* 0x0000001fff0b7819 */ /* 0x002fc60000011413 */
[----:B------:R1:W-:Y:S01]  /*c110*/  STL [R1+0xc], R7 ;  /* 0x00000c0701007387 */ /* 0x0003e20000100800 */
[----:B0-----:R-:W-:-:S03]  /*c120*/  SHF.R.S32.HI R10, RZ, 0x1f, R18 ;  /* 0x0000001fff0a7819 */ /* 0x001fc60000011412 */
[----:B------:R-:W-:Y:S04]  /*c130*/  STL [R1+0x8], R11 ;  /* 0x0000080b01007387 */ /* 0x000fe80000100800 */
[----:B------:R-:W2:Y:S01]  /*c140*/  LDL R21, [R1+0x58] ;  /* 0x0000580001157983 */ /* 0x000ea20000100800 */
[----:B-1----:R-:W-:-:S03]  /*c150*/  SHF.R.S32.HI R7, RZ, 0x1f, R29 ;  /* 0x0000001fff077819 */ /* 0x002fc6000001141d */
[----:B------:R-:W-:Y:S04]  /*c160*/  STL [R1+0x4], R10 ;  /* 0x0000040a01007387 */ /* 0x000fe80000100800 */
[----:B------:R-:W3:Y:S04]  /*c170*/  LDL R22, [R1+0x60] ;  /* 0x0000600001167983 */ /* 0x000ee80000100800 */
[----:B------:R0:W-:Y:S04]  /*c180*/  STL [R1], R7 ;  /* 0x0000000701007387 */ /* 0x0001e80000100800 */
[----:B------:R-:W4:Y:S04]  /*c190*/  LDL R23, [R1+0x64] ;  /* 0x0000640001177983 */ /* 0x000f280000100800 */
[----:B------:R-:W5:Y:S04]  /*c1a0*/  LDL R25, [R1+0x6c] ;  /* 0x00006c0001197983 */ /* 0x000f680000100800 */
[----:B------:R-:W5:Y:S04]  /*c1b0*/  LDL R26, [R1+0xbc] ;  /* 0x0000bc00011a7983 */ /* 0x000f680000100800 */
[----:B------:R-:W5:Y:S01]  /*c1c0*/  LDL R24, [R1+0xdc] ;  /* 0x0000dc0001187983 */ /* 0x000f620000100800 */
[----:B------:R-:W-:-:S03]  /*c1d0*/  SHF.R.S32.HI R29, RZ, 0x1f, R9 ;  /* 0x0000001fff1d7819 */ /* 0x000fc60000011409 */
[----:B------:R-:W5:Y:S04]  /*c1e0*/  LDL R27, [R1+0xc4] ;  /* 0x0000c400011b7983 */ /* 0x000f680000100800 */
[----:B0-----:R-:W5:Y:S04]  /*c1f0*/  LDL R7, [R1+0x110] ;  /* 0x0001100001077983 */ /* 0x001f680000100800 */
[----:B------:R-:W5:Y:S04]  /*c200*/  LDL R10, [R1+0x130] ;  /* 0x00013000010a7983 */ /* 0x000f680000100800 */
[----:B------:R-:W5:Y:S04]  /*c210*/  LDL R11, [R1+0x134] ;  /* 0x00013400010b7983 */ /* 0x000f680000100800 */
[----:B------:R0:W-:Y:S04]  /*c220*/  STL [R1+0x15c4], R9 ;  /* 0x0015c40901007387 */ /* 0x0001e80000100800 */
[----:B0-----:R-:W5:Y:S04]  /*c230*/  LDL R9, [R1+0xec] ;  /* 0x0000ec0001097983 */ /* 0x001f680000100800 */
[----:B------:R0:W-:Y:S04]  /*c240*/  STL [R1+0x15bc], R29 ;  /* 0x0015bc1d01007387 */ /* 0x0001e80000100800 */
[----:B0-----:R-:W5:Y:S01]  /*c250*/  LDL R29, [R1+0xd4] ;  /* 0x0000d400011d7983 */ /* 0x001f620000100800 */
[----:B------:R-:W-:-:S02]  /*c260*/  SHF.R.S32.HI R14, RZ, 0x1f, R4 ;  /* 0x0000001fff0e7819 */ /* 0x000fc40000011404 */
[----:B------:R-:W-:Y:S02]  /*c270*/  SHF.R.S32.HI R15, RZ, 0x1f, R6 ;  /* 0x0000001fff0f7819 */ /* 0x000fe40000011406 */
[----:B------:R-:W-:Y:S01]  /*c280*/  SHF.R.S32.HI R16, RZ, 0x1f, R5 ;  /* 0x0000001fff107819 */ /* 0x000fe20000011405 */
[----:B------:R-:W-:Y:S01]  /*c290*/  STL [R1+0x15c8], R14 ;  /* 0x0015c80e01007387 */ /* 0x000fe20000100800 */
[----:B------:R-:W-:-:S03]  /*c2a0*/  SHF.R.S32.HI R17, RZ, 0x1f, R8 ;  /* 0x0000001fff117819 */ /* 0x000fc60000011408 */
[----:B------:R-:W-:Y:S01]  /*c2b0*/  STL [R1+0x15c0], R4 ;  /* 0x0015c00401007387 */ /* 0x000fe20000100800 */
[----:B------:R-:W-:-:S03]  /*c2c0*/  SHF.R.S32.HI R18, RZ, 0x1f, R2 ;  /* 0x0000001fff127819 */ /* 0x000fc60000011402 */
[----:B------:R-:W-:Y:S01]  /*c2d0*/  STL [R1+0x15d0], R15 ;  /* 0x0015d00f01007387 */ /* 0x000fe20000100800 */
[----:B------:R-:W-:-:S03]  /*c2e0*/  SHF.R.S32.HI R19, RZ, 0x1f, R3 ;  /* 0x0000001fff137819 */ /* 0x000fc60000011403 */
[----:B------:R-:W-:Y:S01]  /*c2f0*/  STL [R1+0x15cc], R6 ;  /* 0x0015cc0601007387 */ /* 0x000fe20000100800 */
[----:B------:R-:W-:-:S03]  /*c300*/  SHF.R.S32.HI R20, RZ, 0x1f, R0 ;  /* 0x0000001fff147819 */ /* 0x000fc60000011400 */
[----:B------:R-:W-:Y:S04]  /*c310*/  STL [R1+0x15d8], R16 ;  /* 0x0015d81001007387 */ /* 0x000fe80000100800 */
        /* <DEDUP_REMOVED lines=8> */
[----:B------:R0:W-:Y:S01]  /*c3a0*/  STL [R1+0x161c], R0 ;  /* 0x00161c0001007387 */ /* 0x0001e20000100800 */
[----:B--2---:R-:W-:-:S02]  /*c3b0*/  SHF.R.S32.HI R21, RZ, 0x1f, R21 ;  /* 0x0000001fff157819 */ /* 0x004fc40000011415 */
[----:B---3--:R-:W-:-:S03]  /*c3c0*/  SHF.R.S32.HI R22, RZ, 0x1f, R22 ;  /* 0x0000001fff167819 */ /* 0x008fc60000011416 */
[----:B------:R-:W-:Y:S01]  /*c3d0*/  STL [R1+0x1624], R21 ;  /* 0x0016241501007387 */ /* 0x000fe20000100800 */
[----:B----4-:R-:W-:-:S03]  /*c3e0*/  SHF.R.S32.HI R23, RZ, 0x1f, R23 ;  /* 0x0000001fff177819 */ /* 0x010fc60000011417 */
[----:B------:R-:W-:Y:S04]  /*c3f0*/  STL [R1+0x1628], R22 ;  /* 0x0016281601007387 */ /* 0x000fe80000100800 */
[----:B------:R-:W-:Y:S04]  /*c400*/  STL [R1+0x162c], R23 ;  /* 0x00162c1701007387 */ /* 0x000fe80000100800 */
[----:B------:R-:W2:Y:S04]  /*c410*/  LDL R12, [R1+0x13c] ;  /* 0x00013c00010c7983 */ /* 0x000ea80000100800 */
[----:B------:R-:W3:Y:S01]  /*c420*/  LDL R13, [R1+0x140] ;  /* 0x00014000010d7983 */ /* 0x000ee20000100800 */
[----:B-----5:R-:W-:-:S02]  /*c430*/  SHF.R.S32.HI R25, RZ, 0x1f, R25 ;  /* 0x0000001fff197819 */ /* 0x020fc40000011419 */
[----:B------:R-:W-:Y:S02]  /*c440*/  SHF.R.S32.HI R26, RZ, 0x1f, R26 ;  /* 0x0000001fff1a7819 */ /* 0x000fe4000001141a */
[----:B0-----:R-:W-:Y:S01]  /*c450*/  SHF.R.S32.HI R0, RZ, 0x1f, R24 ;  /* 0x0000001fff007819 */ /* 0x001fe20000011418 */
[----:B------:R-:W-:Y:S04]  /*c460*/  STL [R1+0x1630], R25 ;  /* 0x0016301901007387 */ /* 0x000fe80000100800 */
[----:B------:R-:W-:Y:S04]  /*c470*/  STL [R1+0x1634], R26 ;  /* 0x0016341a01007387 */ /* 0x000fe80000100800 */
[----:B------:R-:W4:Y:S01]  /*c480*/  LDL R24, [R1+0x144] ;  /* 0x0001440001187983 */ /* 0x000f220000100800 */
[----:B------:R-:W-:-:S02]  /*c490*/  SHF.R.S32.HI R3, RZ, 0x1f, R9 ;  /* 0x0000001fff037819 */ /* 0x000fc40000011409 */
[----:B------:R-:W-:-:S05]  /*c4a0*/  SHF.R.S32.HI R2, RZ, 0x1f, R29 ;  /* 0x0000001fff027819 */ /* 0x000fca000001141d */
[----:B------:R0:W-:Y:S04]  /*c4b0*/  STL [R1+0x48], R2 ;  /* 0x0000480201007387 */ /* 0x0001e80000100800 */
[----:B------:R1:W-:Y:S04]  /*c4c0*/  STL [R1+0x4c], R0 ;  /* 0x00004c0001007387 */ /* 0x0003e80000100800 */
[----:B------:R-:W-:Y:S01]  /*c4d0*/  STL [R1+0x50], R3 ;  /* 0x0000500301007387 */ /* 0x000fe20000100800 */
[----:B0-----:R-:W-:-:S03]  /*c4e0*/  SHF.R.S32.HI R2, RZ, 0x1f, R7 ;  /* 0x0000001fff027819 */ /* 0x001fc60000011407 */
[----:B------:R-:W5:Y:S01]  /*c4f0*/  LDL R26, [R1+0x148] ;  /* 0x00014800011a7983 */ /* 0x000f620000100800 */
[----:B-1----:R-:W-:-:S03]  /*c500*/  SHF.R.S32.HI R0, RZ, 0x1f, R10 ;  /* 0x0000001fff007819 */ /* 0x002fc6000001140a */
[----:B------:R0:W-:Y:S04]  /*c510*/  STL [R1+0x54], R2 ;  /* 0x0000540201007387 */ /* 0x0001e80000100800 */
[----:B------:R-:W5:Y:S04]  /*c520*/  LDL R25, [R1+0x150] ;  /* 0x0001500001197983 */ /* 0x000f680000100800 */
[----:B------:R1:W-:Y:S04]  /*c530*/  STL [R1+0x5c], R0 ;  /* 0x00005c0001007387 */ /* 0x0003e80000100800 */
[----:B------:R-:W5:Y:S01]  /*c540*/  LDL R23, [R1+0x154] ;  /* 0x0001540001177983 */ /* 0x000f620000100800 */
[----:B0-----:R-:W-:-:S03]  /*c550*/  SHF.R.S32.HI R2, RZ, 0x1f, R11 ;  /* 0x0000001fff027819 */ /* 0x001fc6000001140b */
[----:B------:R-:W5:Y:S04]  /*c560*/  LDL R22, [R1+0x15c] ;  /* 0x00015c0001167983 */ /* 0x000f680000100800 */
[----:B------:R-:W5:Y:S04]  /*c570*/  LDL R21, [R1+0x164] ;  /* 0x0001640001157983 */ /* 0x000f680000100800 */
[----:B------:R-:W5:Y:S04]  /*c580*/  LDL R10, [R1+0x16c] ;  /* 0x00016c00010a7983 */ /* 0x000f680000100800 */
[----:B-1----:R-:W5:Y:S04]  /*c590*/  LDL R0, [R1+0x170] ;  /* 0x0001700001007983 */ /* 0x002f680000100800 */
[----:B------:R-:W5:Y:S04]  /*c5a0*/  LDL R20, [R1+0x174] ;  /* 0x0001740001147983 */ /* 0x000f680000100800 */
[----:B------:R0:W-:Y:S04]  /*c5b0*/  STL [R1+0x68], R2 ;  /* 0x0000680201007387 */ /* 0x0001e80000100800 */
[----:B------:R-:W5:Y:S04]  /*c5c0*/  LDL R3, [R1+0x17c] ;  /* 0x00017c0001037983 */ /* 0x000f680000100800 */
[----:B------:R-:W5:Y:S04]  /*c5d0*/  LDL R19, [R1+0x184] ;  /* 0x0001840001137983 */ /* 0x000f680000100800 */
[----:B0-----:R-:W5:Y:S04]  /*c5e0*/  LDL R2, [R1+0x18c] ;  /* 0x00018c0001027983 */ /* 0x001f680000100800 */
[----:B------:R-:W5:Y:S04]  /*c5f0*/  LDL R18, [R1+0x190] ;  /* 0x0001900001127983 */ /* 0x000f680000100800 */
[----:B------:R-:W5:Y:S04]  /*c600*/  LDL R8, [R1+0x198] ;  /* 0x0001980001087983 */ /* 0x000f680000100800 */
[----:B------:R-:W5:Y:S04]  /*c610*/  LDL R17, [R1+0x1a0] ;  /* 0x0001a00001117983 */ /* 0x000f680000100800 */
[----:B------:R-:W5:Y:S04]  /*c620*/  LDL R5, [R1+0x19c] ;  /* 0x00019c0001057983 */ /* 0x000f680000100800 */
[----:B------:R-:W5:Y:S04]  /*c630*/  LDL R16, [R1+0x194] ;  /* 0x0001940001107983 */ /* 0x000f680000100800 */
[----:B------:R-:W5:Y:S01]  /*c640*/  LDL R11, [R1+0x188] ;  /* 0x00018800010b7983 */ /* 0x000f620000100800 */
[----:B--2---:R-:W-:-:S03]  /*c650*/  SHF.R.S32.HI R6, RZ, 0x1f, R12 ;  /* 0x0000001fff067819 */ /* 0x004fc6000001140c */
[----:B------:R-:W2:Y:S01]  /*c660*/  LDL R12, [R1+0x180] ;  /* 0x00018000010c7983 */ /* 0x000ea20000100800 */
[----:B---3--:R-:W-:-:S03]  /*c670*/  SHF.R.S32.HI R4, RZ, 0x1f, R13 ;  /* 0x0000001fff047819 */ /* 0x008fc6000001140d */
[----:B------:R0:W-:Y:S04]  /*c680*/  STL [R1+0x70], R6 ;  /* 0x0000700601007387 */ /* 0x0001e80000100800 */
[----:B------:R-:W3:Y:S04]  /*c690*/  LDL R15, [R1+0x168] ;  /* 0x00016800010f7983 */ /* 0x000ee80000100800 */
[----:B0-----:R-:W3:Y:S04]  /*c6a0*/  LDL R6, [R1+0x178] ;  /* 0x0001780001067983 */ /* 0x001ee80000100800 */
[----:B------:R0:W-:Y:S04]  /*c6b0*/  STL [R1+0x74], R4 ;  /* 0x0000740401007387 */ /* 0x0001e80000100800 */
[----:B------:R-:W3:Y:S01]  /*c6c0*/  LDL R14, [R1+0x158] ;  /* 0x00015800010e7983 */ /* 0x000ee20000100800 */
[----:B----4-:R-:W-:-:S03]  /*c6d0*/  SHF.R.S32.HI R24, RZ, 0x1f, R24 ;  /* 0x0000001fff187819 */ /* 0x010fc60000011418 */
[----:B------:R-:W4:Y:S04]  /*c6e0*/  LDL R29, [R1+0x14c] ;  /* 0x00014c00011d7983 */ /* 0x000f280000100800 */
[----:B0-----:R-:W4:Y:S04]  /*c6f0*/  LDL R4, [R1+0x160] ;  /* 0x0001600001047983 */ /* 0x001f280000100800 */
[----:B------:R-:W4:Y:S04]  /*c700*/  LDL R13, [R1+0x138] ;  /* 0x00013800010d7983 */ /* 0x000f280000100800 */
[----:B------:R-:W4:Y:S04]  /*c710*/  LDL R9, [R1+0x12c] ;  /* 0x00012c0001097983 */ /* 0x000f280000100800 */
[----:B------:R-:W4:Y:S04]  /*c720*/  LDL R7, [R1+0x128] ;  /* 0x0001280001077983 */ /* 0x000f280000100800 */
[----:B------:R0:W-:Y:S04]  /*c730*/  STL [R1+0x78], R24 ;  /* 0x0000781801007387 */ /* 0x0001e80000100800 */
[----:B0-----:R-:W4:Y:S01]  /*c740*/  LDL R24, [R1+0x124] ;  /* 0x0001240001187983 */ /* 0x001f220000100800 */
[----:B-----5:R-:W-:-:S05]  /*c750*/  SHF.R.S32.HI R26, RZ, 0x1f, R26 ;  /* 0x0000001fff1a7819 */ /* 0x020fca000001141a */
[----:B------:R0:W-:Y:S02]  /*c760*/  STL [R1+0x7c], R26 ;  /* 0x00007c1a01007387 */ /* 0x0001e40000100800 */
[----:B0-----:R-:W-:Y:S02]  /*c770*/  SHF.R.S32.HI R26, RZ, 0x1f, R25 ;  /* 0x0000001fff1a7819 */ /* 0x001fe40000011419 */
        /* <DEDUP_REMOVED lines=8> */
[----:B------:R-:W5:Y:S01]  /*c800*/  LDL R10, [R1+0x120] ;  /* 0x00012000010a7983 */ /* 0x000f620000100800 */
[----:B------:R-:W-:-:S03]  /*c810*/  SHF.R.S32.HI R20, RZ, 0x1f, R20 ;  /* 0x0000001fff147819 */ /* 0x000fc60000011414 */
[----:B------:R-:W-:Y:S04]  /*c820*/  STL [R1+0x8c], R22 ;  /* 0x00008c1601007387 */ /* 0x000fe80000100800 */
[----:B------:R-:W-:Y:S01]  /*c830*/  STL [R1+0x90], R21 ;  /* 0x0000901501007387 */ /* 0x000fe20000100800 */
[----:B------:R-:W-:-:S03]  /*c840*/  SHF.R.S32.HI R3, RZ, 0x1f, R3 ;  /* 0x0000001fff037819 */ /* 0x000fc60000011403 */
[----:B------:R0:W-:Y:S04]  /*c850*/  STL [R1+0x94], R0 ;  /* 0x0000940001007387 */ /* 0x0001e80000100800 */
[----:B------:R-:W-:Y:S01]  /*c860*/  STL [R1+0x98], R20 ;  /* 0x0000981401007387 */ /* 0x000fe20000100800 */
[----:B------:R-:W-:Y:S02]  /*c870*/  SHF.R.S32.HI R2, RZ, 0x1f, R2 ;  /* 0x0000001fff027819 */ /* 0x000fe40000011402 */
[----:B0-----:R-:W-:Y:S01]  /*c880*/  SHF.R.S32.HI R0, RZ, 0x1f, R19 ;  /* 0x0000001fff007819 */ /* 0x001fe20000011413 */
[----:B------:R0:W-:Y:S04]  /*c890*/  STL [R1+0x9c], R3 ;  /* 0x00009c0301007387 */ /* 0x0001e80000100800 */
[----:B------:R1:W-:Y:S01]  /*c8a0*/  STL [R1+0xa0], R0 ;  /* 0x0000a00001007387 */ /* 0x0003e20000100800 */
[----:B0-----:R-:W-:-:S03]  /*c8b0*/  SHF.R.S32.HI R3, RZ, 0x1f, R18 ;  /* 0x0000001fff037819 */ /* 0x001fc60000011412 */
[----:B------:R0:W-:Y:S01]  /*c8c0*/  STL [R1+0xa4], R2 ;  /* 0x0000a40201007387 */ /* 0x0001e20000100800 */
[----:B-1----:R-:W-:-:S03]  /*c8d0*/  SHF.R.S32.HI R0, RZ, 0x1f, R8 ;  /* 0x0000001fff007819 */ /* 0x002fc60000011408 */
[----:B------:R1:W-:Y:S04]  /*c8e0*/  STL [R1+0xa8], R3 ;  /* 0x0000a80301007387 */ /* 0x0003e80000100800 */
[----:B------:R1:W-:Y:S01]  /*c8f0*/  STL [R1+0xac], R0 ;  /* 0x0000ac0001007387 */ /* 0x0003e20000100800 */
[----:B0-----:R-:W-:Y:S02]  /*c900*/  SHF.R.S32.HI R2, RZ, 0x1f, R17 ;  /* 0x0000001fff027819 */ /* 0x001fe40000011411 */
[----:B-1----:R-:W-:-:S03]  /*c910*/  SHF.R.S32.HI R3, RZ, 0x1f, R5 ;  /* 0x0000001fff037819 */ /* 0x002fc60000011405 */
[----:B------:R0:W-:Y:S01]  /*c920*/  STL [R1+0xb0], R2 ;  /* 0x0000b00201007387 */ /* 0x0001e20000100800 */
[----:B------:R-:W-:-:S03]  /*c930*/  SHF.R.S32.HI R0, RZ, 0x1f, R16 ;  /* 0x0000001fff007819 */ /* 0x000fc60000011410 */
[----:B------:R-:W-:Y:S01]  /*c940*/  STL [R1+0xb4], R3 ;  /* 0x0000b40301007387 */ /* 0x000fe20000100800 */
[----:B0-----:R-:W-:-:S03]  /*c950*/  SHF.R.S32.HI R2, RZ, 0x1f, R11 ;  /* 0x0000001fff027819 */ /* 0x001fc6000001140b */
[----:B------:R-:W5:Y:S04]  /*c960*/  LDL R11, [R1+0x11c] ;  /* 0x00011c00010b7983 */ /* 0x000f680000100800 */
[----:B------:R2:W-:Y:S04]  /*c970*/  STL [R1+0xb8], R0 ;  /* 0x0000b80001007387 */ /* 0x0005e80000100800 */
[----:B------:R3:W-:Y:S01]  /*c980*/  STL [R1+0xc0], R2 ;  /* 0x0000c00201007387 */ /* 0x0007e20000100800 */
[----:B--2---:R-:W-:-:S03]  /*c990*/  SHF.R.S32.HI R0, RZ, 0x1f, R12 ;  /* 0x0000001fff007819 */ /* 0x004fc6000001140c */
[----:B------:R-:W2:Y:S04]  /*c9a0*/  LDL R12, [R1+0x118] ;  /* 0x00011800010c7983 */ /* 0x000ea80000100800 */
[----:B------:R-:W-:Y:S01]  /*c9b0*/  STL [R1+0xc8], R0 ;  /* 0x0000c80001007387 */ /* 0x000fe20000100800 */
[----:B---3--:R-:W-:Y:S02]  /*c9c0*/  SHF.R.S32.HI R2, RZ, 0x1f, R15 ;  /* 0x0000001fff027819 */ /* 0x008fe4000001140f */
[----:B------:R-:W-:-:S05]  /*c9d0*/  SHF.R.S32.HI R3, RZ, 0x1f, R6 ;  /* 0x0000001fff037819 */ /* 0x000fca0000011406 */
[----:B------:R0:W-:Y:S04]  /*c9e0*/  STL [R1+0xd0], R3 ;  /* 0x0000d00301007387 */ /* 0x0001e80000100800 */
[----:B------:R1:W-:Y:S01]  /*c9f0*/  STL [R1+0xd8], R2 ;  /* 0x0000d80201007387 */ /* 0x0003e20000100800 */
[----:B0-----:R-:W-:Y:S02]  /*ca00*/  SHF.R.S32.HI R3, RZ, 0x1f, R14 ;  /* 0x0000001fff037819 */ /* 0x001fe4000001140e */
[----:B----4-:R-:W-:Y:S02]  /*ca10*/  SHF.R.S32.HI R0, RZ, 0x1f, R4 ;  /* 0x0000001fff007819 */ /* 0x010fe40000011404 */
[----:B-1----:R-:W-:-:S03]  /*ca20*/  SHF.R.S32.HI R2, RZ, 0x1f, R29 ;  /* 0x0000001fff027819 */ /* 0x002fc6000001141d */
[----:B------:R0:W-:Y:S04]  /*ca30*/  STL [R1+0xe0], R0 ;  /* 0x0000e00001007387 */ /* 0x0001e80000100800 */
[----:B------:R1:W-:Y:S01]  /*ca40*/  STL [R1+0xe4], R3 ;  /* 0x0000e40301007387 */ /* 0x0003e20000100800 */
[----:B0-----:R-:W-:-:S03]  /*ca50*/  SHF.R.S32.HI R0, RZ, 0x1f, R13 ;  /* 0x0000001fff007819 */ /* 0x001fc6000001140d */
[----:B------:R-:W3:Y:S01]  /*ca60*/  LDL R13, [R1+0x114] ;  /* 0x00011400010d7983 */ /* 0x000ee20000100800 */
[----:B-1----:R-:W-:-:S03]  /*ca70*/  SHF.R.S32.HI R3, RZ, 0x1f, R9 ;  /* 0x0000001fff037819 */ /* 0x002fc60000011409 */
[----:B------:R0:W-:Y:S04]  /*ca80*/  STL [R1+0xe8], R2 ;  /* 0x0000e80201007387 */ /* 0x0001e80000100800 */
[----:B------:R1:W-:Y:S04]  /*ca90*/  STL [R1+0xf0], R0 ;  /* 0x0000f00001007387 */ /* 0x0003e80000100800 */
[----:B------:R-:W-:Y:S01]  /*caa0*/  STL [R1+0xf4], R3 ;  /* 0x0000f40301007387 */ /* 0x000fe20000100800 */
[----:B0-----:R-:W-:-:S03]  /*cab0*/  SHF.R.S32.HI R2, RZ, 0x1f, R7 ;  /* 0x0000001fff027819 */ /* 0x001fc60000011407 */
[----:B------:R-:W4:Y:S01]  /*cac0*/  LDL R26, [R1+0x10c] ;  /* 0x00010c00011a7983 */ /* 0x000f220000100800 */
[----:B-1----:R-:W-:-:S03]  /*cad0*/  SHF.R.S32.HI R0, RZ, 0x1f, R24 ;  /* 0x0000001fff007819 */ /* 0x002fc60000011418 */
[----:B------:R5:W-:Y:S04]  /*cae0*/  STL [R1+0xf8], R2 ;  /* 0x0000f80201007387 */ /* 0x000be80000100800 */
[----:B------:R-:W4:Y:S04]  /*caf0*/  LDL R25, [R1+0x108] ;  /* 0x0001080001197983 */ /* 0x000f280000100800 */
[----:B------:R0:W-:Y:S04]  /*cb00*/  STL [R1+0xfc], R0 ;  /* 0x0000fc0001007387 */ /* 0x0001e80000100800 */
[----:B------:R-:W4:Y:S04]  /*cb10*/  LDL R23, [R1+0x1a4] ;  /* 0x0001a40001177983 */ /* 0x000f280000100800 */
[----:B------:R-:W4:Y:S04]  /*cb20*/  LDL R22, [R1+0x1ac] ;  /* 0x0001ac0001167983 */ /* 0x000f280000100800 */
[----:B------:R-:W4:Y:S04]  /*cb30*/  LDL R21, [R1+0x1b4] ;  /* 0x0001b40001157983 */ /* 0x000f280000100800 */
[----:B------:R-:W4:Y:S01]  /*cb40*/  LDL R24, [R1+0x1b8] ;  /* 0x0001b80001187983 */ /* 0x000f220000100800 */
[----:B-----5:R-:W-:-:S03]  /*cb50*/  SHF.R.S32.HI R2, RZ, 0x1f, R10 ;  /* 0x0000001fff027819 */ /* 0x020fc6000001140a */
[----:B0-----:R-:W5:Y:S04]  /*cb60*/  LDL R0, [R1+0x1c0] ;  /* 0x0001c00001007983 */ /* 0x001f680000100800 */
        /* <DEDUP_REMOVED lines=10> */
[----:B------:R-:W5:Y:S04]  /*cc10*/  LDL R15, [R1+0x1fc] ;  /* 0x0001fc00010f7983 */ /* 0x000f680000100800 */
[----:B------:R-:W5:Y:S01]  /*cc20*/  LDL R4, [R1+0x204] ;  /* 0x0002040001047983 */ /* 0x000f620000100800 */
[----:B------:R-:W-:-:S05]  /*cc30*/  SHF.R.S32.HI R6, RZ, 0x1f, R11 ;  /* 0x0000001fff067819 */ /* 0x000fca000001140b */
[----:B------:R0:W-:Y:S04]  /*cc40*/  STL [R1+0x104], R6 ;  /* 0x0001040601007387 */ /* 0x0001e80000100800 */
[----:B------:R-:W5:Y:S04]  /*cc50*/  LDL R14, [R1+0x210] ;  /* 0x00021000010e7983 */ /* 0x000f680000100800 */
[----:B0-----:R-:W5:Y:S01]  /*cc60*/  LDL R6, [R1+0x20c] ;  /* 0x00020c0001067983 */ /* 0x001f620000100800 */
[----:B--2---:R-:W-:-:S05]  /*cc70*/  SHF.R.S32.HI R7, RZ, 0x1f, R12 ;  /* 0x0000001fff077819 */ /* 0x004fca000001140c */
[----:B------:R0:W-:Y:S04]  /*cc80*/  STL [R1+0x1a8], R7 ;  /* 0x0001a80701007387 */ /* 0x0001e80000100800 */
[----:B------:R-:W2:Y:S04]  /*cc90*/  LDL R29, [R1+0x218] ;  /* 0x00021800011d7983 */ /* 0x000ea80000100800 */
[----:B------:R-:W2:Y:S04]  /*cca0*/  LDL R9, [R1+0x21c] ;  /* 0x00021c0001097983 */ /* 0x000ea80000100800 */
[----:B0-----:R-:W2:Y:S04]  /*ccb0*/  LDL R7, [R1+0x224] ;  /* 0x0002240001077983 */ /* 0x001ea80000100800 */
[----:B------:R-:W2:Y:S04]  /*ccc0*/  LDL R10, [R1+0x22c] ;  /* 0x00022c00010a7983 */ /* 0x000ea80000100800 */
[----:B------:R-:W2:Y:S04]  /*ccd0*/  LDL R11, [R1+0x230] ;  /* 0x00023000010b7983 */ /* 0x000ea80000100800 */
[----:B------:R-:W2:Y:S01]  /*cce0*/  LDL R12, [R1+0x238] ;  /* 0x00023800010c7983 */ /* 0x000ea20000100800 */
[----:B---3--:R-:W-:-:S05]  /*ccf0*/  SHF.R.S32.HI R13, RZ, 0x1f, R13 ;  /* 0x0000001fff0d7819 */ /* 0x008fca000001140d */
[----:B------:R0:W-:Y:S04]  /*cd00*/  STL [R1+0x1b0], R13 ;  /* 0x0001b00d01007387 */ /* 0x0001e80000100800 */
[----:B0-----:R-:W3:Y:S01]  /*cd10*/  LDL R13, [R1+0x23c] ;  /* 0x00023c00010d7983 */ /* 0x001ee20000100800 */
[----:B----4-:R-:W-:-:S05]  /*cd20*/  SHF.R.S32.HI R26, RZ, 0x1f, R26 ;  /* 0x0000001fff1a7819 */ /* 0x010fca000001141a */
        /* <DEDUP_REMOVED lines=8> */
[----:B------:R-:W-:Y:S04]  /*cdb0*/  STL [R1+0x1dc], R23 ;  /* 0x0001dc1701007387 */ /* 0x000fe80000100800 */
[----:B------:R-:W4:Y:S01]  /*cdc0*/  LDL R24, [R1+0x244] ;  /* 0x0002440001187983 */ /* 0x000f220000100800 */
[----:B-----5:R-:W-:Y:S02]  /*cdd0*/  SHF.R.S32.HI R0, RZ, 0x1f, R0 ;  /* 0x0000001fff007819 */ /* 0x020fe40000011400 */
[----:B------:R-:W-:Y:S01]  /*cde0*/  SHF.R.S32.HI R20, RZ, 0x1f, R20 ;  /* 0x0000001fff147819 */ /* 0x000fe20000011414 */
        /* <DEDUP_REMOVED lines=17> */
[----:B-----5:R-:W-:-:S03]  /*cf00*/  SHF.R.S32.HI R0, RZ, 0x1f, R16 ;  /* 0x0000001fff007819 */ /* 0x020fc60000011410 */
[----:B------:R-:W-:Y:S01]  /*cf10*/  STL [R1+0x254], R3 ;  /* 0x0002540301007387 */ /* 0x000fe20000100800 */
[----:B0-----:R-:W-:-:S03]  /*cf20*/  SHF.R.S32.HI R2, RZ, 0x1f, R15 ;  /* 0x0000001fff027819 */ /* 0x001fc6000001140f */
[----:B------:R-:W5:Y:S04]  /*cf30*/  LDL R15, [R1+0x24c] ;  /* 0x00024c00010f7983 */ /* 0x000f680000100800 */
[----:B------:R0:W-:Y:S04]  /*cf40*/  STL [R1+0x260], R0 ;  /* 0x0002600001007387 */ /* 0x0001e80000100800 */
[----:B------:R1:W-:Y:S01]  /*cf50*/  STL [R1+0x268], R2 ;  /* 0x0002680201007387 */ /* 0x0003e20000100800 */
[----:B0-----:R-:W-:Y:S02]  /*cf60*/  SHF.R.S32.HI R0, RZ, 0x1f, R4 ;  /* 0x0000001fff007819 */ /* 0x001fe40000011404 */
[----:B------:R-:W-:Y:S01]  /*cf70*/  SHF.R.S32.HI R3, RZ, 0x1f, R6 ;  /* 0x0000001fff037819 */ /* 0x000fe20000011406 */
[----:B------:R-:W5:Y:S01]  /*cf80*/  LDL R4, [R1+0x250] ;  /* 0x0002500001047983 */ /* 0x000f620000100800 */
[----:B-1----:R-:W-:-:S03]  /*cf90*/  SHF.R.S32.HI R2, RZ, 0x1f, R14 ;  /* 0x0000001fff027819 */ /* 0x002fc6000001140e */
[----:B------:R2:W-:Y:S04]  /*cfa0*/  STL [R1+0x274], R0 ;  /* 0x0002740001007387 */ /* 0x0005e80000100800 */
[----:B------:R0:W-:Y:S04]  /*cfb0*/  STL [R1+0x280], R3 ;  /* 0x0002800301007387 */ /* 0x0001e80000100800 */
[----:B------:R1:W-:Y:S01]  /*cfc0*/  STL [R1+0x288], R2 ;  /* 0x0002880201007387 */ /* 0x0003e20000100800 */
[----:B--2---:R-:W-:Y:S02]  /*cfd0*/  SHF.R.S32.HI R0, RZ, 0x1f, R29 ;  /* 0x0000001fff007819 */ /* 0x004fe4000001141d */
[----:B0-----:R-:W-:-:S03]  /*cfe0*/  SHF.R.S32.HI R3, RZ, 0x1f, R9 ;  /* 0x0000001fff037819 */ /* 0x001fc60000011409 */
[----:B------:R0:W-:Y:S01]  /*cff0*/  STL [R1+0x294], R0 ;  /* 0x0002940001007387 */ /* 0x0001e20000100800 */
[----:B-1----:R-:W-:-:S03]  /*d000*/  SHF.R.S32.HI R2, RZ, 0x1f, R7 ;  /* 0x0000001fff027819 */ /* 0x002fc60000011407 */
[----:B------:R1:W-:Y:S04]  /*d010*/  STL [R1+0x2a0], R3 ;  /* 0x0002a00301007387 */ /* 0x0003e80000100800 */
[----:B------:R-:W2:Y:S01]  /*d020*/  LDL R14, [R1+0x258] ;  /* 0x00025800010e7983 */ /* 0x000ea20000100800 */
[----:B0-----:R-:W-:-:S03]  /*d030*/  SHF.R.S32.HI R0, RZ, 0x1f, R10 ;  /* 0x0000001fff007819 */ /* 0x001fc6000001140a */
[----:B------:R0:W-:Y:S01]  /*d040*/  STL [R1+0x2ac], R2 ;  /* 0x0002ac0201007387 */ /* 0x0001e20000100800 */
[----:B-1----:R-:W-:-:S03]  /*d050*/  SHF.R.S32.HI R3, RZ, 0x1f, R11 ;  /* 0x0000001fff037819 */ /* 0x002fc6000001140b */
[----:B------:R3:W-:Y:S01]  /*d060*/  STL [R1+0x2b4], R0 ;  /* 0x0002b40001007387 */ /* 0x0007e20000100800 */
[----:B0-----:R-:W-:-:S03]  /*d070*/  SHF.R.S32.HI R2, RZ, 0x1f, R12 ;  /* 0x0000001fff027819 */ /* 0x001fc6000001140c */
[----:B------:R-:W-:Y:S04]  /*d080*/  STL [R1+0x2c0], R3 ;  /* 0x0002c00301007387 */ /* 0x000fe80000100800 */
[----:B------:R-:W2:Y:S04]  /*d090*/  LDL R26, [R1+0x25c] ;  /* 0x00025c00011a7983 */ /* 0x000ea80000100800 */
[----:B------:R-:W-:Y:S04]  /*d0a0*/  STL [R1+0x2c8], R2 ;  /* 0x0002c80201007387 */ /* 0x000fe80000100800 */
[----:B------:R-:W2:Y:S01]  /*d0b0*/  LDL R25, [R1+0x264] ;  /* 0x0002640001197983 */ /* 0x000ea20000100800 */
[----:B---3--:R-:W-:-:S05]  /*d0c0*/  SHF.R.S32.HI R0, RZ, 0x1f, R13 ;  /* 0x0000001fff007819 */ /* 0x008fca000001140d */
[----:B------:R0:W-:Y:S04]  /*d0d0*/  STL [R1+0x2d4], R0 ;  /* 0x0002d40001007387 */ /* 0x0001e80000100800 */
[----:B------:R-:W3:Y:S04]  /*d0e0*/  LDL R23, [R1+0x26c] ;  /* 0x00026c0001177983 */ /* 0x000ee80000100800 */
[----:B------:R-:W3:Y:S04]  /*d0f0*/  LDL R22, [R1+0x270] ;  /* 0x0002700001167983 */ /* 0x000ee80000100800 */
[----:B------:R-:W3:Y:S04]  /*d100*/  LDL R21, [R1+0x278] ;  /* 0x0002780001157983 */ /* 0x000ee80000100800 */
[----:B------:R-:W3:Y:S04]  /*d110*/  LDL R9, [R1+0x27c] ;  /* 0x00027c0001097983 */ /* 0x000ee80000100800 */
[----:B------:R-:W3:Y:S04]  /*d120*/  LDL R20, [R1+0x284] ;  /* 0x0002840001147983 */ /* 0x000ee80000100800 */
[----:B0-----:R-:W3:Y:S01]  /*d130*/  LDL R0, [R1+0x28c] ;  /* 0x00028c0001007983 */ /* 0x001ee20000100800 */
[----:B----4-:R-:W-:-:S05]  /*d140*/  SHF.R.S32.HI R2, RZ, 0x1f, R24 ;  /* 0x0000001fff027819 */ /* 0x010fca0000011418 */
[----:B------:R0:W-:Y:S04]  /*d150*/  STL [R1+0x2e4], R2 ;  /* 0x0002e40201007387 */ /* 0x0001e80000100800 */
[----:B------:R-:W4:Y:S04]  /*d160*/  LDL R19, [R1+0x290] ;  /* 0x0002900001137983 */ /* 0x000f280000100800 */
        /* <DEDUP_REMOVED lines=8> */
[----:B0-----:R-:W4:Y:S01]  /*d1f0*/  LDL R2, [R1+0x2cc] ;  /* 0x0002cc0001027983 */ /* 0x001f220000100800 */
[----:B-----5:R-:W-:-:S05]  /*d200*/  SHF.R.S32.HI R5, RZ, 0x1f, R15 ;  /* 0x0000001fff057819 */ /* 0x020fca000001140f */
[----:B------:R0:W-:Y:S04]  /*d210*/  STL [R1+0x2f0], R5 ;  /* 0x0002f00501007387 */ /* 0x0001e80000100800 */
[----:B------:R-:W5:Y:S04]  /*d220*/  LDL R18, [R1+0x2d0] ;  /* 0x0002d00001127983 */ /* 0x000f680000100800 */
[----:B------:R-:W5:Y:S01]  /*d230*/  LDL R8, [R1+0x2d8] ;  /* 0x0002d80001087983 */ /* 0x000f620000100800 */
[----:B------:R-:W-:-:S05]  /*d240*/  SHF.R.S32.HI R4, RZ, 0x1f, R4 ;  /* 0x0000001fff047819 */ /* 0x000fca0000011404 */
[----:B------:R1:W-:Y:S04]  /*d250*/  STL [R1+0x2f8], R4 ;  /* 0x0002f80401007387 */ /* 0x0003e80000100800 */
[----:B------:R-:W5:Y:S04]  /*d260*/  LDL R17, [R1+0x2e0] ;  /* 0x0002e00001117983 */ /* 0x000f680000100800 */
[----:B0-----:R-:W5:Y:S04]  /*d270*/  LDL R5, [R1+0x2e8] ;  /* 0x0002e80001057983 */ /* 0x001f680000100800 */
[----:B------:R-:W5:Y:S04]  /*d280*/  LDL R16, [R1+0x2ec] ;  /* 0x0002ec0001107983 */ /* 0x000f680000100800 */
[----:B------:R-:W5:Y:S04]  /*d290*/  LDL R6, [R1+0x2f4] ;  /* 0x0002f40001067983 */ /* 0x000f680000100800 */
[----:B------:R-:W5:Y:S04]  /*d2a0*/  LDL R15, [R1+0x2fc] ;  /* 0x0002fc00010f7983 */ /* 0x000f680000100800 */
[----:B-1----:R-:W5:Y:S01]  /*d2b0*/  LDL R4, [R1+0x300] ;  /* 0x0003000001047983 */ /* 0x002f620000100800 */
[----:B--2---:R-:W-:-:S05]  /*d2c0*/  SHF.R.S32.HI R14, RZ, 0x1f, R14 ;  /* 0x0000001fff0e7819 */ /* 0x004fca000001140e */
[----:B------:R0:W-:Y:S04]  /*d2d0*/  STL [R1+0x304], R14 ;  /* 0x0003040e01007387 */ /* 0x0001e80000100800 */
[----:B0-----:R-:W2:Y:S01]  /*d2e0*/  LDL R14, [R1+0x308] ;  /* 0x00030800010e7983 */ /* 0x001ea20000100800 */
[----:B------:R-:W-:-:S05]  /*d2f0*/  SHF.R.S32.HI R26, RZ, 0x1f, R26 ;  /* 0x0000001fff1a7819 */ /* 0x000fca000001141a */
[----:B------:R0:W-:Y:S01]  /*d300*/  STL [R1+0x310], R26 ;  /* 0x0003101a01007387 */ /* 0x0001e20000100800 */
[----:B------:R-:W-:-:S03]  /*d310*/  SHF.R.S32.HI R25, RZ, 0x1f, R25 ;  /* 0x0000001fff197819 */ /* 0x000fc60000011419 */
[----:B0-----:R-:W2:Y:S04]  /*d320*/  LDL.LU R26, [R1+0x1634] ;  /* 0x00163400011a7983 */ /* 0x001ea80000300800 */
[----:B------:R0:W-:Y:S01]  /*d330*/  STL [R1+0x318], R25 ;  /* 0x0003181901007387 */ /* 0x0001e20000100800 */
[----:B---3--:R-:W-:-:S03]  /*d340*/  SHF.R.S32.HI R23, RZ, 0x1f, R23 ;  /* 0x0000001fff177819 */ /* 0x008fc60000011417 */
[----:B0-----:R-:W3:Y:S01]  /*d350*/  LDL.LU R25, [R1+0x1630] ;  /* 0x0016300001197983 */ /* 0x001ee20000300800 */
[----:B------:R-:W-:-:S03]  /*d360*/  SHF.R.S32.HI R22, RZ, 0x1f, R22 ;  /* 0x0000001fff167819 */ /* 0x000fc60000011416 */
[----:B------:R0:W-:Y:S01]  /*d370*/  STL [R1+0x324], R23 ;  /* 0x0003241701007387 */ /* 0x0001e20000100800 */
[----:B------:R-:W-:Y:S02]  /*d380*/  SHF.R.S32.HI R21, RZ, 0x1f, R21 ;  /* 0x0000001fff157819 */ /* 0x000fe40000011415 */
[----:B------:R-:W-:Y:S01]  /*d390*/  SHF.R.S32.HI R9, RZ, 0x1f, R9 ;  /* 0x0000001fff097819 */ /* 0x000fe20000011409 */
[----:B0-----:R-:W3:Y:S01]  /*d3a0*/  LDL.LU R23, [R1+0x162c] ;  /* 0x00162c0001177983 */ /* 0x001ee20000300800 */
[----:B------:R-:W-:-:S03]  /*d3b0*/  SHF.R.S32.HI R20, RZ, 0x1f, R20 ;  /* 0x0000001fff147819 */ /* 0x000fc60000011414 */
[----:B------:R0:W-:Y:S01]  /*d3c0*/  STL [R1+0x32c], R22 ;  /* 0x00032c1601007387 */ /* 0x0001e20000100800 */
[----:B------:R-:W-:-:S03]  /*d3d0*/  SHF.R.S32.HI R0, RZ, 0x1f, R0 ;  /* 0x0000001fff007819 */ /* 0x000fc60000011400 */
[----:B0-----:R-:W3:Y:S04]  /*d3e0*/  LDL.LU R22, [R1+0x1628] ;  /* 0x0016280001167983 */ /* 0x001ee80000300800 */
[----:B------:R0:W-:Y:S01]  /*d3f0*/  STL [R1+0x330], R21 ;  /* 0x0003301501007387 */ /* 0x0001e20000100800 */
[----:B----4-:R-:W-:Y:S02]  /*d400*/  SHF.R.S32.HI R19, RZ, 0x1f, R19 ;  /* 0x0000001fff137819 */ /* 0x010fe40000011413 */
[----:B------:R-:W-:Y:S01]  /*d410*/  SHF.R.S32.HI R7, RZ, 0x1f, R7 ;  /* 0x0000001fff077819 */ /* 0x000fe20000011407 */
[----:B0-----:R-:W4:Y:S04]  /*d420*/  LDL.LU R21, [R1+0x1624] ;  /* 0x0016240001157983 */ /* 0x001f280000300800 */
[----:B------:R0:W-:Y:S01]  /*d430*/  STL [R1+0x334], R9 ;  /* 0x0003340901007387 */ /* 0x0001e20000100800 */
[----:B------:R-:W-:-:S02]  /*d440*/  SHF.R.S32.HI R10, RZ, 0x1f, R10 ;  /* 0x0000001fff0a7819 */ /* 0x000fc4000001140a */
[----:B------:R-:W-:Y:S01]  /*d450*/  SHF.R.S32.HI R12, RZ, 0x1f, R12 ;  /* 0x0000001fff0c7819 */ /* 0x000fe2000001140c */
[----:B0-----:R-:W3:Y:S04]  /*d460*/  LDL R9, [R1+0x31c] ;  /* 0x00031c0001097983 */ /* 0x001ee80000100800 */
[----:B------:R0:W-:Y:S01]  /*d470*/  STL [R1+0x338], R20 ;  /* 0x0003381401007387 */ /* 0x0001e20000100800 */
[----:B------:R-:W-:-:S03]  /*d480*/  SHF.R.S32.HI R11, RZ, 0x1f, R11 ;  /* 0x0000001fff0b7819 */ /* 0x000fc6000001140b */
[----:B0-----:R-:W4:Y:S04]  /*d490*/  LDL.LU R20, [R1+0x1620] ;  /* 0x0016200001147983 */ /* 0x001f280000300800 */
[----:B------:R0:W-:Y:S01]  /*d4a0*/  STL [R1+0x33c], R0 ;  /* 0x00033c0001007387 */ /* 0x0001e20000100800 */
[----:B------:R-:W-:-:S03]  /*d4b0*/  SHF.R.S32.HI R13, RZ, 0x1f, R13 ;  /* 0x0000001fff0d7819 */ /* 0x000fc6000001140d */
[----:B0-----:R-:W4:Y:S04]  /*d4c0*/  LDL.LU R0, [R1+0x161c] ;  /* 0x00161c0001007983 */ /* 0x001f280000300800 */
[----:B------:R0:W-:Y:S01]  /*d4d0*/  STL [R1+0x340], R19 ;  /* 0x0003401301007387 */ /* 0x0001e20000100800 */
[----:B------:R-:W-:-:S03]  /*d4e0*/  SHF.R.S32.HI R24, RZ, 0x1f, R24 ;  /* 0x0000001fff187819 */ /* 0x000fc60000011418 */
[----:B0-----:R-:W4:Y:S04]  /*d4f0*/  LDL.LU R19, [R1+0x1618] ;  /* 0x0016180001137983 */ /* 0x001f280000300800 */
[----:B------:R0:W-:Y:S04]  /*d500*/  STL [R1+0x344], R7 ;  /* 0x0003440701007387 */ /* 0x0001e80000100800 */
        /* <DEDUP_REMOVED lines=8> */
[----:B0-----:R-:W3:Y:S04]  /*d590*/  LDL.LU R13, [R1+0x1604] ;  /* 0x00160400010d7983 */ /* 0x001ee80000300800 */
[----:B------:R0:W-:Y:S04]  /*d5a0*/  STL [R1+0x358], R24 ;  /* 0x0003581801007387 */ /* 0x0001e80000100800 */
[----:B0-----:R-:W4:Y:S01]  /*d5b0*/  LDL.LU R24, [R1+0x1600] ;  /* 0x0016000001187983 */ /* 0x001f220000300800 */
[----:B------:R-:W-:-:S02]  /*d5c0*/  SHF.R.S32.HI R3, RZ, 0x1f, R3 ;  /* 0x0000001fff037819 */ /* 0x000fc40000011403 */
[----:B------:R-:W-:-:S03]  /*d5d0*/  SHF.R.S32.HI R2, RZ, 0x1f, R2 ;  /* 0x0000001fff027819 */ /* 0x000fc60000011402 */
[----:B------:R0:W-:Y:S01]  /*d5e0*/  STL [R1+0x35c], R3 ;  /* 0x00035c0301007387 */ /* 0x0001e20000100800 */
[----:B-----5:R-:W-:Y:S02]  /*d5f0*/  SHF.R.S32.HI R18, RZ, 0x1f, R18 ;  /* 0x0000001fff127819 */ /* 0x020fe40000011412 */
[----:B0-----:R-:W-:Y:S02]  /*d600*/  SHF.R.S32.HI R3, RZ, 0x1f, R29 ;  /* 0x0000001fff037819 */ /* 0x001fe4000001141d */
[----:B------:R-:W5:Y:S04]  /*d610*/  LDL.LU R29, [R1+0x40] ;  /* 0x00004000011d7983 */ /* 0x000f680000300800 */
[----:B------:R0:W-:Y:S01]  /*d620*/  STL [R1+0x360], R3 ;  /* 0x0003600301007387 */ /* 0x0001e20000100800 */
[----:B------:R-:W-:-:S03]  /*d630*/  SHF.R.S32.HI R17, RZ, 0x1f, R17 ;  /* 0x0000001fff117819 */ /* 0x000fc60000011411 */
[----:B0-----:R-:W5:Y:S04]  /*d640*/  LDL.LU R3, [R1+0x3c] ;  /* 0x00003c0001037983 */ /* 0x001f680000300800 */
[----:B------:R0:W-:Y:S04]  /*d650*/  STL [R1+0x364], R2 ;  /* 0x0003640201007387 */ /* 0x0001e80000100800 */
[----:B------:R-:W-:Y:S01]  /*d660*/  STL [R1+0x368], R18 ;  /* 0x0003681201007387 */ /* 0x000fe20000100800 */
[----:B0-----:R-:W-:Y:S02]  /*d670*/  SHF.R.S32.HI R2, RZ, 0x1f, R8 ;  /* 0x0000001fff027819 */ /* 0x001fe40000011408 */
[----:B------:R-:W-:-:S03]  /*d680*/  SHF.R.S32.HI R8, RZ, 0x1f, R5 ;  /* 0x0000001fff087819 */ /* 0x000fc60000011405 */
[----:B------:R0:W-:Y:S01]  /*d690*/  STL [R1+0x36c], R2 ;  /* 0x00036c0201007387 */ /* 0x0001e20000100800 */
[----:B------:R-:W-:-:S03]  /*d6a0*/  SHF.R.S32.HI R5, RZ, 0x1f, R6 ;  /* 0x0000001fff057819 */ /* 0x000fc60000011406 */
[----:B------:R-:W-:Y:S01]  /*d6b0*/  STL [R1+0x370], R17 ;  /* 0x0003701101007387 */ /* 0x000fe20000100800 */
[----:B0-----:R-:W-:-:S03]  /*d6c0*/  SHF.R.S32.HI R2, RZ, 0x1f, R16 ;  /* 0x0000001fff027819 */ /* 0x001fc60000011410 */
[----:B------:R-:W-:Y:S04]  /*d6d0*/  STL [R1+0x374], R8 ;  /* 0x0003740801007387 */ /* 0x000fe80000100800 */
[----:B------:R-:W5:Y:S04]  /*d6e0*/  LDL.LU R18, [R1+0x20] ;  /* 0x0000200001127983 */ /* 0x000f680000300800 */
[----:B------:R0:W-:Y:S04]  /*d6f0*/  STL [R1+0x378], R2 ;  /* 0x0003780201007387 */ /* 0x0001e80000100800 */
[----:B------:R1:W-:Y:S01]  /*d700*/  STL [R1+0x37c], R5 ;  /* 0x00037c0501007387 */ /* 0x0003e20000100800 */
[----:B0-----:R-:W-:-:S02]  /*d710*/  SHF.R.S32.HI R2, RZ, 0x1f, R15 ;  /* 0x0000001fff027819 */ /* 0x001fc4000001140f */
[----:B-1----:R-:W-:-:S03]  /*d720*/  SHF.R.S32.HI R5, RZ, 0x1f, R4 ;  /* 0x0000001fff057819 */ /* 0x002fc60000011404 */
[----:B------:R0:W-:Y:S01]  /*d730*/  STL [R1+0x380], R2 ;  /* 0x0003800201007387 */ /* 0x0001e20000100800 */
[----:B--2---:R-:W-:-:S03]  /*d740*/  SHF.R.S32.HI R4, RZ, 0x1f, R14 ;  /* 0x0000001fff047819 */ /* 0x004fc6000001140e */
[----:B0-----:R-:W2:Y:S04]  /*d750*/  LDL.LU R2, [R1+0x34] ;  /* 0x0000340001027983 */ /* 0x001ea80000300800 */
[----:B------:R-:W-:Y:S04]  /*d760*/  STL [R1+0x384], R5 ;  /* 0x0003840501007387 */ /* 0x000fe80000100800 */
[----:B------:R-:W2:Y:S04]  /*d770*/  LDL.LU R17, [R1+0x1c] ;  /* 0x00001c0001117983 */ /* 0x000ea80000300800 */
[----:B------:R3:W-:Y:S02]  /*d780*/  STL [R1+0x388], R4 ;  /* 0x0003880401007387 */ /* 0x0007e40000100800 */
[----:B---3--:R-:W-:-:S02]  /*d790*/  SHF.R.S32.HI R4, RZ, 0x1f, R13 ;  /* 0x0000001fff047819 */ /* 0x008fc4000001140d */
[----:B----4-:R-:W-:Y:S02]  /*d7a0*/  SHF.R.S32.HI R5, RZ, 0x1f, R24 ;  /* 0x0000001fff057819 */ /* 0x010fe40000011418 */
[----:B------:R-:W3:Y:S04]  /*d7b0*/  LDL.LU R24, [R1+0x15fc] ;  /* 0x0015fc0001187983 */ /* 0x000ee80000300800 */
[----:B------:R-:W4:Y:S04]  /*d7c0*/  LDL.LU R13, [R1+0x15f8] ;  /* 0x0015f800010d7983 */ /* 0x000f280000300800 */
[----:B------:R0:W-:Y:S04]  /*d7d0*/  STL [R1+0x38c], R5 ;  /* 0x00038c0501007387 */ /* 0x0001e80000100800 */
[----:B------:R-:W2:Y:S04]  /*d7e0*/  LDL.LU R8, [R1+0x30] ;  /* 0x0000300001087983 */ /* 0x000ea80000300800 */
[----:B------:R-:W2:Y:S01]  /*d7f0*/  LDL.LU R16, [R1+0x18] ;  /* 0x0000180001107983 */ /* 0x000ea20000300800 */
[----:B0-----:R-:W-:-:S03]  /*d800*/  SHF.R.S32.HI R5, RZ, 0x1f, R9 ;  /* 0x0000001fff057819 */ /* 0x001fc60000011409 */
[----:B------:R0:W-:Y:S02]  /*d810*/  STL [R1+0x390], R4 ;  /* 0x0003900401007387 */ /* 0x0001e40000100800 */
[----:B0-----:R-:W-:Y:S02]  /*d820*/  SHF.R.S32.HI R4, RZ, 0x1f, R7 ;  /* 0x0000001fff047819 */ /* 0x001fe40000011407 */
[----:B------:R-:W2:Y:S04]  /*d830*/  LDL.LU R7, [R1+0x15f4] ;  /* 0x0015f40001077983 */ /* 0x000ea80000300800 */
[----:B------:R0:W-:Y:S04]  /*d840*/  STL [R1+0x394], R5 ;  /* 0x0003940501007387 */ /* 0x0001e80000100800 */
[----:B0-----:R-:W2:Y:S04]  /*d850*/  LDL.LU R5, [R1+0x2c] ;  /* 0x00002c0001057983 */ /* 0x001ea80000300800 */
[----:B------:R-:W2:Y:S04]  /*d860*/  LDL.LU R15, [R1+0x14] ;  /* 0x00001400010f7983 */ /* 0x000ea80000300800 */
[----:B------:R4:W-:Y:S04]  /*d870*/  STL [R1+0x398], R4 ;  /* 0x0003980401007387 */ /* 0x0009e80000100800 */
[----:B------:R-:W2:Y:S01]  /*d880*/  LDL.LU R6, [R1+0x28] ;  /* 0x0000280001067983 */ /* 0x000ea20000300800 */
[----:B---3--:R-:W-:-:S02]  /*d890*/  IADD3 R9, P5, R11, R24, RZ ;  /* 0x000000180b097210 */ /* 0x008fc40007fbe0ff */
[----:B----4-:R-:W-:-:S03]  /*d8a0*/  IADD3 R4, P3, R11, R13, RZ ;  /* 0x0000000d0b047210 */ /* 0x010fc60007f7e0ff */
[----:B------:R-:W-:Y:S01]  /*d8b0*/  STL [R1+0x148c], R9 ;  /* 0x00148c0901007387 */ /* 0x000fe20000100800 */
[----:B------:R-:W-:-:S03]  /*d8c0*/  IADD3 R11, P1, R10, R13, RZ ;  /* 0x0000000d0a0b7210 */ /* 0x000fc60007f3e0ff */
[----:B------:R-:W3:Y:S04]  /*d8d0*/  LDL.LU R14, [R1+0x10] ;  /* 0x00001000010e7983 */ /* 0x000ee80000300800 */
[----:B------:R0:W-:Y:S02]  /*d8e0*/  STL [R1+0x1484], R4 ;  /* 0x0014840401007387 */ /* 0x0001e40000100800 */
[-C--:B0-----:R-:W-:Y:S02]  /*d8f0*/  IADD3 R4, P2, R10, R24.reuse, RZ ;  /* 0x000000180a047210 */ /* 0x081fe40007f5e0ff */
[----:B------:R-:W4:Y:S04]  /*d900*/  LDL.LU R10, [R1+0x15f0] ;  /* 0x0015f000010a7983 */ /* 0x000f280000300800 */
[----:B------:R0:W-:Y:S04]  /*d910*/  STL [R1+0x1480], R4 ;  /* 0x0014800401007387 */ /* 0x0001e80000100800 */
[----:B------:R-:W3:Y:S04]  /*d920*/  LDL.LU R9, [R1+0x24] ;  /* 0x0000240001097983 */ /* 0x000ee80000300800 */
[----:B0-----:R-:W3:Y:S04]  /*d930*/  LDL.LU R4, [R1+0xc] ;  /* 0x00000c0001047983 */ /* 0x001ee80000300800 */
[----:B------:R5:W-:Y:S02]  /*d940*/  STL [R1+0x1478], R11 ;  /* 0x0014780b01007387 */ /* 0x000be40000100800 */
[----:B-----5:R-:W-:-:S02]  /*d950*/  IADD3 R11, P0, R29, R24, RZ ;  /* 0x000000181d0b7210 */ /* 0x020fc40007f1e0ff */
[----:B------:R-:W-:-:S03]  /*d960*/  IADD3 R29, P4, R29, R13, RZ ;  /* 0x0000000d1d1d7210 */ /* 0x000fc60007f9e0ff */
[----:B------:R0:W-:Y:S04]  /*d970*/  STL [R1+0x147c], R11 ;  /* 0x00147c0b01007387 */ /* 0x0001e80000100800 */
[----:B------:R1:W-:Y:S01]  /*d980*/  STL [R1+0x146c], R29 ;  /* 0x00146c1d01007387 */ /* 0x0003e20000100800 */
[----:B0-----:R-:W-:-:S03]  /*d990*/  IADD3 R11, P6, R3, R24, RZ ;  /* 0x00000018030b7210 */ /* 0x001fc60007fde0ff */
[----:B-1----:R-:W5:Y:S04]  /*d9a0*/  LDL.LU R29, [R1+0x8] ;  /* 0x00000800011d7983 */ /* 0x002f680000300800 */
[----:B------:R2:W-:Y:S02]  /*d9b0*/  STL [R1+0x1470], R11 ;  /* 0x0014700b01007387 */ /* 0x0005e40000100800 */
[----:B--2---:R-:W-:-:S05]  /*d9c0*/  IMAD.X R11, R12, 0x1, R7, P5 ;  /* 0x000000010c0b7824 */ /* 0x004fca00028e0607 */
[----:B------:R0:W-:Y:S02]  /*d9d0*/  STL [R1+0x1474], R11 ;  /* 0x0014740b01007387 */ /* 0x0001e40000100800 */
[----:B0-----:R-:W-:Y:S01]  /*d9e0*/  IADD3 R11, P5, R3, R13, RZ ;  /* 0x0000000d030b7210 */ /* 0x001fe20007fbe0ff */
[----:B----4-:R-:W-:Y:S02]  /*d9f0*/  IMAD.X R3, R12, 0x1, R10, P3 ;  /* 0x000000010c037824 */ /* 0x010fe400018e060a */
[----:B------:R-:W2:Y:S04]  /*da00*/  LDL.LU R12, [R1+0x38] ;  /* 0x00003800010c7983 */ /* 0x000ea80000300800 */
[----:B------:R0:W-:Y:S04]  /*da10*/  STL [R1+0x1468], R11 ;  /* 0x0014680b01007387 */ /* 0x0001e80000100800 */
[----:B0-----:R-:W4:Y:S04]  /*da20*/  LDL.LU R11, [R1+0x4] ;  /* 0x00000400010b7983 */ /* 0x001f280000300800 */
[----:B------:R2:W-:Y:S02]  /*da30*/  STL [R1+0x1464], R3 ;  /* 0x0014640301007387 */ /* 0x0005e40000100800 */
[----:B--2---:R-:W-:-:S05]  /*da40*/  IADD3 R3, P3, R12, R24, RZ ;  /* 0x000000180c037210 */ /* 0x004fca0007f7e0ff */
[----:B------:R0:W-:Y:S02]  /*da50*/  STL [R1+0x1460], R3 ;  /* 0x0014600301007387 */ /* 0x0001e40000100800 */
[----:B0-----:R-:W-:Y:S01]  /*da60*/  IMAD.X R3, R18, 0x1, R7, P2 ;  /* 0x0000000112037824 */ /* 0x001fe200010e0607 */
[----:B------:R-:W-:Y:S01]  /*da70*/  IADD3 R12, P2, R12, R13, RZ ;  /* 0x0000000d0c0c7210 */ /* 0x000fe20007f5e0ff */
[----:B------:R-:W-:-:S03]  /*da80*/  IMAD.X R18, R18, 0x1, R10, P1 ;  /* 0x0000000112127824 */ /* 0x000fc600008e060a */
[----:B------:R0:W-:Y:S04]  /*da90*/  STL [R1+0x145c], R3 ;  /* 0x00145c0301007387 */ /* 0x0001e80000100800 */
[----:B0-----:R-:W2:Y:S04]  /*daa0*/  LDL.LU R3, [R1+0x15ec] ;  /* 0x0015ec0001037983 */ /* 0x001ea80000300800 */
[----:B------:R0:W-:Y:S04]  /*dab0*/  STL [R1+0x1458], R12 ;  /* 0x0014580c01007387 */ /* 0x0001e80000100800 */
[----:B0-----:R-:W2:Y:S04]  /*dac0*/  LDL.LU R12, [R1] ;  /* 0x00000000010c7983 */ /* 0x001ea80000300800 */
[----:B------:R0:W-:Y:S02]  /*dad0*/  STL [R1+0x144c], R18 ;  /* 0x00144c1201007387 */ /* 0x0001e40000100800 */
[----:B0-----:R-:W-:-:S05]  /*dae0*/  IADD3 R18, P1, R2, R24, RZ ;  /* 0x0000001802127210 */ /* 0x001fca0007f3e0ff */
[----:B------:R0:W-:Y:S02]  /*daf0*/  STL [R1+0x1454], R18 ;  /* 0x0014541201007387 */ /* 0x0001e40000100800 */
[C---:B0-----:R-:W-:Y:S01]  /*db00*/  IMAD.X R18, R17.reuse, 0x1, R7, P0 ;  /* 0x0000000111127824 */ /* 0x041fe200000e0607 */
[----:B------:R-:W-:Y:S01]  /*db10*/  IADD3 R2, P0, R2, R13, RZ ;  /* 0x0000000d02027210 */ /* 0x000fe20007f1e0ff */
[----:B------:R-:W-:-:S03]  /*db20*/  IMAD.X R17, R17, 0x1, R10, P4 ;  /* 0x0000000111117824 */ /* 0x000fc600020e060a */
[----:B------:R0:W-:Y:S04]  /*db30*/  STL [R1+0x1450], R18 ;  /* 0x0014501201007387 */ /* 0x0001e80000100800 */
[----:B0-----:R-:W2:Y:S04]  /*db40*/  LDL.LU R18, [R1+0x15e8] ;  /* 0x0015e80001127983 */ /* 0x001ea80000300800 */
[----:B------:R0:W-:Y:S04]  /*db50*/  STL [R1+0x1448], R2 ;  /* 0x0014480201007387 */ /* 0x0001e80000100800 */
[----:B0-----:R-:W2:Y:S04]  /*db60*/  LDL.LU R2, [R1+0x15e4] ;  /* 0x0015e40001027983 */ /* 0x001ea80000300800 */
[----:B------:R0:W-:Y:S02]  /*db70*/  STL [R1+0x143c], R17 ;  /* 0x00143c1101007387 */ /* 0x0001e40000100800 */
[----:B0-----:R-:W-:-:S05]  /*db80*/  IADD3 R17, P4, R8, R24, RZ ;  /* 0x0000001808117210 */ /* 0x001fca0007f9e0ff */
[----:B------:R0:W-:Y:S02]  /*db90*/  STL [R1+0x1444], R17 ;  /* 0x0014441101007387 */ /* 0x0001e40000100800 */
[----:B0-----:R-:W-:Y:S01]  /*dba0*/  IMAD.X R17, R16, 0x1, R7, P6 ;  /* 0x0000000110117824 */ /* 0x001fe200030e0607 */
        /* <DEDUP_REMOVED lines=19> */
[----:B---3--:R-:W-:Y:S01]  /*dce0*/  IMAD.X R15, R14, 0x1, R7, P1 ;  /* 0x000000010e0f7824 */ /* 0x008fe200008e0607 */
[----:B------:R-:W-:Y:S01]  /*dcf0*/  IADD3 R6, P1, R6, R13, RZ ;  /* 0x0000000d06067210 */ /* 0x000fe20007f3e0ff */
[----:B------:R-:W-:-:S03]  /*dd00*/  IMAD.X R14, R14, 0x1, R10, P0 ;  /* 0x000000010e0e7824 */ /* 0x000fc600000e060a */
[----:B------:R0:W-:Y:S04]  /*dd10*/  STL [R1+0x1420], R15 ;  /* 0x0014200f01007387 */ /* 0x0001e80000100800 */
[----:B0-----:R-:W3:Y:S04]  /*dd20*/  LDL.LU R15, [R1+0x15d0] ;  /* 0x0015d000010f7983 */ /* 0x001ee80000300800 */
[----:B------:R0:W-:Y:S04]  /*dd30*/  STL [R1+0x1418], R6 ;  /* 0x0014180601007387 */ /* 0x0001e80000100800 */
[----:B0-----:R-:W2:Y:S04]  /*dd40*/  LDL.LU R6, [R1+0x15cc] ;  /* 0x0015cc0001067983 */ /* 0x001ea80000300800 */
[----:B------:R0:W-:Y:S02]  /*dd50*/  STL [R1+0x140c], R14 ;  /* 0x00140c0e01007387 */ /* 0x0001e40000100800 */
[----:B0-----:R-:W-:-:S05]  /*dd60*/  IADD3 R14, P0, R9, R24, RZ ;  /* 0x00000018090e7210 */ /* 0x001fca0007f1e0ff */
[----:B------:R0:W-:Y:S02]  /*dd70*/  STL [R1+0x1414], R14 ;  /* 0x0014140e01007387 */ /* 0x0001e40000100800 */
[----:B0-----:R-:W-:Y:S01]  /*dd80*/  IMAD.X R14, R4, 0x1, R7, P4 ;  /* 0x00000001040e7824 */ /* 0x001fe200020e0607 */
[----:B------:R-:W-:-:S04]  /*dd90*/  IADD3 R9, P4, R9, R13, RZ ;  /* 0x0000000d09097210 */ /* 0x000fc80007f9e0ff */
[----:B------:R0:W-:Y:S04]  /*dda0*/  STL [R1+0x1410], R14 ;  /* 0x0014100e01007387 */ /* 0x0001e80000100800 */
[----:B0-----:R-:W3:Y:S04]  /*ddb0*/  LDL.LU R14, [R1+0x15c8] ;  /* 0x0015c800010e7983 */ /* 0x001ee80000300800 */
[----:B------:R0:W-:Y:S04]  /*ddc0*/  STL [R1+0x1408], R9 ;  /* 0x0014080901007387 */ /* 0x0001e80000100800 */
[----:B0-----:R-:W5:Y:S01]  /*ddd0*/  LDL.LU R9, [R1+0x15c4] ;  /* 0x0015c40001097983 */ /* 0x001f620000300800 */
[----:B------:R-:W-:-:S05]  /*dde0*/  IMAD.X R4, R4, 0x1, R10, P6 ;  /* 0x0000000104047824 */ /* 0x000fca00030e060a */
[----:B------:R5:W-:Y:S02]  /*ddf0*/  STL [R1+0x13fc], R4 ;  /* 0x0013fc0401007387 */ /* 0x000be40000100800 */
[----:B-----5:R-:W-:-:S05]  /*de00*/  IADD3 R4, P6, R9, R24, RZ ;  /* 0x0000001809047210 */ /* 0x020fca0007fde0ff */
[----:B------:R0:W-:Y:S02]  /*de10*/  STL [R1+0x1404], R4 ;  /* 0x0014040401007387 */ /* 0x0001e40000100800 */
[----:B0-----:R-:W-:-:S05]  /*de20*/  IMAD.X R4, R29, 0x1, R7, P5 ;  /* 0x000000011d047824 */ /* 0x001fca00028e0607 */
[----:B------:R0:W-:Y:S04]  /*de30*/  STL [R1+0x1400], R4 ;  /* 0x0014000401007387 */ /* 0x0001e80000100800 */
[----:B0-----:R-:W5:Y:S01]  /*de40*/  LDL.LU R4, [R1+0x15c0] ;  /* 0x0015c00001047983 */ /* 0x001f620000300800 */
[----:B------:R-:W-:-:S05]  /*de50*/  IADD3 R9, P5, R9, R13, RZ ;  /* 0x0000000d09097210 */ /* 0x000fca0007fbe0ff */
[----:B------:R0:W-:Y:S02]  /*de60*/  STL [R1+0x13f8], R9 ;  /* 0x0013f80901007387 */ /* 0x0001e40000100800 */
[----:B0-----:R-:W-:Y:S02]  /*de70*/  IMAD.X R9, R29, 0x1, R10, P3 ;  /* 0x000000011d097824 */ /* 0x001fe400018e060a */
[----:B------:R-:W3:Y:S04]  /*de80*/  LDL.LU R29, [R1+0x15bc] ;  /* 0x0015bc00011d7983 */ /* 0x000ee80000300800 */
[----:B------:R5:W-:Y:S02]  /*de90*/  STL [R1+0x13ec], R9 ;  /* 0x0013ec0901007387 */ /* 0x000be40000100800 */
[----:B-----5:R-:W-:-:S05]  /*dea0*/  IADD3 R9, P3, R4, R24, RZ ;  /* 0x0000001804097210 */ /* 0x020fca0007f7e0ff */
[----:B------:R4:W-:Y:S02]  /*deb0*/  STL [R1+0x13f4], R9 ;  /* 0x0013f40901007387 */ /* 0x0009e40000100800 */
[----:B----4-:R-:W-:Y:S01]  /*dec0*/  IMAD.X R9, R11, 0x1, R7, P2 ;  /* 0x000000010b097824 */ /* 0x010fe200010e0607 */
[----:B------:R-:W-:-:S04]  /*ded0*/  IADD3 R4, P2, R4, R13, RZ ;  /* 0x0000000d04047210 */ /* 0x000fc80007f5e0ff */
[----:B------:R0:W-:Y:S02]  /*dee0*/  STL [R1+0x13f0], R9 ;  /* 0x0013f00901007387 */ /* 0x0001e40000100800 */
[----:B0-----:R-:W-:Y:S02]  /*def0*/  IMAD.X R9, R11, 0x1, R10, P1 ;  /* 0x000000010b097824 */ /* 0x001fe400008e060a */
[----:B------:R-:W4:Y:S04]  /*df00*/  LDL.LU R11, [R1+0x58] ;  /* 0x00005800010b7983 */ /* 0x000f280000300800 */
[----:B------:R2:W-:Y:S04]  /*df10*/  STL [R1+0x13e8], R4 ;  /* 0x0013e80401007387 */ /* 0x0005e80000100800 */
[----:B------:R0:W-:Y:S01]  /*df20*/  STL [R1+0x13dc], R9 ;  /* 0x0013dc0901007387 */ /* 0x0001e20000100800 */
[----:B--2---:R-:W-:Y:S01]  /*df30*/  IADD3 R4, P1, R6, R24, RZ ;  /* 0x0000001806047210 */ /* 0x004fe20007f3e0ff */
[----:B0-----:R-:W-:-:S04]  /*df40*/  IMAD.X R9, R12, 0x1, R7, P0 ;  /* 0x000000010c097824 */ /* 0x001fc800000e0607 */
[----:B------:R0:W-:Y:S04]  /*df50*/  STL [R1+0x13e4], R4 ;  /* 0x0013e40401007387 */ /* 0x0001e80000100800 */
[----:B------:R1:W-:Y:S01]  /*df60*/  STL [R1+0x13e0], R9 ;  /* 0x0013e00901007387 */ /* 0x0003e20000100800 */
[----:B0-----:R-:W-:Y:S01]  /*df70*/  IADD3 R4, P0, R6, R13, RZ ;  /* 0x0000000d06047210 */ /* 0x001fe20007f1e0ff */
[----:B------:R-:W-:Y:S01]  /*df80*/  IMAD.X R6, R12, 0x1, R10, P4 ;  /* 0x000000010c067824 */ /* 0x000fe200020e060a */
[----:B-1----:R-:W-:-:S03]  /*df90*/  IADD3 R9, P4, R5, R24, RZ ;  /* 0x0000001805097210 */ /* 0x002fc60007f9e0ff */
[----:B------:R3:W-:Y:S04]  /*dfa0*/  STL [R1+0x13d8], R4 ;  /* 0x0013d80401007387 */ /* 0x0007e80000100800 */
[----:B------:R0:W-:Y:S01]  /*dfb0*/  STL [R1+0x13cc], R6 ;  /* 0x0013cc0601007387 */ /* 0x0001e20000100800 */
[----:B---3--:R-:W-:-:S03]  /*dfc0*/  IMAD.X R4, R29, 0x1, R7, P6 ;  /* 0x000000011d047824 */ /* 0x008fc600030e0607 */
[----:B------:R-:W-:Y:S01]  /*dfd0*/  STL [R1+0x13d4], R9 ;  /* 0x0013d40901007387 */ /* 0x000fe20000100800 */
[----:B0-----:R-:W-:-:S03]  /*dfe0*/  IADD3 R6, P6, R5, R13, RZ ;  /* 0x0000000d05067210 */ /* 0x001fc60007fde0ff */
[----:B------:R-:W2:Y:S04]  /*dff0*/  LDL.LU R5, [R1+0x64] ;  /* 0x0000640001057983 */ /* 0x000ea80000300800 */
[----:B------:R0:W-:Y:S04]  /*e000*/  STL [R1+0x13d0], R4 ;  /* 0x0013d00401007387 */ /* 0x0001e80000100800 */
[----:B------:R1:W-:Y:S01]  /*e010*/  STL [R1+0x13c8], R6 ;  /* 0x0013c80601007387 */ /* 0x0003e20000100800 */
[----:B0-----:R-:W-:-:S03]  /*e020*/  IMAD.X R4, R29, 0x1, R10, P5 ;  /* 0x000000011d047824 */ /* 0x001fc600028e060a */
[----:B------:R-:W3:Y:S01]  /*e030*/  LDL.LU R29, [R1+0x60] ;  /* 0x00006000011d7983 */ /* 0x000ee20000300800 */
[----:B-1----:R-:W-:Y:S01]  /*e040*/  IADD3 R6, P5, R8, R24, RZ ;  /* 0x0000001808067210 */ /* 0x002fe20007fbe0ff */
[----:B------:R-:W-:Y:S02]  /*e050*/  IMAD.X R9, R14, 0x1, R7, P3 ;  /* 0x000000010e097824 */ /* 0x000fe400018e0607 */
[----:B------:R0:W-:Y:S04]  /*e060*/  STL [R1+0x13bc], R4 ;  /* 0x0013bc0401007387 */ /* 0x0001e80000100800 */
[----:B------:R1:W-:Y:S01]  /*e070*/  STL [R1+0x13c4], R6 ;  /* 0x0013c40601007387 */ /* 0x0003e20000100800 */
[----:B0-----:R-:W-:Y:S01]  /*e080*/  IADD3 R4, P3, R8, R13, RZ ;  /* 0x0000000d08047210 */ /* 0x001fe20007f7e0ff */
[----:B------:R-:W-:-:S02]  /*e090*/  IMAD.X R8, R14, 0x1, R10, P2 ;  /* 0x000000010e087824 */ /* 0x000fc400010e060a */
[----:B-1----:R-:W5:Y:S04]  /*e0a0*/  LDL.LU R6, [R1+0x6c] ;  /* 0x00006c0001067983 */ /* 0x002f680000300800 */
[----:B------:R-:W-:Y:S04]  /*e0b0*/  STL [R1+0x13c0], R9 ;  /* 0x0013c00901007387 */ /* 0x000fe80000100800 */
[----:B------:R0:W-:Y:S04]  /*e0c0*/  STL [R1+0x13b8], R4 ;  /* 0x0013b80401007387 */ /* 0x0001e80000100800 */
[----:B------:R1:W-:Y:S01]  /*e0d0*/  STL [R1+0x13ac], R8 ;  /* 0x0013ac0801007387 */ /* 0x0003e20000100800 */
[----:B0-----:R-:W-:Y:S01]  /*e0e0*/  IADD3 R4, P2, R2, R24, RZ ;  /* 0x0000001802047210 */ /* 0x001fe20007f5e0ff */
[----:B------:R-:W-:-:S04]  /*e0f0*/  IMAD.X R9, R15, 0x1, R7, P1 ;  /* 0x000000010f097824 */ /* 0x000fc800008e0607 */
[----:B------:R0:W-:Y:S01]  /*e100*/  STL [R1+0x13b4], R4 ;  /* 0x0013b40401007387 */ /* 0x0001e20000100800 */
[----:B-1----:R-:W-:Y:S01]  /*e110*/  IADD3 R8, P1, R2, R13, RZ ;  /* 0x0000000d02087210 */ /* 0x002fe20007f3e0ff */
[----:B------:R-:W-:Y:S02]  /*e120*/  IMAD.X R2, R15, 0x1, R10, P0 ;  /* 0x000000010f027824 */ /* 0x000fe400000e060a */
[----:B0-----:R-:W5:Y:S04]  /*e130*/  LDL.LU R4, [R1+0xbc] ;  /* 0x0000bc0001047983 */ /* 0x001f680000300800 */
[----:B------:R0:W-:Y:S04]  /*e140*/  STL [R1+0x13b0], R9 ;  /* 0x0013b00901007387 */ /* 0x0001e80000100800 */
[----:B------:R1:W-:Y:S01]  /*e150*/  STL [R1+0x13a8], R8 ;  /* 0x0013a80801007387 */ /* 0x0003e20000100800 */
[----:B0-----:R-:W-:-:S03]  /*e160*/  IADD3 R9, P0, R3, R24, RZ ;  /* 0x0000001803097210 */ /* 0x001fc60007f1e0ff */
[----:B------:R0:W-:Y:S01]  /*e170*/  STL [R1+0x139c], R2 ;  /* 0x00139c0201007387 */ /* 0x0001e20000100800 */
[----:B-1----:R-:W-:-:S03]  /*e180*/  IMAD.X R8, R16, 0x1, R7, P4 ;  /* 0x0000000110087824 */ /* 0x002fc600020e0607 */
[----:B------:R1:W-:Y:S01]  /*e190*/  STL [R1+0x13a4], R9 ;  /* 0x0013a40901007387 */ /* 0x0003e20000100800 */
[----:B0-----:R-:W-:-:S03]  /*e1a0*/  IADD3 R2, P4, R3, R13, RZ ;  /* 0x0000000d03027210 */ /* 0x001fc60007f9e0ff */
[----:B-1----:R-:W5:Y:S01]  /*e1b0*/  LDL.LU R9, [R1+0xc4] ;  /* 0x0000c40001097983 */ /* 0x002f620000300800 */
[----:B------:R-:W-:-:S03]  /*e1c0*/  IMAD.X R3, R17, 0x1, R7, P5 ;  /* 0x0000000111037824 */ /* 0x000fc600028e0607 */
[----:B------:R0:W-:Y:S04]  /*e1d0*/  STL [R1+0x13a0], R8 ;  /* 0x0013a00801007387 */ /* 0x0001e80000100800 */
[----:B------:R1:W-:Y:S01]  /*e1e0*/  STL [R1+0x1398], R2 ;  /* 0x0013980201007387 */ /* 0x0003e20000100800 */
[----:B0-----:R-:W-:Y:S01]  /*e1f0*/  IMAD.X R8, R16, 0x1, R10, P6 ;  /* 0x0000000110087824 */ /* 0x001fe200030e060a */
[----:B-1----:R-:W-:-:S04]  /*e200*/  IADD3 R2, P6, R0, R24, RZ ;  /* 0x0000001800027210 */ /* 0x002fc80007fde0ff */
[----:B------:R-:W-:Y:S01]  /*e210*/  STL [R1+0x138c], R8 ;  /* 0x00138c0801007387 */ /* 0x000fe20000100800 */
[----:B------:R-:W-:-:S03]  /*e220*/  IADD3 R0, P5, R0, R13, RZ ;  /* 0x0000000d00007210 */ /* 0x000fc60007fbe0ff */
[----:B------:R0:W-:Y:S04]  /*e230*/  STL [R1+0x1394], R2 ;  /* 0x0013940201007387 */ /* 0x0001e80000100800 */
[----:B------:R-:W-:Y:S04]  /*e240*/  STL [R1+0x1390], R3 ;  /* 0x0013900301007387 */ /* 0x000fe80000100800 */
[----:B------:R-:W5:Y:S01]  /*e250*/  LDL.LU R12, [R1+0xcc] ;  /* 0x0000cc00010c7983 */ /* 0x000f620000300800 */
[----:B0-----:R-:W-:-:S03]  /*e260*/  IMAD.X R2, R17, 0x1, R10, P3 ;  /* 0x0000000111027824 */ /* 0x001fc600018e060a */
[----:B------:R-:W-:Y:S04]  /*e270*/  STL [R1+0x1388], R0 ;  /* 0x0013880001007387 */ /* 0x000fe80000100800 */
[----:B------:R0:W-:Y:S02]  /*e280*/  STL [R1+0x1378], R2 ;  /* 0x0013780201007387 */ /* 0x0001e40000100800 */
[----:B0-----:R-:W-:Y:S01]  /*e290*/  IMAD.X R2, R18, 0x1, R7, P2 ;  /* 0x0000000112027824 */ /* 0x001fe200010e0607 */
[C---:B----4-:R-:W-:Y:S02]  /*e2a0*/  IADD3 R0, P3, R11.reuse, R24, RZ ;  /* 0x000000180b007210 */ /* 0x050fe40007f7e0ff */
[----:B------:R-:W-:-:S03]  /*e2b0*/  IADD3 R3, P2, R11, R13, RZ ;  /* 0x0000000d0b037210 */ /* 0x000fc60007f5e0ff */
[----:B------:R0:W-:Y:S04]  /*e2c0*/  STL [R1+0x1380], R0 ;  /* 0x0013800001007387 */ /* 0x0001e80000100800 */
[----:B------:R-:W-:Y:S04]  /*e2d0*/  STL [R1+0x137c], R2 ;  /* 0x00137c0201007387 */ /* 0x000fe80000100800 */
[----:B------:R1:W-:Y:S01]  /*e2e0*/  STL [R1+0x1384], R3 ;  /* 0x0013840301007387 */ /* 0x0003e20000100800 */
[----:B0-----:R-:W-:-:S03]  /*e2f0*/  IMAD.X R0, R18, 0x1, R10, P1 ;  /* 0x0000000112007824 */ /* 0x001fc600008e060a */
[----:B------:R-:W4:Y:S04]  /*e300*/  LDL.LU R11, [R1+0xd4] ;  /* 0x0000d400010b7983 */ /* 0x000f280000300800 */
[----:B------:R0:W-:Y:S01]  /*e310*/  STL [R1+0x1368], R0 ;  /* 0x0013680001007387 */ /* 0x0001e20000100800 */
[C---:B-1----:R-:W-:Y:S02]  /*e320*/  IMAD.X R3, R19.reuse, 0x1, R10, P4 ;  /* 0x0000000113037824 */ /* 0x042fe400020e060a */
[----:B0-----:R-:W-:Y:S01]  /*e330*/  IMAD.X R0, R19, 0x1, R7, P0 ;  /* 0x0000000113007824 */ /* 0x001fe200000e0607 */
[----:B---3--:R-:W-:-:S05]  /*e340*/  IADD3 R2, P1, R29, R24, RZ ;  /* 0x000000181d027210 */ /* 0x008fca0007f3e0ff */
[----:B------:R0:W-:Y:S04]  /*e350*/  STL [R1+0x1370], R2 ;  /* 0x0013700201007387 */ /* 0x0001e80000100800 */
[----:B------:R2:W-:Y:S01]  /*e360*/  STL [R1+0x136c], R0 ;  /* 0x00136c0001007387 */ /* 0x0005e20000100800 */
[----:B0-----:R-:W-:-:S05]  /*e370*/  IADD3 R2, P0, R29, R13, RZ ;  /* 0x0000000d1d027210 */ /* 0x001fca0007f1e0ff */
[----:B------:R0:W-:Y:S04]  /*e380*/  STL [R1+0x1374], R2 ;  /* 0x0013740201007387 */ /* 0x0001e80000100800 */
[----:B------:R-:W-:Y:S04]  /*e390*/  STL [R1+0x1358], R3 ;  /* 0x0013580301007387 */ /* 0x000fe80000100800 */
[----:B------:R-:W3:Y:S01]  /*e3a0*/  LDL.LU R29, [R1+0xdc] ;  /* 0x0000dc00011d7983 */ /* 0x000ee20000300800 */
[----:B--2---:R-:W-:Y:S01]  /*e3b0*/  IADD3 R0, P4, R5, R24, RZ ;  /* 0x0000001805007210 */ /* 0x004fe20007f9e0ff */
[----:B0-----:R-:W-:-:S04]  /*e3c0*/  IMAD.X R2, R20, 0x1, R7, P6 ;  /* 0x0000000114027824 */ /* 0x001fc800030e0607 */
[----:B------:R0:W-:Y:S04]  /*e3d0*/  STL [R1+0x1360], R0 ;  /* 0x0013600001007387 */ /* 0x0001e80000100800 */
[----:B------:R1:W-:Y:S01]  /*e3e0*/  STL [R1+0x135c], R2 ;  /* 0x00135c0201007387 */ /* 0x0003e20000100800 */
[----:B0-----:R-:W-:Y:S01]  /*e3f0*/  IADD3 R0, P6, R5, R13, RZ ;  /* 0x0000000d05007210 */ /* 0x001fe20007fde0ff */
[----:B-1----:R-:W-:Y:S01]  /*e400*/  IMAD.X R2, R20, 0x1, R10, P5 ;  /* 0x0000000114027824 */ /* 0x002fe200028e060a */
[----:B-----5:R-:W-:-:S03]  /*e410*/  IADD3 R3, P5, R6, R24, RZ ;  /* 0x0000001806037210 */ /* 0x020fc60007fbe0ff */
[----:B------:R0:W-:Y:S04]  /*e420*/  STL [R1+0x1364], R0 ;  /* 0x0013640001007387 */ /* 0x0001e80000100800 */
[----:B------:R1:W-:Y:S01]  /*e430*/  STL [R1+0x1348], R2 ;  /* 0x0013480201007387 */ /* 0x0003e20000100800 */
[----:B0-----:R-:W-:-:S03]  /*e440*/  IMAD.X R0, R21, 0x1, R7, P3 ;  /* 0x0000000115007824 */ /* 0x001fc600018e0607 */
[----:B------:R0:W-:Y:S01]  /*e450*/  STL [R1+0x1350], R3 ;  /* 0x0013500301007387 */ /* 0x0001e20000100800 */
[----:B-1----:R-:W-:-:S03]  /*e460*/  IADD3 R2, P3, R6, R13, RZ ;  /* 0x0000000d06027210 */ /* 0x002fc60007f7e0ff */
[----:B------:R-:W2:Y:S04]  /*e470*/  LDL.LU R5, [R1+0xec] ;  /* 0x0000ec0001057983 */ /* 0x000ea80000300800 */
[----:B------:R1:W-:Y:S04]  /*e480*/  STL [R1+0x134c], R0 ;  /* 0x00134c0001007387 */ /* 0x0003e80000100800 */
[----:B------:R5:W-:Y:S01]  /*e490*/  STL [R1+0x1354], R2 ;  /* 0x0013540201007387 */ /* 0x000be20000100800 */
[----:B0-----:R-:W-:Y:S02]  /*e4a0*/  IMAD.X R3, R22, 0x1, R7, P1 ;  /* 0x0000000116037824 */ /* 0x001fe400008e0607 */
[----:B-1----:R-:W-:Y:S01]  /*e4b0*/  IMAD.X R0, R21, 0x1, R10, P2 ;  /* 0x0000000115007824 */ /* 0x002fe200010e060a */
[----:B-----5:R-:W-:-:S04]  /*e4c0*/  IADD3 R2, P2, R4, R24, RZ ;  /* 0x0000001804027210 */ /* 0x020fc80007f5e0ff */
[----:B------:R0:W-:Y:S04]  /*e4d0*/  STL [R1+0x1338], R0 ;  /* 0x0013380001007387 */ /* 0x0001e80000100800 */
[----:B------:R1:W-:Y:S01]  /*e4e0*/  STL [R1+0x1340], R2 ;  /* 0x0013400201007387 */ /* 0x0003e20000100800 */
[----:B0-----:R-:W-:-:S03]  /*e4f0*/  IADD3 R0, P1, R4, R13, RZ ;  /* 0x0000000d04007210 */ /* 0x001fc60007f3e0ff */
[----:B------:R0:W-:Y:S01]  /*e500*/  STL [R1+0x133c], R3 ;  /* 0x00133c0301007387 */ /* 0x0001e20000100800 */
[----:B-1----:R-:W-:-:S03]  /*e510*/  IMAD.X R2, R22, 0x1, R10, P0 ;  /* 0x0000000116027824 */ /* 0x002fc600000e060a */
[----:B0-----:R-:W5:Y:S04]  /*e520*/  LDL.LU R3, [R1+0x110] ;  /* 0x0001100001037983 */ /* 0x001f680000300800 */
[----:B------:R0:W-:Y:S04]  /*e530*/  STL [R1+0x1344], R0 ;  /* 0x0013440001007387 */ /* 0x0001e80000100800 */
[----:B------:R1:W-:Y:S01]  /*e540*/  STL [R1+0x1328], R2 ;  /* 0x0013280201007387 */ /* 0x0003e20000100800 */
[----:B------:R-:W-:-:S03]  /*e550*/  IMAD.X R4, R23, 0x1, R7, P4 ;  /* 0x0000000117047824 */ /* 0x000fc600020e0607 */
[----:B------:R-:W5:Y:S01]  /*e560*/  LDL.LU R6, [R1+0x48] ;  /* 0x0000480001067983 */ /* 0x000f620000300800 */
[----:B0-----:R-:W-:-:S05]  /*e570*/  IADD3 R0, P0, R9, R24, RZ ;  /* 0x0000001809007210 */ /* 0x001fca0007f1e0ff */
[----:B------:R0:W-:Y:S01]  /*e580*/  STL [R1+0x1330], R0 ;  /* 0x0013300001007387 */ /* 0x0001e20000100800 */
[----:B-1----:R-:W-:-:S03]  /*e590*/  IMAD.X R2, R23, 0x1, R10, P6 ;  /* 0x0000000117027824 */ /* 0x002fc600030e060a */
[----:B------:R1:W-:Y:S01]  /*e5a0*/  STL [R1+0x132c], R4 ;  /* 0x00132c0401007387 */ /* 0x0003e20000100800 */
[----:B0-----:R-:W-:-:S03]  /*e5b0*/  IADD3 R0, P4, R9, R13, RZ ;  /* 0x0000000d09007210 */ /* 0x001fc60007f9e0ff */
[----:B-1----:R-:W5:Y:S04]  /*e5c0*/  LDL.LU R4, [R1+0x130] ;  /* 0x0001300001047983 */ /* 0x002f680000300800 */
[----:B------:R0:W-:Y:S04]  /*e5d0*/  STL [R1+0x1334], R0 ;  /* 0x0013340001007387 */ /* 0x0001e80000100800 */
[----:B------:R1:W-:Y:S01]  /*e5e0*/  STL [R1+0x1318], R2 ;  /* 0x0013180201007387 */ /* 0x0003e20000100800 */
[----:B------:R-:W-:-:S03]  /*e5f0*/  IMAD.X R8, R25, 0x1, R7, P5 ;  /* 0x0000000119087824 */ /* 0x000fc600028e0607 */
[----:B------:R-:W5:Y:S01]  /*e600*/  LDL.LU R9, [R1+0x4c] ;  /* 0x00004c0001097983 */ /* 0x000f620000300800 */
[----:B0-----:R-:W-:-:S05]  /*e610*/  IADD3 R0, P6, R12, R24, RZ ;  /* 0x000000180c007210 */ /* 0x001fca0007fde0ff */
[----:B------:R0:W-:Y:S01]  /*e620*/  STL [R1+0x1320], R0 ;  /* 0x0013200001007387 */ /* 0x0001e20000100800 */
[----:B-1----:R-:W-:-:S03]  /*e630*/  IMAD.X R2, R25, 0x1, R10, P3 ;  /* 0x0000000119027824 */ /* 0x002fc600018e060a */
[----:B------:R1:W-:Y:S04]  /*e640*/  STL [R1+0x131c], R8 ;  /* 0x00131c0801007387 */ /* 0x0003e80000100800 */
[----:B------:R-:W5:Y:S01]  /*e650*/  LDL.LU R15, [R1+0x134] ;  /* 0x00013400010f7983 */ /* 0x000f620000300800 */
[----:B0-----:R-:W-:-:S05]  /*e660*/  IADD3 R0, P5, R12, R13, RZ ;  /* 0x0000000d0c007210 */ /* 0x001fca0007fbe0ff */
[----:B------:R-:W-:Y:S04]  /*e670*/  STL [R1+0x1324], R0 ;  /* 0x0013240001007387 */ /* 0x000fe80000100800 */
[----:B------:R0:W-:Y:S04]  /*e680*/  STL [R1+0x1308], R2 ;  /* 0x0013080201007387 */ /* 0x0001e80000100800 */
[----:B------:R-:W5:Y:S01]  /*e690*/  LDL.LU R12, [R1+0x50] ;  /* 0x00005000010c7983 */ /* 0x000f620000300800 */
[C---:B-1----:R-:W-:Y:S02]  /*e6a0*/  IMAD.X R8, R26.reuse, 0x1, R10, P1 ;  /* 0x000000011a087824 */ /* 0x042fe400008e060a */
[----:B0-----:R-:W-:Y:S01]  /*e6b0*/  IMAD.X R2, R26, 0x1, R7, P2 ;  /* 0x000000011a027824 */ /* 0x001fe200010e0607 */
[----:B------:R-:W-:-:S05]  /*e6c0*/  SHF.R.S32.HI R27, RZ, 0x1f, R27 ;  /* 0x0000001fff1b7819 */ /* 0x000fca000001141b */
[----:B------:R-:W-:Y:S01]  /*e6d0*/  IMAD.X R14, R27, 0x1, R7, P0 ;  /* 0x000000011b0e7824 */ /* 0x000fe200000e0607 */
[----:B----4-:R-:W-:-:S05]  /*e6e0*/  IADD3 R0, P3, R11, R24, RZ ;  /* 0x000000180b007210 */ /* 0x010fca0007f7e0ff */
[----:B------:R0:W-:Y:S04]  /*e6f0*/  STL [R1+0x1310], R0 ;  /* 0x0013100001007387 */ /* 0x0001e80000100800 */
[----:B------:R1:W-:Y:S01]  /*e700*/  STL [R1+0x130c], R2 ;  /* 0x00130c0201007387 */ /* 0x0003e20000100800 */
[----:B0-----:R-:W-:-:S03]  /*e710*/  IADD3 R0, P2, R11, R13, RZ ;  /* 0x0000000d0b007210 */ /* 0x001fc60007f5e0ff */
[----:B-1----:R-:W4:Y:S04]  /*e720*/  LDL.LU R2, [R1+0x13c] ;  /* 0x00013c0001027983 */ /* 0x002f280000300800 */
[----:B------:R-:W-:Y:S04]  /*e730*/  STL [R1+0x1314], R0 ;  /* 0x0013140001007387 */ /* 0x000fe80000100800 */
[----:B------:R0:W-:Y:S04]  /*e740*/  STL [R1+0x12f8], R8 ;  /* 0x0012f80801007387 */ /* 0x0001e80000100800 */
[----:B------:R-:W4:Y:S01]  /*e750*/  LDL.LU R11, [R1+0x54] ;  /* 0x00005400010b7983 */ /* 0x000f220000300800 */
[----:B0-----:R-:W-:Y:S01]  /*e760*/  IMAD.X R8, R27, 0x1, R10, P4 ;  /* 0x000000011b087824 */ /* 0x001fe200020e060a */
[----:B---3--:R-:W-:-:S05]  /*e770*/  IADD3 R0, P1, R29, R24, RZ ;  /* 0x000000181d007210 */ /* 0x008fca0007f3e0ff */
[----:B------:R0:W-:Y:S04]  /*e780*/  STL [R1+0x1300], R0 ;  /* 0x0013000001007387 */ /* 0x0001e80000100800 */
[----:B------:R1:W-:Y:S01]  /*e790*/  STL [R1+0x12fc], R14 ;  /* 0x0012fc0e01007387 */ /* 0x0003e20000100800 */
[----:B0-----:R-:W-:-:S03]  /*e7a0*/  IADD3 R0, P0, R29, R13, RZ ;  /* 0x0000000d1d007210 */ /* 0x001fc60007f1e0ff */
[----:B-1----:R-:W3:Y:S04]  /*e7b0*/  LDL.LU R14, [R1+0x140] ;  /* 0x00014000010e7983 */ /* 0x002ee80000300800 */
[----:B------:R-:W-:Y:S04]  /*e7c0*/  STL [R1+0x1304], R0 ;  /* 0x0013040001007387 */ /* 0x000fe80000100800 */
[----:B------:R0:W-:Y:S04]  /*e7d0*/  STL [R1+0x12e8], R8 ;  /* 0x0012e80801007387 */ /* 0x0001e80000100800 */
[----:B0-----:R-:W3:Y:S01]  /*e7e0*/  LDL.LU R8, [R1+0x5c] ;  /* 0x00005c0001087983 */ /* 0x001ee20000300800 */
[----:B------:R-:W-:-:S02]  /*e7f0*/  SHF.R.S32.HI R28, RZ, 0x1f, R28 ;  /* 0x0000001fff1c7819 */ /* 0x000fc4000001141c */
[----:B--2---:R-:W-:-:S03]  /*e800*/  IADD3 R0, P4, R5, R24, RZ ;  /* 0x0000001805007210 */ /* 0x004fc60007f9e0ff */
[C---:B------:R-:W-:Y:S02]  /*e810*/  IMAD.X R16, R28.reuse, 0x1, R7, P6 ;  /* 0x000000011c107824 */ /* 0x040fe400030e0607 */
[----:B------:R0:W-:Y:S04]  /*e820*/  STL [R1+0x12f0], R0 ;  /* 0x0012f00001007387 */ /* 0x0001e80000100800 */
[----:B------:R-:W-:Y:S04]  /*e830*/  STL [R1+0x12ec], R16 ;  /* 0x0012ec1001007387 */ /* 0x000fe80000100800 */
[----:B------:R-:W2:Y:S01]  /*e840*/  LDL.LU R29, [R1+0x144] ;  /* 0x00014400011d7983 */ /* 0x000ea20000300800 */
[----:B0-----:R-:W-:Y:S01]  /*e850*/  IADD3 R0, P6, R5, R13, RZ ;  /* 0x0000000d05007210 */ /* 0x001fe20007fde0ff */
[----:B------:R-:W-:-:S04]  /*e860*/  IMAD.X R5, R28, 0x1, R10, P5 ;  /* 0x000000011c057824 */ /* 0x000fc800028e060a */
[----:B------:R-:W-:Y:S04]  /*e870*/  STL [R1+0x12f4], R0 ;  /* 0x0012f40001007387 */ /* 0x000fe80000100800 */
[----:B------:R0:W-:Y:S04]  /*e880*/  STL [R1+0xcb4], R5 ;  /* 0x000cb40501007387 */ /* 0x0001e80000100800 */
[----:B0-----:R-:W2:Y:S01]  /*e890*/  LDL.LU R5, [R1+0x68] ;  /* 0x0000680001057983 */ /* 0x001ea20000300800 */
[----:B-----5:R-:W-:-:S05]  /*e8a0*/  IADD3 R0, P5, R3, R24, RZ ;  /* 0x0000001803007210 */ /* 0x020fca0007fbe0ff */
[----:B------:R0:W-:Y:S01]  /*e8b0*/  STL [R1+0xcd4], R0 ;  /* 0x000cd40001007387 */ /* 0x0001e20000100800 */
[C---:B------:R-:W-:Y:S02]  /*e8c0*/  IMAD.X R16, R6.reuse, 0x1, R7, P3 ;  /* 0x0000000106107824 */ /* 0x040fe400018e0607 */
[----:B------:R-:W-:Y:S01]  /*e8d0*/  IMAD.X R6, R6, 0x1, R10, P2 ;  /* 0x0000000106067824 */ /* 0x000fe200010e060a */
[----:B0-----:R-:W-:Y:S02]  /*e8e0*/  IADD3 R0, P3, R3, R13, RZ ;  /* 0x0000000d03007210 */ /* 0x001fe40007f7e0ff */
[----:B------:R-:W-:Y:S04]  /*e8f0*/  STL [R1+0xcb8], R16 ;  /* 0x000cb81001007387 */ /* 0x000fe80000100800 */
[----:B------:R-:W5:Y:S04]  /*e900*/  LDL.LU R3, [R1+0x148] ;  /* 0x0001480001037983 */ /* 0x000f680000300800 */
[----:B------:R0:W-:Y:S04]  /*e910*/  STL [R1+0xcdc], R0 ;  /* 0x000cdc0001007387 */ /* 0x0001e80000100800 */
[----:B------:R1:W-:Y:S01]  /*e920*/  STL [R1+0xcbc], R6 ;  /* 0x000cbc0601007387 */ /* 0x0003e20000100800 */
[----:B0-----:R-:W-:-:S03]  /*e930*/  IADD3 R0, P2, R4, R24, RZ ;  /* 0x0000001804007210 */ /* 0x001fc60007f5e0ff */
[----:B-1----:R-:W5:Y:S04]  /*e940*/  LDL.LU R6, [R1+0x70] ;  /* 0x0000700001067983 */ /* 0x002f680000300800 */
[----:B------:R0:W-:Y:S01]  /*e950*/  STL [R1+0xce4], R0 ;  /* 0x000ce40001007387 */ /* 0x0001e20000100800 */
[C---:B------:R-:W-:Y:S02]  /*e960*/  IMAD.X R16, R9.reuse, 0x1, R7, P1 ;  /* 0x0000000109107824 */ /* 0x040fe400008e0607 */
[----:B------:R-:W-:-:S03]  /*e970*/  IMAD.X R9, R9, 0x1, R10, P0 ;  /* 0x0000000109097824 */ /* 0x000fc600000e060a */
[----:B------:R-:W-:Y:S01]  /*e980*/  STL [R1+0xcc0], R16 ;  /* 0x000cc01001007387 */ /* 0x000fe20000100800 */
[----:B0-----:R-:W-:-:S03]  /*e990*/  IADD3 R0, P1, R4, R13, RZ ;  /* 0x0000000d04007210 */ /* 0x001fc60007f3e0ff */
[----:B------:R-:W5:Y:S04]  /*e9a0*/  LDL.LU R4, [R1+0x150] ;  /* 0x0001500001047983 */ /* 0x000f680000300800 */
[----:B------:R0:W-:Y:S04]  /*e9b0*/  STL [R1+0xcec], R0 ;  /* 0x000cec0001007387 */ /* 0x0001e80000100800 */
[----:B------:R1:W-:Y:S01]  /*e9c0*/  STL [R1+0xcc4], R9 ;  /* 0x000cc40901007387 */ /* 0x0003e20000100800 */
[----:B0-----:R-:W-:-:S03]  /*e9d0*/  IADD3 R0, P0, R15, R24, RZ ;  /* 0x000000180f007210 */ /* 0x001fc60007f1e0ff */
[----:B-1----:R-:W5:Y:S01]  /*e9e0*/  LDL.LU R9, [R1+0x74] ;  /* 0x0000740001097983 */ /* 0x002f620000300800 */
[----:B------:R-:W-:-:S03]  /*e9f0*/  IMAD.X R16, R12, 0x1, R7, P4 ;  /* 0x000000010c107824 */ /* 0x000fc600020e0607 */
[----:B------:R0:W-:Y:S01]  /*ea00*/  STL [R1+0xcf4], R0 ;  /* 0x000cf40001007387 */ /* 0x0001e20000100800 */
[----:B------:R-:W-:-:S03]  /*ea10*/  IMAD.X R12, R12, 0x1, R10, P6 ;  /* 0x000000010c0c7824 */ /* 0x000fc600030e060a */
[----:B------:R-:W-:Y:S01]  /*ea20*/  STL [R1+0xcc8], R16 ;  /* 0x000cc81001007387 */ /* 0x000fe20000100800 */
[----:B0-----:R-:W-:-:S03]  /*ea30*/  IADD3 R0, P4, R15, R13, RZ ;  /* 0x0000000d0f007210 */ /* 0x001fc60007f9e0ff */
[----:B------:R-:W5:Y:S04]  /*ea40*/  LDL.LU R15, [R1+0x154] ;  /* 0x00015400010f7983 */ /* 0x000f680000300800 */
[----:B------:R-:W-:Y:S04]  /*ea50*/  STL [R1+0xcfc], R0 ;  /* 0x000cfc0001007387 */ /* 0x000fe80000100800 */
[----:B------:R0:W-:Y:S04]  /*ea60*/  STL [R1+0xccc], R12 ;  /* 0x000ccc0c01007387 */ /* 0x0001e80000100800 */
[----:B0-----:R-:W5:Y:S01]  /*ea70*/  LDL.LU R12, [R1+0x78] ;  /* 0x00007800010c7983 */ /* 0x001f620000300800 */
[----:B----4-:R-:W-:-:S05]  /*ea80*/  IADD3 R0, P6, R2, R24, RZ ;  /* 0x0000001802007210 */ /* 0x010fca0007fde0ff */
[----:B------:R0:W-:Y:S01]  /*ea90*/  STL [R1+0xd04], R0 ;  /* 0x000d040001007387 */ /* 0x0001e20000100800 */
[C---:B------:R-:W-:Y:S02]  /*eaa0*/  IMAD.X R16, R11.reuse, 0x1, R7, P5 ;  /* 0x000000010b107824 */ /* 0x040fe400028e0607 */
[----:B------:R-:W-:Y:S01]  /*eab0*/  IMAD.X R11, R11, 0x1, R10, P3 ;  /* 0x000000010b0b7824 */ /* 0x000fe200018e060a */
[----:B0-----:R-:W-:Y:S02]  /*eac0*/  IADD3 R0, P5, R2, R13, RZ ;  /* 0x0000000d02007210 */ /* 0x001fe40007fbe0ff */
[----:B------:R-:W-:Y:S04]  /*ead0*/  STL [R1+0xcd0], R16 ;  /* 0x000cd01001007387 */ /* 0x000fe80000100800 */
[----:B------:R-:W4:Y:S04]  /*eae0*/  LDL.LU R2, [R1+0x15c] ;  /* 0x00015c0001027983 */ /* 0x000f280000300800 */
[----:B------:R-:W-:Y:S04]  /*eaf0*/  STL [R1+0xd0c], R0 ;  /* 0x000d0c0001007387 */ /* 0x000fe80000100800 */
[----:B------:R0:W-:Y:S04]  /*eb00*/  STL [R1+0xcd8], R11 ;  /* 0x000cd80b01007387 */ /* 0x0001e80000100800 */
[----:B0-----:R-:W4:Y:S01]  /*eb10*/  LDL.LU R11, [R1+0x7c] ;  /* 0x00007c00010b7983 */ /* 0x001f220000300800 */
[----:B---3--:R-:W-:-:S05]  /*eb20*/  IADD3 R0, P3, R14, R24, RZ ;  /* 0x000000180e007210 */ /* 0x008fca0007f7e0ff */
[----:B------:R0:W-:Y:S01]  /*eb30*/  STL [R1+0xd14], R0 ;  /* 0x000d140001007387 */ /* 0x0001e20000100800 */
[----:B------:R-:W-:Y:S01]  /*eb40*/  IMAD.X R16, R8, 0x1, R7, P2 ;  /* 0x0000000108107824 */ /* 0x000fe200010e0607 */
[----:B0-----:R-:W-:Y:S01]  /*eb50*/  IADD3 R0, P2, R14, R13, RZ ;  /* 0x0000000d0e007210 */ /* 0x001fe20007f5e0ff */
[----:B------:R-:W-:-:S03]  /*eb60*/  IMAD.X R8, R8, 0x1, R10, P1 ;  /* 0x0000000108087824 */ /* 0x000fc600008e060a */
[----:B------:R-:W-:Y:S04]  /*eb70*/  STL [R1+0xce0], R16 ;  /* 0x000ce01001007387 */ /* 0x000fe80000100800 */
[----:B------:R-:W3:Y:S04]  /*eb80*/  LDL.LU R14, [R1+0x164] ;  /* 0x00016400010e7983 */ /* 0x000ee80000300800 */
[----:B------:R-:W-:Y:S04]  /*eb90*/  STL [R1+0xd1c], R0 ;  /* 0x000d1c0001007387 */ /* 0x000fe80000100800 */
[----:B------:R0:W-:Y:S04]  /*eba0*/  STL [R1+0xce8], R8 ;  /* 0x000ce80801007387 */ /* 0x0001e80000100800 */
[----:B0-----:R-:W3:Y:S01]  /*ebb0*/  LDL.LU R8, [R1+0x80] ;  /* 0x0000800001087983 */ /* 0x001ee20000300800 */
[----:B--2---:R-:W-:-:S05]  /*ebc0*/  IADD3 R0, P1, R29, R24, RZ ;  /* 0x000000181d007210 */ /* 0x004fca0007f3e0ff */
[----:B------:R0:W-:Y:S01]  /*ebd0*/  STL [R1+0xd24], R0 ;  /* 0x000d240001007387 */ /* 0x0001e20000100800 */
[C---:B------:R-:W-:Y:S02]  /*ebe0*/  IMAD.X R16, R5.reuse, 0x1, R7, P0 ;  /* 0x0000000105107824 */ /* 0x040fe400000e0607 */
[----:B------:R-:W-:Y:S01]  /*ebf0*/  IMAD.X R5, R5, 0x1, R10, P4 ;  /* 0x0000000105057824 */ /* 0x000fe200020e060a */
[----:B0-----:R-:W-:Y:S02]  /*ec00*/  IADD3 R0, P0, R29, R13, RZ ;  /* 0x0000000d1d007210 */ /* 0x001fe40007f1e0ff */
[----:B------:R-:W-:Y:S04]  /*ec10*/  STL [R1+0xcf0], R16 ;  /* 0x000cf01001007387 */ /* 0x000fe80000100800 */
[----:B------:R-:W2:Y:S04]  /*ec20*/  LDL.LU R29, [R1+0x16c] ;  /* 0x00016c00011d7983 */ /* 0x000ea80000300800 */
[----:B------:R5:W-:Y:S04]  /*ec30*/  STL [R1+0xd2c], R0 ;  /* 0x000d2c0001007387 */ /* 0x000be80000100800 */
[----:B------:R0:W-:Y:S01]  /*ec40*/  STL [R1+0xcf8], R5 ;  /* 0x000cf80501007387 */ /* 0x0001e20000100800 */
[----:B-----5:R-:W-:-:S03]  /*ec50*/  IADD3 R0, P4, R3, R24, RZ ;  /* 0x0000001803007210 */ /* 0x020fc60007f9e0ff */
[----:B0-----:R-:W5:Y:S04]  /*ec60*/  LDL.LU R5, [R1+0x84] ;  /* 0x0000840001057983 */ /* 0x001f680000300800 */
[----:B------:R0:W-:Y:S01]  /*ec70*/  STL [R1+0xd34], R0 ;  /* 0x000d340001007387 */ /* 0x0001e20000100800 */
[C---:B------:R-:W-:Y:S01]  /*ec80*/  IMAD.X R16, R6.reuse, 0x1, R7, P6 ;  /* 0x0000000106107824 */ /* 0x040fe200030e0607 */
[----:B0-----:R-:W-:Y:S01]  /*ec90*/  IADD3 R0, P6, R3, R13, RZ ;  /* 0x0000000d03007210 */ /* 0x001fe20007fde0ff */
[----:B------:R-:W-:-:S03]  /*eca0*/  IMAD.X R6, R6, 0x1, R10, P5 ;  /* 0x0000000106067824 */ /* 0x000fc600028e060a */
        /* <DEDUP_REMOVED lines=27> */
[C---:B------:R-:W-:Y:S01]  /*ee60*/  IMAD.X R16, R11.reuse, 0x1, R7, P4 ;  /* 0x000000010b107824 */ /* 0x040fe200020e0607 */
[----:B0-----:R-:W-:Y:S01]  /*ee70*/  IADD3 R0, P4, R2, R13, RZ ;  /* 0x0000000d02007210 */ /* 0x001fe20007f9e0ff */
[----:B------:R-:W-:-:S03]  /*ee80*/  IMAD.X R11, R11, 0x1, R10, P6 ;  /* 0x000000010b0b7824 */ /* 0x000fc600030e060a */
        /* <DEDUP_REMOVED lines=17> */
[C---:B-----5:R-:W-:Y:S02]  /*efa0*/  IMAD.X R16, R5.reuse, 0x1, R7, P2 ;  /* 0x0000000105107824 */ /* 0x060fe400010e0607 */
[----:B------:R-:W-:Y:S01]  /*efb0*/  IMAD.X R5, R5, 0x1, R10, P1 ;  /* 0x0000000105057824 */ /* 0x000fe200008e060a */
[----:B0-----:R-:W-:Y:S02]  /*efc0*/  IADD3 R0, P2, R29, R13, RZ ;  /* 0x0000000d1d007210 */ /* 0x001fe40007f5e0ff */
[----:B------:R-:W-:Y:S04]  /*efd0*/  STL [R1+0xd50], R16 ;  /* 0x000d501001007387 */ /* 0x000fe80000100800 */
[----:B------:R-:W2:Y:S04]  /*efe0*/  LDL.LU R29, [R1+0x190] ;  /* 0x00019000011d7983 */ /* 0x000ea80000300800 */
[----:B------:R0:W-:Y:S04]  /*eff0*/  STL [R1+0xd8c], R0 ;  /* 0x000d8c0001007387 */ /* 0x0001e80000100800 */
[----:B------:R1:W-:Y:S01]  /*f000*/  STL [R1+0xd58], R5 ;  /* 0x000d580501007387 */ /* 0x0003e20000100800 */
[----:B0-----:R-:W-:-:S03]  /*f010*/  IADD3 R0, P1, R3, R24, RZ ;  /* 0x0000001803007210 */ /* 0x001fc60007f3e0ff */
[----:B-1----:R-:W5:Y:S04]  /*f020*/  LDL.LU R5, [R1+0x9c] ;  /* 0x00009c0001057983 */ /* 0x002f680000300800 */
        /* <DEDUP_REMOVED lines=591> */
[----:B-----5:R-:W-:Y:S01]  /*11520*/  IMAD.X R16, R5, 0x1, R7, P1 ;  /* 0x0000000105107824 */ /* 0x020fe200008e0607 */
[----:B0-----:R-:W-:Y:S02]  /*11530*/  IADD3 R0, P1, R29, R13, RZ ;  /* 0x0000000d1d007210 */ /* 0x001fe40007f3e0ff */
[----:B------:R-:W2:Y:S04]  /*11540*/  LDL.LU R29, [R1+0x298] ;  /* 0x00029800011d7983 */ /* 0x000ea80000300800 */
[----:B------:R0:W-:Y:S04]  /*11550*/  STL [R1+0x1110], R16 ;  /* 0x0011101001007387 */ /* 0x0001e80000100800 */
[----:B------:R1:W-:Y:S01]  /*11560*/  STL [R1+0x114c], R0 ;  /* 0x00114c0001007387 */ /* 0x0003e20000100800 */
[----:B0-----:R-:W-:-:S03]  /*11570*/  IMAD.X R16, R5, 0x1, R10, P0 ;  /* 0x0000000105107824 */ /* 0x001fc600000e060a */
[----:B------:R-:W5:Y:S01]  /*11580*/  LDL.LU R5, [R1+0x338] ;  /* 0x0003380001057983 */ /* 0x000f620000300800 */
[----:B-1----:R-:W-:-:S03]  /*11590*/  IADD3 R0, P0, R3, R24, RZ ;  /* 0x0000001803007210 */ /* 0x002fc60007f1e0ff */
[----:B------:R0:W-:Y:S04]  /*115a0*/  STL [R1+0x1118], R16 ;  /* 0x0011181001007387 */ /* 0x0001e80000100800 */
[----:B------:R1:W-:Y:S01]  /*115b0*/  STL [R1+0x1154], R0 ;  /* 0x0011540001007387 */ /* 0x0003e20000100800 */
[C---:B0-----:R-:W-:Y:S01]  /*115c0*/  IMAD.X R16, R6.reuse, 0x1, R7, P4 ;  /* 0x0000000106107824 */ /* 0x041fe200020e0607 */
[----:B-1----:R-:W-:Y:S02]  /*115d0*/  IADD3 R0, P4, R3, R13, RZ ;  /* 0x0000000d03007210 */ /* 0x002fe40007f9e0ff */
[----:B------:R-:W5:Y:S04]  /*115e0*/  LDL.LU R3, [R1+0x29c] ;  /* 0x00029c0001037983 */ /* 0x000f680000300800 */
        /* <DEDUP_REMOVED lines=23> */
[----:B------:R-:W5:Y:S04]  /*11760*/  LDL.LU R12, [R1+0x344] ;  /* 0x00034400010c7983 */ /* 0x000f680000300800 */
[----:B------:R0:W-:Y:S01]  /*11770*/  STL [R1+0x1148], R16 ;  /* 0x0011481001007387 */ /* 0x0001e20000100800 */
[----:B----4-:R-:W-:-:S05]  /*11780*/  IADD3 R0, P1, R2, R24, RZ ;  /* 0x0000001802007210 */ /* 0x010fca0007f3e0ff */
[----:B------:R1:W-:Y:S01]  /*11790*/  STL [R1+0x1184], R0 ;  /* 0x0011840001007387 */ /* 0x0003e20000100800 */
[C---:B0-----:R-:W-:Y:S01]  /*117a0*/  IMAD.X R16, R11.reuse, 0x1, R7, P0 ;  /* 0x000000010b107824 */ /* 0x041fe200000e0607 */
[----:B------:R-:W-:Y:S01]  /*117b0*/  IADD3 R2, P0, R2, R13, RZ ;  /* 0x0000000d02027210 */ /* 0x000fe20007f1e0ff */
[----:B-1----:R-:W-:-:S03]  /*117c0*/  IMAD.X R0, R11, 0x1, R10, P4 ;  /* 0x000000010b007824 */ /* 0x002fc600020e060a */
[----:B------:R-:W-:Y:S04]  /*117d0*/  STL [R1+0x1150], R16 ;  /* 0x0011501001007387 */ /* 0x000fe80000100800 */
[----:B------:R-:W4:Y:S04]  /*117e0*/  LDL.LU R11, [R1+0x2b0] ;  /* 0x0002b000010b7983 */ /* 0x000f280000300800 */
[----:B------:R0:W-:Y:S04]  /*117f0*/  STL [R1+0x118c], R2 ;  /* 0x00118c0201007387 */ /* 0x0001e80000100800 */
[----:B------:R1:W-:Y:S04]  /*11800*/  STL [R1+0x1158], R0 ;  /* 0x0011580001007387 */ /* 0x0003e80000100800 */
[----:B0-----:R-:W4:Y:S01]  /*11810*/  LDL.LU R2, [R1+0x348] ;  /* 0x0003480001027983 */ /* 0x001f220000300800 */
[----:B---3--:R-:W-:-:S05]  /*11820*/  IADD3 R16, P4, R14, R24, RZ ;  /* 0x000000180e107210 */ /* 0x008fca0007f9e0ff */
[----:B------:R-:W-:Y:S01]  /*11830*/  STL [R1+0x1194], R16 ;  /* 0x0011941001007387 */ /* 0x000fe20000100800 */
[----:B-1----:R-:W-:Y:S01]  /*11840*/  IMAD.X R0, R8, 0x1, R7, P6 ;  /* 0x0000000108007824 */ /* 0x002fe200030e0607 */
[----:B------:R-:W-:Y:S01]  /*11850*/  IADD3 R14, P6, R14, R13, RZ ;  /* 0x0000000d0e0e7210 */ /* 0x000fe20007fde0ff */
[----:B------:R-:W-:-:S03]  /*11860*/  IMAD.X R8, R8, 0x1, R10, P5 ;  /* 0x0000000108087824 */ /* 0x000fc600028e060a */
[----:B------:R-:W-:Y:S04]  /*11870*/  STL [R1+0x1160], R0 ;  /* 0x0011600001007387 */ /* 0x000fe80000100800 */
[----:B------:R0:W-:Y:S04]  /*11880*/  STL [R1+0x119c], R14 ;  /* 0x00119c0e01007387 */ /* 0x0001e80000100800 */
[----:B0-----:R-:W3:Y:S04]  /*11890*/  LDL.LU R14, [R1+0x2b8] ;  /* 0x0002b800010e7983 */ /* 0x001ee80000300800 */
[----:B------:R0:W-:Y:S04]  /*118a0*/  STL [R1+0x1168], R8 ;  /* 0x0011680801007387 */ /* 0x0001e80000100800 */
[----:B0-----:R-:W3:Y:S01]  /*118b0*/  LDL.LU R8, [R1+0x34c] ;  /* 0x00034c0001087983 */ /* 0x001ee20000300800 */
[----:B--2---:R-:W-:-:S05]  /*118c0*/  IADD3 R0, P5, R29, R24, RZ ;  /* 0x000000181d007210 */ /* 0x004fca0007fbe0ff */
[----:B------:R5:W-:Y:S02]  /*118d0*/  STL [R1+0x11a4], R0 ;  /* 0x0011a40001007387 */ /* 0x000be40000100800 */
[----:B-----5:R-:W-:Y:S01]  /*118e0*/  IMAD.X R0, R5, 0x1, R7, P3 ;  /* 0x0000000105007824 */ /* 0x020fe200018e0607 */
[----:B------:R-:W-:Y:S01]  /*118f0*/  IADD3 R16, P3, R29, R13, RZ ;  /* 0x0000000d1d107210 */ /* 0x000fe20007f7e0ff */
[----:B------:R-:W-:-:S03]  /*11900*/  IMAD.X R5, R5, 0x1, R10, P2 ;  /* 0x0000000105057824 */ /* 0x000fc600010e060a */
[----:B------:R0:W-:Y:S04]  /*11910*/  STL [R1+0x1170], R0 ;  /* 0x0011700001007387 */ /* 0x0001e80000100800 */
[----:B------:R-:W-:Y:S04]  /*11920*/  STL [R1+0x11ac], R16 ;  /* 0x0011ac1001007387 */ /* 0x000fe80000100800 */
[----:B------:R-:W2:Y:S01]  /*11930*/  LDL.LU R29, [R1+0x2bc] ;  /* 0x0002bc00011d7983 */ /* 0x000ea20000300800 */
[----:B0-----:R-:W-:-:S03]  /*11940*/  IADD3 R0, P2, R3, R24, RZ ;  /* 0x0000001803007210 */ /* 0x001fc60007f5e0ff */
[----:B------:R0:W-:Y:S04]  /*11950*/  STL [R1+0x1178], R5 ;  /* 0x0011780501007387 */ /* 0x0001e80000100800 */
[----:B0-----:R-:W5:Y:S04]  /*11960*/  LDL.LU R5, [R1+0x350] ;  /* 0x0003500001057983 */ /* 0x001f680000300800 */
[----:B------:R0:W-:Y:S02]  /*11970*/  STL [R1+0x11b4], R0 ;  /* 0x0011b40001007387 */ /* 0x0001e40000100800 */
[C---:B0-----:R-:W-:Y:S01]  /*11980*/  IMAD.X R0, R6.reuse, 0x1, R7, P1 ;  /* 0x0000000106007824 */ /* 0x041fe200008e0607 */
[----:B------:R-:W-:Y:S01]  /*11990*/  IADD3 R16, P1, R3, R13, RZ ;  /* 0x0000000d03107210 */ /* 0x000fe20007f3e0ff */
[----:B------:R-:W-:-:S03]  /*119a0*/  IMAD.X R3, R6, 0x1, R10, P0 ;  /* 0x0000000106037824 */ /* 0x000fc600000e060a */
[----:B------:R0:W-:Y:S04]  /*119b0*/  STL [R1+0x1180], R0 ;  /* 0x0011800001007387 */ /* 0x0001e80000100800 */
[----:B------:R1:W-:Y:S04]  /*119c0*/  STL [R1+0x11bc], R16 ;  /* 0x0011bc1001007387 */ /* 0x0003e80000100800 */
[----:B------:R-:W5:Y:S01]  /*119d0*/  LDL.LU R6, [R1+0x2c4] ;  /* 0x0002c40001067983 */ /* 0x000f620000300800 */
[----:B0-----:R-:W-:-:S03]  /*119e0*/  IADD3 R0, P0, R4, R24, RZ ;  /* 0x0000001804007210 */ /* 0x001fc60007f1e0ff */
[----:B------:R0:W-:Y:S04]  /*119f0*/  STL [R1+0x1188], R3 ;  /* 0x0011880301007387 */ /* 0x0001e80000100800 */
[----:B-1----:R-:W5:Y:S04]  /*11a00*/  LDL.LU R16, [R1+0x354] ;  /* 0x0003540001107983 */ /* 0x002f680000300800 */
[----:B------:R1:W-:Y:S01]  /*11a10*/  STL [R1+0x11c4], R0 ;  /* 0x0011c40001007387 */ /* 0x0003e20000100800 */
[C---:B0-----:R-:W-:Y:S02]  /*11a20*/  IMAD.X R3, R9.reuse, 0x1, R10, P6 ;  /* 0x0000000109037824 */ /* 0x041fe400030e060a */
[----:B-1----:R-:W-:Y:S01]  /*11a30*/  IMAD.X R0, R9, 0x1, R7, P4 ;  /* 0x0000000109007824 */ /* 0x002fe200020e0607 */
[----:B------:R-:W-:-:S04]  /*11a40*/  IADD3 R4, P4, R4, R13, RZ ;  /* 0x0000000d04047210 */ /* 0x000fc80007f9e0ff */
[----:B------:R0:W-:Y:S04]  /*11a50*/  STL [R1+0x1190], R0 ;  /* 0x0011900001007387 */ /* 0x0001e80000100800 */
[----:B------:R1:W-:Y:S01]  /*11a60*/  STL [R1+0x11cc], R4 ;  /* 0x0011cc0401007387 */ /* 0x0003e20000100800 */
[----:B0-----:R-:W-:-:S03]  /*11a70*/  IADD3 R0, P6, R15, R24, RZ ;  /* 0x000000180f007210 */ /* 0x001fc60007fde0ff */
[----:B-1----:R-:W5:Y:S01]  /*11a80*/  LDL.LU R4, [R1+0x2cc] ;  /* 0x0002cc0001047983 */ /* 0x002f620000300800 */
[----:B------:R-:W-:-:S03]  /*11a90*/  IMAD.X R17, R12, 0x1, R7, P5 ;  /* 0x000000010c117824 */ /* 0x000fc600028e0607 */
[----:B------:R0:W-:Y:S04]  /*11aa0*/  STL [R1+0x1198], R3 ;  /* 0x0011980301007387 */ /* 0x0001e80000100800 */
[----:B------:R-:W5:Y:S04]  /*11ab0*/  LDL.LU R9, [R1+0x358] ;  /* 0x0003580001097983 */ /* 0x000f680000300800 */
[----:B------:R1:W-:Y:S04]  /*11ac0*/  STL [R1+0x11d4], R0 ;  /* 0x0011d40001007387 */ /* 0x0003e80000100800 */
[----:B0-----:R-:W5:Y:S01]  /*11ad0*/  LDL.LU R3, [R1+0x2d0] ;  /* 0x0002d00001037983 */ /* 0x001f620000300800 */
[----:B-1----:R-:W-:-:S03]  /*11ae0*/  IADD3 R0, P5, R15, R13, RZ ;  /* 0x0000000d0f007210 */ /* 0x002fc60007fbe0ff */
[----:B------:R-:W-:Y:S01]  /*11af0*/  STL [R1+0x11a0], R17 ;  /* 0x0011a01101007387 */ /* 0x000fe20000100800 */
[----:B------:R-:W-:-:S03]  /*11b00*/  IMAD.X R15, R12, 0x1, R10, P3 ;  /* 0x000000010c0f7824 */ /* 0x000fc600018e060a */
[----:B------:R4:W-:Y:S04]  /*11b10*/  STL [R1+0x11dc], R0 ;  /* 0x0011dc0001007387 */ /* 0x0009e80000100800 */
[----:B------:R-:W5:Y:S04]  /*11b20*/  LDL.LU R12, [R1+0x35c] ;  /* 0x00035c00010c7983 */ /* 0x000f680000300800 */
[----:B------:R0:W-:Y:S01]  /*11b30*/  STL [R1+0x11a8], R15 ;  /* 0x0011a80f01007387 */ /* 0x0001e20000100800 */
[----:B----4-:R-:W-:-:S05]  /*11b40*/  IADD3 R0, P3, R11, R24, RZ ;  /* 0x000000180b007210 */ /* 0x010fca0007f7e0ff */
[----:B------:R1:W-:Y:S01]  /*11b50*/  STL [R1+0x11e4], R0 ;  /* 0x0011e40001007387 */ /* 0x0003e20000100800 */
[C---:B0-----:R-:W-:Y:S01]  /*11b60*/  IMAD.X R15, R2.reuse, 0x1, R7, P2 ;  /* 0x00000001020f7824 */ /* 0x041fe200010e0607 */
[----:B-1----:R-:W-:Y:S02]  /*11b70*/  IADD3 R0, P2, R11, R13, RZ ;  /* 0x0000000d0b007210 */ /* 0x002fe40007f5e0ff */
[----:B------:R-:W4:Y:S04]  /*11b80*/  LDL.LU R11, [R1+0x2d8] ;  /* 0x0002d800010b7983 */ /* 0x000f280000300800 */
[----:B------:R0:W-:Y:S04]  /*11b90*/  STL [R1+0x11b0], R15 ;  /* 0x0011b00f01007387 */ /* 0x0001e80000100800 */
[----:B0-----:R-:W4:Y:S04]  /*11ba0*/  LDL.LU R15, [R1+0x360] ;  /* 0x00036000010f7983 */ /* 0x001f280000300800 */
[----:B------:R0:W-:Y:S02]  /*11bb0*/  STL [R1+0x11ec], R0 ;  /* 0x0011ec0001007387 */ /* 0x0001e40000100800 */
[----:B0-----:R-:W-:-:S05]  /*11bc0*/  IMAD.X R0, R2, 0x1, R10, P1 ;  /* 0x0000000102007824 */ /* 0x001fca00008e060a */
[----:B------:R-:W-:Y:S01]  /*11bd0*/  STL [R1+0x11b8], R0 ;  /* 0x0011b80001007387 */ /* 0x000fe20000100800 */
[----:B---3--:R-:W-:-:S05]  /*11be0*/  IADD3 R2, P1, R14, R24, RZ ;  /* 0x000000180e027210 */ /* 0x008fca0007f3e0ff */
[----:B------:R0:W-:Y:S01]  /*11bf0*/  STL [R1+0x11f4], R2 ;  /* 0x0011f40201007387 */ /* 0x0001e20000100800 */
[----:B------:R-:W-:-:S03]  /*11c00*/  IMAD.X R17, R8, 0x1, R7, P0 ;  /* 0x0000000108117824 */ /* 0x000fc600000e0607 */
[----:B0-----:R-:W3:Y:S01]  /*11c10*/  LDL.LU R2, [R1+0x2e0] ;  /* 0x0002e00001027983 */ /* 0x001ee20000300800 */
[----:B------:R-:W-:-:S03]  /*11c20*/  IADD3 R0, P0, R14, R13, RZ ;  /* 0x0000000d0e007210 */ /* 0x000fc60007f1e0ff */
[----:B------:R-:W-:Y:S04]  /*11c30*/  STL [R1+0x11c0], R17 ;  /* 0x0011c01101007387 */ /* 0x000fe80000100800 */
[----:B------:R-:W3:Y:S01]  /*11c40*/  LDL.LU R14, [R1+0x364] ;  /* 0x00036400010e7983 */ /* 0x000ee20000300800 */
[----:B------:R-:W-:-:S03]  /*11c50*/  IMAD.X R8, R8, 0x1, R10, P4 ;  /* 0x0000000108087824 */ /* 0x000fc600020e060a */
[----:B------:R-:W-:Y:S04]  /*11c60*/  STL [R1+0x11fc], R0 ;  /* 0x0011fc0001007387 */ /* 0x000fe80000100800 */
[----:B------:R0:W-:Y:S04]  /*11c70*/  STL [R1+0x11c8], R8 ;  /* 0x0011c80801007387 */ /* 0x0001e80000100800 */
[----:B0-----:R-:W3:Y:S01]  /*11c80*/  LDL.LU R8, [R1+0x2e8] ;  /* 0x0002e80001087983 */ /* 0x001ee20000300800 */
[----:B--2---:R-:W-:-:S05]  /*11c90*/  IADD3 R17, P4, R29, R24, RZ ;  /* 0x000000181d117210 */ /* 0x004fca0007f9e0ff */
[----:B------:R0:W-:Y:S01]  /*11ca0*/  STL [R1+0x1204], R17 ;  /* 0x0012041101007387 */ /* 0x0001e20000100800 */
[----:B-----5:R-:W-:Y:S01]  /*11cb0*/  IMAD.X R0, R5, 0x1, R7, P6 ;  /* 0x0000000105007824 */ /* 0x020fe200030e0607 */
[----:B0-----:R-:W-:-:S04]  /*11cc0*/  IADD3 R17, P6, R29, R13, RZ ;  /* 0x0000000d1d117210 */ /* 0x001fc80007fde0ff */
[----:B------:R0:W-:Y:S04]  /*11cd0*/  STL [R1+0x11d0], R0 ;  /* 0x0011d00001007387 */ /* 0x0001e80000100800 */
[----:B------:R-:W2:Y:S01]  /*11ce0*/  LDL.LU R29, [R1+0x368] ;  /* 0x00036800011d7983 */ /* 0x000ea20000300800 */
[----:B0-----:R-:W-:-:S03]  /*11cf0*/  IMAD.X R0, R5, 0x1, R10, P5 ;  /* 0x0000000105007824 */ /* 0x001fc600028e060a */
[----:B------:R0:W-:Y:S04]  /*11d00*/  STL [R1+0x120c], R17 ;  /* 0x00120c1101007387 */ /* 0x0001e80000100800 */
[----:B------:R1:W-:Y:S01]  /*11d10*/  STL [R1+0x11d8], R0 ;  /* 0x0011d80001007387 */ /* 0x0003e20000100800 */
[----:B------:R-:W-:-:S05]  /*11d20*/  IADD3 R5, P5, R6, R24, RZ ;  /* 0x0000001806057210 */ /* 0x000fca0007fbe0ff */
[----:B------:R5:W-:Y:S01]  /*11d30*/  STL [R1+0x1214], R5 ;  /* 0x0012140501007387 */ /* 0x000be20000100800 */
[----:B0-----:R-:W-:Y:S01]  /*11d40*/  IMAD.X R17, R16, 0x1, R7, P3 ;  /* 0x0000000110117824 */ /* 0x001fe200018e0607 */
[----:B-1----:R-:W-:Y:S02]  /*11d50*/  IADD3 R0, P3, R6, R13, RZ ;  /* 0x0000000d06007210 */ /* 0x002fe40007f7e0ff */
[----:B-----5:R-:W5:Y:S04]  /*11d60*/  LDL.LU R5, [R1+0x2ec] ;  /* 0x0002ec0001057983 */ /* 0x020f680000300800 */
[----:B------:R0:W-:Y:S04]  /*11d70*/  STL [R1+0x11e0], R17 ;  /* 0x0011e01101007387 */ /* 0x0001e80000100800 */
[----:B------:R-:W5:Y:S04]  /*11d80*/  LDL.LU R6, [R1+0x36c] ;  /* 0x00036c0001067983 */ /* 0x000f680000300800 */
[----:B------:R1:W-:Y:S01]  /*11d90*/  STL [R1+0x121c], R0 ;  /* 0x00121c0001007387 */ /* 0x0003e20000100800 */
[----:B0-----:R-:W-:-:S05]  /*11da0*/  IMAD.X R17, R16, 0x1, R10, P2 ;  /* 0x0000000110117824 */ /* 0x001fca00010e060a */
[----:B------:R-:W-:Y:S01]  /*11db0*/  STL [R1+0x11e8], R17 ;  /* 0x0011e81101007387 */ /* 0x000fe20000100800 */
[CC--:B------:R-:W-:Y:S01]  /*11dc0*/  IADD3 R16, P2, R4.reuse, R24.reuse, RZ ;  /* 0x0000001804107210 */ /* 0x0c0fe20007f5e0ff */
[C---:B-1----:R-:W-:Y:S01]  /*11dd0*/  IMAD.X R0, R9.reuse, 0x1, R7, P1 ;  /* 0x0000000109007824 */ /* 0x042fe200008e0607 */
[----:B------:R-:W-:Y:S01]  /*11de0*/  IADD3 R4, P1, R4, R13, RZ ;  /* 0x0000000d04047210 */ /* 0x000fe20007f3e0ff */
[----:B------:R-:W-:Y:S02]  /*11df0*/  IMAD.X R9, R9, 0x1, R10, P0 ;  /* 0x0000000109097824 */ /* 0x000fe400000e060a */
[----:B------:R-:W-:Y:S04]  /*11e00*/  STL [R1+0x1224], R16 ;  /* 0x0012241001007387 */ /* 0x000fe80000100800 */
[----:B------:R0:W-:Y:S04]  /*11e10*/  STL [R1+0x11f0], R0 ;  /* 0x0011f00001007387 */ /* 0x0001e80000100800 */
[----:B------:R1:W-:Y:S01]  /*11e20*/  STL [R1+0x122c], R4 ;  /* 0x00122c0401007387 */ /* 0x0003e20000100800 */
[----:B0-----:R-:W-:-:S03]  /*11e30*/  IADD3 R0, P0, R3, R24, RZ ;  /* 0x0000001803007210 */ /* 0x001fc60007f1e0ff */
[----:B-1----:R-:W5:Y:S04]  /*11e40*/  LDL.LU R4, [R1+0x2f4] ;  /* 0x0002f40001047983 */ /* 0x002f680000300800 */
[----:B------:R0:W-:Y:S01]  /*11e50*/  STL [R1+0x11f8], R9 ;  /* 0x0011f80901007387 */ /* 0x0001e20000100800 */
[C---:B------:R-:W-:Y:S01]  /*11e60*/  IMAD.X R16, R12.reuse, 0x1, R7, P4 ;  /* 0x000000010c107824 */ /* 0x040fe200020e0607 */
[----:B------:R-:W-:Y:S02]  /*11e70*/  IADD3 R3, P4, R3, R13, RZ ;  /* 0x0000000d03037210 */ /* 0x000fe40007f9e0ff */
[----:B0-----:R-:W5:Y:S04]  /*11e80*/  LDL.LU R9, [R1+0x370] ;  /* 0x0003700001097983 */ /* 0x001f680000300800 */
[----:B------:R0:W-:Y:S04]  /*11e90*/  STL [R1+0x1234], R0 ;  /* 0x0012340001007387 */ /* 0x0001e80000100800 */
[----:B------:R-:W-:Y:S01]  /*11ea0*/  STL [R1+0x1200], R16 ;  /* 0x0012001001007387 */ /* 0x000fe20000100800 */
[----:B0-----:R-:W-:-:S03]  /*11eb0*/  IMAD.X R0, R12, 0x1, R10, P6 ;  /* 0x000000010c007824 */ /* 0x001fc600030e060a */
[----:B------:R0:W-:Y:S04]  /*11ec0*/  STL [R1+0x123c], R3 ;  /* 0x00123c0301007387 */ /* 0x0001e80000100800 */
[----:B------:R1:W-:Y:S01]  /*11ed0*/  STL [R1+0x1208], R0 ;  /* 0x0012080001007387 */ /* 0x0003e20000100800 */
[----:B----4-:R-:W-:-:S05]  /*11ee0*/  IADD3 R12, P6, R11, R24, RZ ;  /* 0x000000180b0c7210 */ /* 0x010fca0007fde0ff */
[----:B------:R4:W-:Y:S01]  /*11ef0*/  STL [R1+0x1244], R12 ;  /* 0x0012440c01007387 */ /* 0x0009e20000100800 */
[----:B0-----:R-:W-:Y:S01]  /*11f00*/  IMAD.X R3, R15, 0x1, R7, P5 ;  /* 0x000000010f037824 */ /* 0x001fe200028e0607 */
[----:B-1----:R-:W-:Y:S02]  /*11f10*/  IADD3 R0, P5, R11, R13, RZ ;  /* 0x0000000d0b007210 */ /* 0x002fe40007fbe0ff */
[----:B----4-:R-:W4:Y:S04]  /*11f20*/  LDL.LU R12, [R1+0x2fc] ;  /* 0x0002fc00010c7983 */ /* 0x010f280000300800 */
[----:B------:R-:W-:Y:S04]  /*11f30*/  STL [R1+0x1210], R3 ;  /* 0x0012100301007387 */ /* 0x000fe80000100800 */
[----:B------:R-:W4:Y:S04]  /*11f40*/  LDL.LU R11, [R1+0x374] ;  /* 0x00037400010b7983 */ /* 0x000f280000300800 */
[----:B------:R0:W-:Y:S02]  /*11f50*/  STL [R1+0x124c], R0 ;  /* 0x00124c0001007387 */ /* 0x0001e40000100800 */
[----:B0-----:R-:W-:-:S05]  /*11f60*/  IMAD.X R0, R15, 0x1, R10, P3 ;  /* 0x000000010f007824 */ /* 0x001fca00018e060a */
[----:B------:R0:W-:Y:S01]  /*11f70*/  STL [R1+0x1218], R0 ;  /* 0x0012180001007387 */ /* 0x0001e20000100800 */
[----:B---3--:R-:W-:Y:S01]  /*11f80*/  IADD3 R15, P3, R2, R24, RZ ;  /* 0x00000018020f7210 */ /* 0x008fe20007f7e0ff */
[----:B------:R-:W-:-:S04]  /*11f90*/  IMAD.X R3, R14, 0x1, R7, P2 ;  /* 0x000000010e037824 */ /* 0x000fc800010e0607 */
[----:B------:R-:W-:Y:S04]  /*11fa0*/  STL [R1+0x1254], R15 ;  /* 0x0012540f01007387 */ /* 0x000fe80000100800 */
[----:B------:R-:W-:Y:S04]  /*11fb0*/  STL [R1+0x1220], R3 ;  /* 0x0012200301007387 */ /* 0x000fe80000100800 */
[----:B------:R-:W3:Y:S01]  /*11fc0*/  LDL.LU R19, [R1+0x300] ;  /* 0x0003000001137983 */ /* 0x000ee20000300800 */
[----:B0-----:R-:W-:Y:S01]  /*11fd0*/  IADD3 R0, P2, R2, R13, RZ ;  /* 0x0000000d02007210 */ /* 0x001fe20007f5e0ff */
[----:B------:R-:W-:-:S04]  /*11fe0*/  IMAD.X R2, R14, 0x1, R10, P1 ;  /* 0x000000010e027824 */ /* 0x000fc800008e060a */
[----:B------:R0:W-:Y:S04]  /*11ff0*/  STL [R1+0x125c], R0 ;  /* 0x00125c0001007387 */ /* 0x0001e80000100800 */
[----:B------:R-:W-:Y:S04]  /*12000*/  STL [R1+0x1228], R2 ;  /* 0x0012280201007387 */ /* 0x000fe80000100800 */
[----:B------:R-:W3:Y:S01]  /*12010*/  LDL.LU R18, [R1+0x378] ;  /* 0x0003780001127983 */ /* 0x000ee20000300800 */
[----:B0-----:R-:W-:-:S05]  /*12020*/  IADD3 R0, P1, R8, R24, RZ ;  /* 0x0000001808007210 */ /* 0x001fca0007f3e0ff */
[----:B------:R0:W-:Y:S01]  /*12030*/  STL [R1+0x1264], R0 ;  /* 0x0012640001007387 */ /* 0x0001e20000100800 */
[C---:B--2---:R-:W-:Y:S01]  /*12040*/  IMAD.X R3, R29.reuse, 0x1, R7, P0 ;  /* 0x000000011d037824 */ /* 0x044fe200000e0607 */
[----:B0-----:R-:W-:Y:S01]  /*12050*/  IADD3 R0, P0, R8, R13, RZ ;  /* 0x0000000d08007210 */ /* 0x001fe20007f1e0ff */
[----:B------:R-:W-:-:S03]  /*12060*/  IMAD.X R2, R29, 0x1, R10, P4 ;  /* 0x000000011d027824 */ /* 0x000fc600020e060a */
[----:B------:R-:W-:Y:S04]  /*12070*/  STL [R1+0x1230], R3 ;  /* 0x0012300301007387 */ /* 0x000fe80000100800 */
[----:B------:R-:W2:Y:S04]  /*12080*/  LDL.LU R17, [R1+0x308] ;  /* 0x0003080001117983 */ /* 0x000ea80000300800 */
[----:B------:R0:W-:Y:S04]  /*12090*/  STL [R1+0x126c], R0 ;  /* 0x00126c0001007387 */ /* 0x0001e80000100800 */
[----:B0-----:R-:W2:Y:S04]  /*120a0*/  LDL.LU R0, [R1+0x37c] ;  /* 0x00037c0001007983 */ /* 0x001ea80000300800 */
[----:B------:R0:W-:Y:S04]  /*120b0*/  STL [R1+0x1238], R2 ;  /* 0x0012380201007387 */ /* 0x0001e80000100800 */
[----:B------:R-:W2:Y:S01]  /*120c0*/  LDL.LU R16, [R1+0x30c] ;  /* 0x00030c0001107983 */ /* 0x000ea20000300800 */
[----:B-----5:R-:W-:-:S05]  /*120d0*/  IADD3 R3, P4, R5, R24, RZ ;  /* 0x0000001805037210 */ /* 0x020fca0007f9e0ff */
[----:B------:R1:W-:Y:S01]  /*120e0*/  STL [R1+0x1274], R3 ;  /* 0x0012740301007387 */ /* 0x0003e20000100800 */
[----:B0-----:R-:W-:-:S03]  /*120f0*/  IMAD.X R2, R6, 0x1, R7, P6 ;  /* 0x0000000106027824 */ /* 0x001fc600030e0607 */
[----:B-1----:R-:W5:Y:S04]  /*12100*/  LDL.LU R3, [R1+0x380] ;  /* 0x0003800001037983 */ /* 0x002f680000300800 */
[----:B------:R0:W-:Y:S04]  /*12110*/  STL [R1+0x1240], R2 ;  /* 0x0012400201007387 */ /* 0x0001e80000100800 */
[----:B------:R-:W5:Y:S01]  /*12120*/  LDL.LU R15, [R1+0x314] ;  /* 0x00031400010f7983 */ /* 0x000f620000300800 */
[----:B0-----:R-:W-:Y:S01]  /*12130*/  IADD3 R2, P6, R5, R13, RZ ;  /* 0x0000000d05027210 */ /* 0x001fe20007fde0ff */
[----:B------:R-:W-:-:S04]  /*12140*/  IMAD.X R5, R6, 0x1, R10, P5 ;  /* 0x0000000106057824 */ /* 0x000fc800028e060a */
[----:B------:R0:W-:Y:S04]  /*12150*/  STL [R1+0x127c], R2 ;  /* 0x00127c0201007387 */ /* 0x0001e80000100800 */
[----:B0-----:R-:W5:Y:S04]  /*12160*/  LDL.LU R2, [R1+0x384] ;  /* 0x0003840001027983 */ /* 0x001f680000300800 */
[----:B------:R0:W-:Y:S04]  /*12170*/  STL [R1+0x1248], R5 ;  /* 0x0012480501007387 */ /* 0x0001e80000100800 */
[----:B------:R-:W5:Y:S01]  /*12180*/  LDL.LU R14, [R1+0x31c] ;  /* 0x00031c00010e7983 */ /* 0x000f620000300800 */
[----:B------:R-:W-:-:S05]  /*12190*/  IADD3 R6, P5, R4, R24, RZ ;  /* 0x0000001804067210 */ /* 0x000fca0007fbe0ff */
[----:B------:R-:W-:Y:S04]  /*121a0*/  STL [R1+0x1284], R6 ;  /* 0x0012840601007387 */ /* 0x000fe80000100800 */
[----:B------:R-:W5:Y:S01]  /*121b0*/  LDL.LU R8, [R1+0x388] ;  /* 0x0003880001087983 */ /* 0x000f620000300800 */
[----:B0-----:R-:W-:-:S05]  /*121c0*/  IMAD.X R5, R9, 0x1, R7, P3 ;  /* 0x0000000109057824 */ /* 0x001fca00018e0607 */
        /* <DEDUP_REMOVED lines=8> */
[----:B----4-:R-:W-:-:S05]  /*12250*/  IADD3 R4, P2, R12, R24, RZ ;  /* 0x000000180c047210 */ /* 0x010fca0007f5e0ff */
[----:B------:R0:W-:Y:S01]  /*12260*/  STL [R1+0x1294], R4 ;  /* 0x0012940401007387 */ /* 0x0001e20000100800 */
[C---:B------:R-:W-:Y:S02]  /*12270*/  IMAD.X R9, R11.reuse, 0x1, R7, P1 ;  /* 0x000000010b097824 */ /* 0x040fe400008e0607 */
[----:B------:R-:W-:Y:S01]  /*12280*/  IMAD.X R20, R11, 0x1, R10, P0 ;  /* 0x000000010b147824 */ /* 0x000fe200000e060a */
[----:B0-----:R-:W4:Y:S04]  /*12290*/  LDL.LU R4, [R1+0x390] ;  /* 0x0003900001047983 */ /* 0x001f280000300800 */
[----:B------:R0:W-:Y:S02]  /*122a0*/  STL [R1+0x1260], R9 ;  /* 0x0012600901007387 */ /* 0x0001e40000100800 */
[----:B0-----:R-:W-:-:S02]  /*122b0*/  IADD3 R9, P1, R12, R13, RZ ;  /* 0x0000000d0c097210 */ /* 0x001fc40007f3e0ff */
[----:B------:R-:W4:Y:S04]  /*122c0*/  LDL.LU R12, [R1+0x2dc] ;  /* 0x0002dc00010c7983 */ /* 0x000f280000300800 */
[----:B------:R0:W-:Y:S04]  /*122d0*/  STL [R1+0x129c], R9 ;  /* 0x00129c0901007387 */ /* 0x0001e80000100800 */
[----:B0-----:R-:W4:Y:S04]  /*122e0*/  LDL.LU R9, [R1+0x394] ;  /* 0x0003940001097983 */ /* 0x001f280000300800 */
[----:B------:R-:W-:Y:S01]  /*122f0*/  STL [R1+0x1268], R20 ;  /* 0x0012681401007387 */ /* 0x000fe20000100800 */
[----:B---3--:R-:W-:-:S05]  /*12300*/  IADD3 R11, P0, R19, R24, RZ ;  /* 0x00000018130b7210 */ /* 0x008fca0007f1e0ff */
[----:B------:R0:W-:Y:S04]  /*12310*/  STL [R1+0x12a4], R11 ;  /* 0x0012a40b01007387 */ /* 0x0001e80000100800 */
[----:B0-----:R-:W3:Y:S01]  /*12320*/  LDL.LU R11, [R1+0x398] ;  /* 0x00039800010b7983 */ /* 0x001ee20000300800 */
[C---:B------:R-:W-:Y:S01]  /*12330*/  IMAD.X R21, R18.reuse, 0x1, R7, P4 ;  /* 0x0000000112157824 */ /* 0x040fe200020e0607 */
[----:B------:R-:W-:Y:S01]  /*12340*/  IADD3 R20, P4, R19, R13, RZ ;  /* 0x0000000d13147210 */ /* 0x000fe20007f9e0ff */
[----:B------:R-:W-:-:S03]  /*12350*/  IMAD.X R19, R18, 0x1, R10, P6 ;  /* 0x0000000112137824 */ /* 0x000fc600030e060a */
[----:B------:R-:W-:Y:S04]  /*12360*/  STL [R1+0x1270], R21 ;  /* 0x0012701501007387 */ /* 0x000fe80000100800 */
[----:B------:R0:W-:Y:S04]  /*12370*/  STL [R1+0x12ac], R20 ;  /* 0x0012ac1401007387 */ /* 0x0001e80000100800 */
[----:B------:R1:W-:Y:S01]  /*12380*/  STL [R1+0x1278], R19 ;  /* 0x0012781301007387 */ /* 0x0003e20000100800 */
[----:B--2---:R-:W-:-:S05]  /*12390*/  IADD3 R18, P6, R17, R24, RZ ;  /* 0x0000001811127210 */ /* 0x004fca0007fde0ff */
[----:B------:R2:W-:Y:S01]  /*123a0*/  STL [R1+0x12b4], R18 ;  /* 0x0012b41201007387 */ /* 0x0005e20000100800 */
[C---:B0-----:R-:W-:Y:S01]  /*123b0*/  IMAD.X R20, R0.reuse, 0x1, R7, P5 ;  /* 0x0000000100147824 */ /* 0x041fe200028e0607 */
[----:B-1----:R-:W-:Y:S01]  /*123c0*/  IADD3 R19, P5, R17, R13, RZ ;  /* 0x0000000d11137210 */ /* 0x002fe20007fbe0ff */
[----:B--2---:R-:W-:-:S03]  /*123d0*/  IMAD.X R18, R0, 0x1, R10, P3 ;  /* 0x0000000100127824 */ /* 0x004fc600018e060a */
[----:B------:R-:W-:Y:S01]  /*123e0*/  STL [R1+0x1280], R20 ;  /* 0x0012801401007387 */ /* 0x000fe20000100800 */
[----:B------:R-:W-:-:S03]  /*123f0*/  IADD3 R17, P3, R16, R24, RZ ;  /* 0x0000001810117210 */ /* 0x000fc60007f7e0ff */
[----:B------:R-:W-:Y:S04]  /*12400*/  STL [R1+0x12bc], R19 ;  /* 0x0012bc1301007387 */ /* 0x000fe80000100800 */
[----:B------:R-:W-:Y:S04]  /*12410*/  STL [R1+0x1288], R18 ;  /* 0x0012881201007387 */ /* 0x000fe80000100800 */
[----:B------:R-:W-:Y:S01]  /*12420*/  STL [R1+0x12c4], R17 ;  /* 0x0012c41101007387 */ /* 0x000fe20000100800 */
[C---:B-----5:R-:W-:Y:S01]  /*12430*/  IMAD.X R0, R3.reuse, 0x1, R7, P2 ;  /* 0x0000000103007824 */ /* 0x060fe200010e0607 */
[----:B------:R-:W-:Y:S01]  /*12440*/  IADD3 R16, P2, R16, R13, RZ ;  /* 0x0000000d10107210 */ /* 0x000fe20007f5e0ff */
[----:B------:R-:W-:-:S03]  /*12450*/  IMAD.X R3, R3, 0x1, R10, P1 ;  /* 0x0000000103037824 */ /* 0x000fc600008e060a */
[----:B------:R0:W-:Y:S04]  /*12460*/  STL [R1+0x1290], R0 ;  /* 0x0012900001007387 */ /* 0x0001e80000100800 */
[----:B------:R1:W-:Y:S01]  /*12470*/  STL [R1+0x12cc], R16 ;  /* 0x0012cc1001007387 */ /* 0x0003e20000100800 */
[----:B0-----:R-:W-:-:S03]  /*12480*/  IADD3 R0, P1, R15, R24, RZ ;  /* 0x000000180f007210 */ /* 0x001fc60007f3e0ff */
[----:B------:R0:W-:Y:S04]  /*12490*/  STL [R1+0x1298], R3 ;  /* 0x0012980301007387 */ /* 0x0001e80000100800 */
[----:B------:R2:W-:Y:S01]  /*124a0*/  STL [R1+0x12d0], R0 ;  /* 0x0012d00001007387 */ /* 0x0005e20000100800 */
[C---:B-1----:R-:W-:Y:S01]  /*124b0*/  IMAD.X R16, R2.reuse, 0x1, R7, P0 ;  /* 0x0000000102107824 */ /* 0x042fe200000e0607 */
[----:B0-----:R-:W-:Y:S01]  /*124c0*/  IADD3 R3, P0, R15, R13, RZ ;  /* 0x0000000d0f037210 */ /* 0x001fe20007f1e0ff */
[----:B--2---:R-:W-:-:S03]  /*124d0*/  IMAD.X R0, R2, 0x1, R10, P4 ;  /* 0x0000000102007824 */ /* 0x004fc600020e060a */
[----:B------:R-:W-:Y:S01]  /*124e0*/  STL [R1+0x12a0], R16 ;  /* 0x0012a01001007387 */ /* 0x000fe20000100800 */
[----:B------:R-:W-:-:S03]  /*124f0*/  IADD3 R2, P4, R14, R24, RZ ;  /* 0x000000180e027210 */ /* 0x000fc60007f9e0ff */
[----:B------:R0:W-:Y:S04]  /*12500*/  STL [R1+0x12d4], R3 ;  /* 0x0012d40301007387 */ /* 0x0001e80000100800 */
[----:B------:R1:W-:Y:S04]  /*12510*/  STL [R1+0x12a8], R0 ;  /* 0x0012a80001007387 */ /* 0x0003e80000100800 */
[----:B------:R2:W-:Y:S01]  /*12520*/  STL [R1+0x12d8], R2 ;  /* 0x0012d80201007387 */ /* 0x0005e20000100800 */
[----:B0-----:R-:W-:Y:S01]  /*12530*/  IMAD.X R3, R8, 0x1, R7, P6 ;  /* 0x0000000108037824 */ /* 0x001fe200030e0607 */
[----:B-1----:R-:W-:Y:S01]  /*12540*/  IADD3 R0, P6, R14, R13, RZ ;  /* 0x0000000d0e007210 */ /* 0x002fe20007fde0ff */
[----:B--2---:R-:W-:-:S03]  /*12550*/  IMAD.X R2, R8, 0x1, R10, P5 ;  /* 0x0000000108027824 */ /* 0x004fc600028e060a */
[----:B------:R0:W-:Y:S04]  /*12560*/  STL [R1+0x12b0], R3 ;  /* 0x0012b00301007387 */ /* 0x0001e80000100800 */
[----:B------:R1:W-:Y:S04]  /*12570*/  STL [R1+0x12dc], R0 ;  /* 0x0012dc0001007387 */ /* 0x0003e80000100800 */
[----:B------:R2:W-:Y:S01]  /*12580*/  STL [R1+0x12b8], R2 ;  /* 0x0012b80201007387 */ /* 0x0005e20000100800 */
[----:B0-----:R-:W-:-:S05]  /*12590*/  IADD3 R3, P5, R29, R24, RZ ;  /* 0x000000181d037210 */ /* 0x001fca0007fbe0ff */
[----:B------:R0:W-:Y:S01]  /*125a0*/  STL [R1+0x12e0], R3 ;  /* 0x0012e00301007387 */ /* 0x0001e20000100800 */
[----:B-1----:R-:W-:Y:S01]  /*125b0*/  IMAD.X R0, R5, 0x1, R7, P3 ;  /* 0x0000000105007824 */ /* 0x002fe200018e0607 */
[----:B--2---:R-:W-:Y:S01]  /*125c0*/  IADD3 R2, P3, R29, R13, RZ ;  /* 0x0000000d1d027210 */ /* 0x004fe20007f7e0ff */
[----:B0-----:R-:W-:-:S03]  /*125d0*/  IMAD.X R3, R5, 0x1, R10, P2 ;  /* 0x0000000105037824 */ /* 0x001fc600010e060a */
[----:B------:R0:W-:Y:S04]  /*125e0*/  STL [R1+0x12c0], R0 ;  /* 0x0012c00001007387 */ /* 0x0001e80000100800 */
[----:B------:R-:W-:Y:S01]  /*125f0*/  STL [R1+0x12e4], R2 ;  /* 0x0012e40201007387 */ /* 0x000fe20000100800 */
[----:B0-----:R-:W-:-:S03]  /*12600*/  IADD3 R0, P2, R6, R24, RZ ;  /* 0x0000001806007210 */ /* 0x001fc60007f5e0ff */
[----:B------:R-:W-:Y:S04]  /*12610*/  STL [R1+0x12c8], R3 ;  /* 0x0012c80301007387 */ /* 0x000fe80000100800 */
[----:B------:R0:W-:Y:S02]  /*12620*/  STL [R1+0xcb0], R0 ;  /* 0x000cb00001007387 */ /* 0x0001e40000100800 */
[----:B0-----:R-:W-:Y:S01]  /*12630*/  SHF.R.S32.HI R0, RZ, 0x1f, R6 ;  /* 0x0000001fff007819 */ /* 0x001fe20000011406 */
[----:B----4-:R-:W-:Y:S01]  /*12640*/  IMAD.X R2, R4, 0x1, R7, P1 ;  /* 0x0000000104027824 */ /* 0x010fe200008e0607 */
[----:B------:R-:W-:-:S04]  /*12650*/  IADD3 R3, P1, R6, R13, RZ ;  /* 0x0000000d06037210 */ /* 0x000fc80007f3e0ff */
[----:B------:R0:W-:Y:S04]  /*12660*/  STL [R1+0xcac], R2 ;  /* 0x000cac0201007387 */ /* 0x0001e80000100800 */
[----:B------:R1:W-:Y:S01]  /*12670*/  STL [R1+0xca8], R3 ;  /* 0x000ca80301007387 */ /* 0x0003e20000100800 */
[----:B0-----:R-:W-:Y:S01]  /*12680*/  IMAD.X R2, R4, 0x1, R10, P0 ;  /* 0x0000000104027824 */ /* 0x001fe200000e060a */
[----:B------:R-:W-:-:S04]  /*12690*/  IADD3 R16, P0, R12, UR6, RZ ;  /* 0x000000060c107c10 */ /* 0x000fc8000ff1e0ff */
[----:B------:R3:W-:Y:S01]  /*126a0*/  STL [R1+0xc94], R2 ;  /* 0x000c940201007387 */ /* 0x0007e20000100800 */
[C---:B------:R-:W-:Y:S02]  /*126b0*/  IMAD.X R4, R9.reuse, 0x1, R7, P4 ;  /* 0x0000000109047824 */ /* 0x040fe400020e0607 */
[----:B-1----:R-:W-:-:S03]  /*126c0*/  IMAD.X R3, R9, 0x1, R10, P6 ;  /* 0x0000000109037824 */ /* 0x002fc600030e060a */
[----:B------:R-:W-:Y:S04]  /*126d0*/  STL [R1+0xc98], R4 ;  /* 0x000c980401007387 */ /* 0x000fe80000100800 */
[----:B------:R-:W-:Y:S04]  /*126e0*/  STL [R1+0x4e4], R16 ;  /* 0x0004e41001007387 */ /* 0x000fe80000100800 */
[----:B------:R0:W-:Y:S01]  /*126f0*/  STL [R1+0xc9c], R3 ;  /* 0x000c9c0301007387 */ /* 0x0001e20000100800 */
[C---:B---3--:R-:W-:Y:S02]  /*12700*/  IMAD.X R2, R11.reuse, 0x1, R7, P5 ;  /* 0x000000010b027824 */ /* 0x048fe400028e0607 */
[----:B0-----:R-:W-:-:S03]  /*12710*/  IMAD.X R3, R11, 0x1, R10, P3 ;  /* 0x000000010b037824 */ /* 0x001fc600018e060a */
[----:B------:R0:W-:Y:S04]  /*12720*/  STL [R1+0xca0], R2 ;  /* 0x000ca00201007387 */ /* 0x0001e80000100800 */
[----:B------:R-:W-:Y:S01]  /*12730*/  STL [R1+0xca4], R3 ;  /* 0x000ca40301007387 */ /* 0x000fe20000100800 */
[C---:B0-----:R-:W-:Y:S02]  /*12740*/  IMAD.X R2, R0.reuse, 0x1, R7, P2 ;  /* 0x0000000100027824 */ /* 0x041fe400010e0607 */
[----:B------:R-:W-:Y:S01]  /*12750*/  IMAD.X R0, R0, 0x1, R10, P1 ;  /* 0x0000000100007824 */ /* 0x000fe200008e060a */
[----:B------:R-:W-:Y:S02]  /*12760*/  LEA.HI.X.SX32 R10, R12, UR7, 0x1, P0 ;  /* 0x000000070c0a7c11 */ /* 0x000fe400080f0eff */
[----:B------:R-:W-:Y:S04]  /*12770*/  STL [R1+0xc90], R2 ;  /* 0x000c900201007387 */ /* 0x000fe80000100800 */
[----:B------:R0:W-:Y:S04]  /*12780*/  STL [R1+0x894], R0 ;  /* 0x0008940001007387 */ /* 0x0001e80000100800 */
[----:B------:R-:W-:Y:S04]  /*12790*/  STL [R1+0x4e0], R10 ;  /* 0x0004e00a01007387 */ /* 0x000fe80000100800 */
[----:B------:R-:W-:Y:S01]  /*127a0*/  STL [R1+0x7f8], RZ ;  /* 0x0007f8ff01007387 */ /* 0x000fe20000100800 */
[----:B0-----:R-:W0:Y:S03]  /*127b0*/  LDC R0, c[0x0][0x238] ;  /* 0x00008e00ff007b82 */ /* 0x001e260000000800 */
[----:B------:R-:W-:Y:S04]  /*127c0*/  STL [R1+0x3d0], RZ ;  /* 0x0003d0ff01007387 */ /* 0x000fe80000100800 */
        /* <DEDUP_REMOVED lines=29> */
[----:B------:R-:W-:Y:S01]  /*129a0*/  STL [R1+0x398], RZ ;  /* 0x000398ff01007387 */ /* 0x000fe20000100800 */
[----:B------:R-:W1:Y:S03]  /*129b0*/  S2R R11, SR_TID.X ;  /* 0x00000000000b7919 */ /* 0x000e660000002100 */
        /* <DEDUP_REMOVED lines=29> */
[----:B-1----:R-:W-:-:S03]  /*12b90*/  IMAD.SHL.U32 R2, R11, 0x20, RZ ;  /* 0x000000200b027824 */ /* 0x002fc600078e00ff */
[----:B------:R-:W-:Y:S04]  /*12ba0*/  STL [R1+0x2c0], RZ ;  /* 0x0002c0ff01007387 */ /* 0x000fe80000100800 */
[----:B------:R-:W-:Y:S04]  /*12bb0*/  STL [R1+0x2c4], RZ ;  /* 0x0002c4ff01007387 */ /* 0x000fe80000100800 */
[----:B------:R-:W-:Y:S04]  /*12bc0*/  STL [R1+0x2c8], RZ ;  /* 0x0002c8ff01007387 */ /* 0x000fe80000100800 */
[----:B------:R-:W-:Y:S04]  /*12bd0*/  STL [R1+0x2cc], RZ ;  /* 0x0002ccff01007387 */ /* 0x000fe80000100800 */
[----:B------:R-:W-:Y:S01]  /*12be0*/  STL [R1+0x2b0], RZ ;  /* 0x0002b0ff01007387 */ /* 0x000fe20000100800 */
[----:B------:R-:W-:-:S03]  /*12bf0*/  LOP3.LUT R4, R2, 0x400, RZ, 0xc0, !PT ;  /* 0x0000040002047812 */ /* 0x000fc600078ec0ff */
[----:B------:R-:W-:Y:S01]  /*12c00*/  STL [R1+0x2b4], RZ ;  /* 0x0002b4ff01007387 */ /* 0x000fe20000100800 */
[----:B0-----:R-:W-:-:S03]  /*12c10*/  IMAD R2, R0, 0x7f, RZ ;  /* 0x0000007f00027824 */ /* 0x001fc600078e02ff */
[----:B------:R-:W-:Y:S04]  /*12c20*/  STL [R1+0x2b8], RZ ;  /* 0x0002b8ff01007387 */ /* 0x000fe80000100800 */
[----:B------:R-:W-:Y:S04]  /*12c30*/  STL [R1+0x2bc], RZ ;  /* 0x0002bcff01007387 */ /* 0x000fe80000100800 */
[----:B------:R-:W-:Y:S04]  /*12c40*/  STL [R1+0x2a0], RZ ;  /* 0x0002a0ff01007387 */ /* 0x000fe80000100800 */
[----:B------:R-:W-:Y:S04]  /*12c50*/  STL [R1+0x2a4], RZ ;  /* 0x0002a4ff01007387 */ /* 0x000fe80000100800 */
[----:B------:R-:W-:Y:S01]  /*12c60*/  STL [R1+0x2a8], RZ ;  /* 0x0002a8ff01007387 */ /* 0x000fe20000100800 */
[----:B------:R-:W-:-:S03]  /*12c70*/  IADD3 R9, P3, R2, R16, RZ ;  /* 0x0000001002097210 */ /* 0x000fc60007f7e0ff */
[----:B------:R-:W-:Y:S01]  /*12c80*/  STL [R1+0x2ac], RZ ;  /* 0x0002acff01007387 */ /* 0x000fe20000100800 */
[----:B------:R-:W-:-:S03]  /*12c90*/  IMAD R3, R0, 0x7e, RZ ;  /* 0x0000007e00037824 */ /* 0x000fc600078e02ff */
[----:B------:R-:W-:Y:S04]  /*12ca0*/  STL [R1+0x290], RZ ;  /* 0x000290ff01007387 */ /* 0x000fe80000100800 */
[----:B------:R-:W-:Y:S04]  /*12cb0*/  STL [R1+0x294], RZ ;  /* 0x000294ff01007387 */ /* 0x000fe80000100800 */
[----:B------:R-:W-:Y:S04]  /*12cc0*/  STL [R1+0x298], RZ ;  /* 0x000298ff01007387 */ /* 0x000fe80000100800 */
[----:B------:R-:W-:Y:S04]  /*12cd0*/  STL [R1+0x29c], RZ ;  /* 0x00029cff01007387 */ /* 0x000fe80000100800 */
[----:B------:R-:W-:Y:S04]  /*12ce0*/  STL [R1+0x200], RZ ;  /* 0x000200ff01007387 */ /* 0x000fe80000100800 */
[----:B------:R-:W-:Y:S04]  /*12cf0*/  STL [R1+0x204], RZ ;  /* 0x000204ff01007387 */ /* 0x000fe80000100800 */
[----:B------:R0:W-:Y:S04]  /*12d00*/  STL [R1+0x15b8], R4 ;  /* 0x0015b80401007387 */ /* 0x0001e80000100800 */
[----:B------:R1:W-:Y:S01]  /*12d10*/  STL [R1+0x89c], R9 ;  /* 0x00089c0901007387 */ /* 0x0003e20000100800 */
[C---:B0-----:R-:W-:Y:S01]  /*12d20*/  IMAD R4, R0.reuse, 0x7d, RZ ;  /* 0x0000007d00047824 */ /* 0x041fe200078e02ff */
[----:B-1----:R-:W-:Y:S01]  /*12d30*/  IADD3 R9, P4, R3, R16, RZ ;  /* 0x0000001003097210 */ /* 0x002fe20007f9e0ff */
[----:B------:R-:W-:-:S04]  /*12d40*/  IMAD R5, R0, 0x7c, RZ ;  /* 0x0000007c00057824 */ /* 0x000fc800078e02ff */
[----:B------:R0:W-:Y:S01]  /*12d50*/  STL [R1+0x8a4], R9 ;  /* 0x0008a40901007387 */ /* 0x0001e20000100800 */
[----:B------:R-:W-:Y:S01]  /*12d60*/  IMAD R6, R0, 0x7b, RZ ;  /* 0x0000007b00067824 */ /* 0x000fe200078e02ff */
[----:B0-----:R-:W-:-:S05]  /*12d70*/  IADD3 R9, P5, R4, R16, RZ ;  /* 0x0000001004097210 */ /* 0x001fca0007fbe0ff */
[----:B------:R0:W-:Y:S01]  /*12d80*/  STL [R1+0x8ac], R9 ;  /* 0x0008ac0901007387 */ /* 0x0001e20000100800 */
[----:B------:R-:W-:Y:S01]  /*12d90*/  IMAD R7, R0, 0x7a, RZ ;  /* 0x0000007a00077824 */ /* 0x000fe200078e02ff */
[----:B0-----:R-:W-:-:S05]  /*12da0*/  IADD3 R9, P6, R5, R16, RZ ;  /* 0x0000001005097210 */ /* 0x001fca0007fde0ff */
[----:B------:R0:W-:Y:S01]  /*12db0*/  STL [R1+0x8b4], R9 ;  /* 0x0008b40901007387 */ /* 0x0001e20000100800 */
[----:B------:R-:W-:Y:S01]  /*12dc0*/  IMAD R8, R0, 0x79, RZ ;  /* 0x0000007900087824 */ /* 0x000fe200078e02ff */
[----:B0-----:R-:W-:-:S05]  /*12dd0*/  IADD3 R9, P0, R6, R16, RZ ;  /* 0x0000001006097210 */ /* 0x001fca0007f1e0ff */
[----:B------:R0:W-:Y:S02]  /*12de0*/  STL [R1+0x8bc], R9 ;  /* 0x0008bc0901007387 */ /* 0x0001e40000100800 */
[----:B0-----:R-:W-:-:S05]  /*12df0*/  IADD3 R9, P1, R7, R16, RZ ;  /* 0x0000001007097210 */ /* 0x001fca0007f3e0ff */
[----:B------:R0:W-:Y:S01]  /*12e00*/  STL [R1+0x8c4], R9 ;  /* 0x0008c40901007387 */ /* 0x0001e20000100800 */
[----:B------:R-:W-:Y:S02]  /*12e10*/  LEA.HI.X.SX32 R10, R2, R10, 0x1, P3 ;  /* 0x0000000a020a7211 */ /* 0x000fe400018f0eff */
[----:B0-----:R-:W-:-:S05]  /*12e20*/  IADD3 R9, P2, R8, R16, RZ ;  /* 0x0000001008097210 */ /* 0x001fca0007f5e0ff */
[----:B------:R0:W-:Y:S04]  /*12e30*/  STL [R1+0x8cc], R9 ;  /* 0x0008cc0901007387 */ /* 0x0001e80000100800 */
[----:B------:R-:W2:Y:S01]  /*12e40*/  LDL R2, [R1+0x4e0] ;  /* 0x0004e00001027983 */ /* 0x000ea20000100800 */
[----:B0-----:R-:W-:-:S03]  /*12e50*/  IMAD R9, R0, 0x78, RZ ;  /* 0x0000007800097824 */ /* 0x001fc600078e02ff */
[----:B------:R0:W-:Y:S02]  /*12e60*/  STL [R1+0x898], R10 ;  /* 0x0008980a01007387 */ /* 0x0001e40000100800 */
[----:B0-----:R-:W-:-:S05]  /*12e70*/  IADD3 R10, P3, R9, R16, RZ ;  /* 0x00000010090a7210 */ /* 0x001fca0007f7e0ff */
[----:B------:R0:W-:Y:S02]  /*12e80*/  STL [R1+0x8d4], R10 ;  /* 0x0008d40a01007387 */ /* 0x0001e40000100800 */
[C---:B0-----:R-:W-:Y:S02]  /*12e90*/  IMAD R10, R0.reuse, 0x77, RZ ;  /* 0x00000077000a7824 */ /* 0x041fe400078e02ff */
[C---:B------:R-:W-:Y:S02]  /*12ea0*/  IMAD R11, R0.reuse, 0x76, RZ ;  /* 0x00000076000b7824 */ /* 0x040fe400078e02ff */
[C---:B------:R-:W-:Y:S02]  /*12eb0*/  IMAD R12, R0.reuse, 0x75, RZ ;  /* 0x00000075000c7824 */ /* 0x040fe400078e02ff */
[C---:B------:R-:W-:Y:S02]  /*12ec0*/  IMAD R13, R0.reuse, 0x74, RZ ;  /* 0x00000074000d7824 */ /* 0x040fe400078e02ff */
[----:B------:R-:W-:Y:S01]  /*12ed0*/  IMAD R14, R0, 0x73, RZ ;  /* 0x00000073000e7824 */ /* 0x000fe200078e02ff */
[----:B--2---:R-:W-:-:S05]  /*12ee0*/  LEA.HI.X.SX32 R3, R3, R2, 0x1, P4 ;  /* 0x0000000203037211 */ /* 0x004fca00020f0eff */
[----:B------:R0:W-:Y:S02]  /*12ef0*/  STL [R1+0x8a0], R3 ;  /* 0x0008a00301007387 */ /* 0x0001e40000100800 */
[----:B0-----:R-:W-:-:S05]  /*12f00*/  IADD3 R3, P4, R10, R16, RZ ;  /* 0x000000100a037210 */ /* 0x001fca0007f9e0ff */
[----:B------:R0:W-:Y:S02]  /*12f10*/  STL [R1+0x8dc], R3 ;  /* 0x0008dc0301007387 */ /* 0x0001e40000100800 */
[----:B0-----:R-:W-:Y:S02]  /*12f20*/  LEA.HI.X.SX32 R3, R4, R2, 0x1, P5 ;  /* 0x0000000204037211 */ /* 0x001fe400028f0eff */
[----:B------:R-:W-:-:S03]  /*12f30*/  IADD3 R4, P5, R11, R16, RZ ;  /* 0x000000100b047210 */ /* 0x000fc60007fbe0ff */
[----:B------:R0:W-:Y:S04]  /*12f40*/  STL [R1+0x8a8], R3 ;  /* 0x0008a80301007387 */ /* 0x0001e80000100800 */
[----:B------:R1:W-:Y:S01]  /*12f50*/  STL [R1+0x8e4], R4 ;  /* 0x0008e40401007387 */ /* 0x0003e20000100800 */
[-C--:B0-----:R-:W-:Y:S02]  /*12f60*/  LEA.HI.X.SX32 R3, R5, R2.reuse, 0x1, P6 ;  /* 0x0000000205037211 */ /* 0x081fe400030f0eff */
[----:B------:R-:W-:Y:S02]  /*12f70*/  LEA.HI.X.SX32 R5, R6, R2, 0x1, P0 ;  /* 0x0000000206057211 */ /* 0x000fe400000f0eff */
[-C--:B-1----:R-:W-:Y:S01]  /*12f80*/  IADD3 R4, P6, R12, R16.reuse, RZ ;  /* 0x000000100c047210 */ /* 0x082fe20007fde0ff */
[----:B------:R0:W-:Y:S04]  /*12f90*/  STL [R1+0x8b0], R3 ;  /* 0x0008b00301007387 */ /* 0x0001e80000100800 */
[----:B------:R1:W-:Y:S01]  /*12fa0*/  STL [R1+0x8ec], R4 ;  /* 0x0008ec0401007387 */ /* 0x0003e20000100800 */
[----:B0-----:R-:W-:-:S03]  /*12fb0*/  IADD3 R3, P0, R13, R16, RZ ;  /* 0x000000100d037210 */ /* 0x001fc60007f1e0ff */
[----:B------:R0:W-:Y:S01]  /*12fc0*/  STL [R1+0x8b8], R5 ;  /* 0x0008b80501007387 */ /* 0x0001e20000100800 */
[----:B-1----:R-:W-:-:S03]  /*12fd0*/  LEA.HI.X.SX32 R4, R7, R2, 0x1, P1 ;  /* 0x0000000207047211 */ /* 0x002fc600008f0eff */
[----:B------:R1:W-:Y:S01]  /*12fe0*/  STL [R1+0x8f4], R3 ;  /* 0x0008f40301007387 */ /* 0x0003e20000100800 */
[----:B0-----:R-:W-:-:S03]  /*12ff0*/  IADD3 R5, P1, R14, R16, RZ ;  /* 0x000000100e057210 */ /* 0x001fc60007f3e0ff */
[----:B------:R-:W-:Y:S01]  /*13000*/  STL [R1+0x8c0], R4 ;  /* 0x0008c00401007387 */ /* 0x000fe20000100800 */
[----:B-1----:R-:W-:-:S03]  /*13010*/  LEA.HI.X.SX32 R3, R8, R2, 0x1, P2 ;  /* 0x0000000208037211 */ /* 0x002fc600010f0eff */
[----:B------:R-:W-:Y:S04]  /*13020*/  STL [R1+0x8fc], R5 ;  /* 0x0008fc0501007387 */ /* 0x000fe80000100800 */
[----:B------:R0:W-:Y:S02]  /*13030*/  STL [R1+0x8c8], R3 ;  /* 0x0008c80301007387 */ /* 0x0001e40000100800 */
[----:B0-----:R-:W-:Y:S02]  /*13040*/  LEA.HI.X.SX32 R3, R9, R2, 0x1, P3 ;  /* 0x0000000209037211 */ /* 0x001fe400018f0eff */
[----:B------:R-:W2:Y:S01]  /*13050*/  LDL R9, [R1+0x4e4] ;  /* 0x0004e40001097983 */ /* 0x000ea20000100800 */
[----:B------:R-:W-:-:S05]  /*13060*/  IMAD R15, R0, 0x72, RZ ;  /* 0x00000072000f7824 */ /* 0x000fca00078e02ff */
[----:B------:R-:W-:Y:S01]  /*13070*/  IADD3 R4, P2, R15, R16, RZ ;  /* 0x000000100f047210 */ /* 0x000fe20007f5e0ff */
[C---:B------:R-:W-:Y:S02]  /*13080*/  IMAD R16, R0.reuse, 0x71, RZ ;  /* 0x0000007100107824 */ /* 0x040fe400078e02ff */
[C---:B------:R-:W-:Y:S02]  /*13090*/  IMAD R17, R0.reuse, 0x70, RZ ;  /* 0x0000007000117824 */ /* 0x040fe400078e02ff */
[----:B------:R0:W-:Y:S01]  /*130a0*/  STL [R1+0x904], R4 ;  /* 0x0009040401007387 */ /* 0x0001e20000100800 */
[----:B------:R-:W-:-:S03]  /*130b0*/  IMAD R18, R0, 0x6f, RZ ;  /* 0x0000006f00127824 */ /* 0x000fc600078e02ff */
[----:B------:R1:W-:Y:S01]  /*130c0*/  STL [R1+0x8d0], R3 ;  /* 0x0008d00301007387 */ /* 0x0003e20000100800 */
[----:B0-----:R-:W-:Y:S01]  /*130d0*/  LEA.HI.X.SX32 R4, R10, R2, 0x1, P4 ;  /* 0x000000020a047211 */ /* 0x001fe200020f0eff */
[C---:B------:R-:W-:Y:S02]  /*130e0*/  IMAD R19, R0.reuse, 0x6e, RZ ;  /* 0x0000006e00137824 */ /* 0x040fe400078e02ff */
[C---:B------:R-:W-:Y:S02]  /*130f0*/  IMAD R20, R0.reuse, 0x6d, RZ ;  /* 0x0000006d00147824 */ /* 0x040fe400078e02ff */
[C---:B------:R-:W-:Y:S02]  /*13100*/  IMAD R21, R0.reuse, 0x6c, RZ ;  /* 0x0000006c00157824 */ /* 0x040fe400078e02ff */
[C---:B------:R-:W-:Y:S02]  /*13110*/  IMAD R22, R0.reuse, 0x6b, RZ ;  /* 0x0000006b00167824 */ /* 0x040fe400078e02ff */
[----:B------:R-:W-:-:S02]  /*13120*/  IMAD R23, R0, 0x6a, RZ ;  /* 0x0000006a00177824 */ /* 0x000fc400078e02ff */
[C---:B------:R-:W-:Y:S02]  /*13130*/  IMAD R24, R0.reuse, 0x69, RZ ;  /* 0x0000006900187824 */ /* 0x040fe400078e02ff */
        /* <DEDUP_REMOVED lines=8> */
[----:B------:R-:W-:Y:S01]  /*131c0*/  IMAD R6, R0, 0x5e, RZ ;  /* 0x0000005e00067824 */ /* 0x000fe200078e02ff */
[-C--:B--2---:R-:W-:Y:S02]  /*131d0*/  IADD3 R5, P3, R16, R9.reuse, RZ ;  /* 0x0000000910057210 */ /* 0x084fe40007f7e0ff */
[----:B-1----:R-:W-:-:S03]  /*131e0*/  IADD3 R3, P4, R17, R9, RZ ;  /* 0x0000000911037210 */ /* 0x002fc60007f9e0ff */
[----:B------:R0:W-:Y:S04]  /*131f0*/  STL [R1+0x90c], R5 ;  /* 0x00090c0501007387 */ /* 0x0001e80000100800 */
[----:B------:R1:W-:Y:S01]  /*13200*/  STL [R1+0x8d8], R4 ;  /* 0x0008d80401007387 */ /* 0x0003e20000100800 */
[----:B0-----:R-:W-:-:S03]  /*13210*/  LEA.HI.X.SX32 R5, R11, R2, 0x1, P5 ;  /* 0x000000020b057211 */ /* 0x001fc600028f0eff */
[----:B------:R0:W-:Y:S01]  /*13220*/  STL [R1+0x914], R3 ;  /* 0x0009140301007387 */ /* 0x0001e20000100800 */
[----:B-1----:R-:W-:-:S03]  /*13230*/  IADD3 R4, P5, R18, R9, RZ ;  /* 0x0000000912047210 */ /* 0x002fc60007fbe0ff */
[----:B------:R1:W-:Y:S04]  /*13240*/  STL [R1+0x8e0], R5 ;  /* 0x0008e00501007387 */ /* 0x0003e80000100800 */
[----:B------:R2:W-:Y:S01]  /*13250*/  STL [R1+0x91c], R4 ;  /* 0x00091c0401007387 */ /* 0x0005e20000100800 */
[----:B0-----:R-:W-:Y:S02]  /*13260*/  LEA.HI.X.SX32 R3, R12, R2, 0x1, P6 ;  /* 0x000000020c037211 */ /* 0x001fe400030f0eff */
[----:B-1----:R-:W-:-:S03]  /*13270*/  IADD3 R5, P6, R19, R9, RZ ;  /* 0x0000000913057210 */ /* 0x002fc60007fde0ff */
[----:B------:R0:W-:Y:S01]  /*13280*/  STL [R1+0x8e8], R3 ;  /* 0x0008e80301007387 */ /* 0x0001e20000100800 */
[----:B--2---:R-:W-:-:S03]  /*13290*/  LEA.HI.X.SX32 R4, R13, R2, 0x1, P0 ;  /* 0x000000020d047211 */ /* 0x004fc600000f0eff */
[----:B------:R1:W-:Y:S04]  /*132a0*/  STL [R1+0x924], R5 ;  /* 0x0009240501007387 */ /* 0x0003e80000100800 */
[----:B------:R2:W-:Y:S01]  /*132b0*/  STL [R1+0x8f0], R4 ;  /* 0x0008f00401007387 */ /* 0x0005e20000100800 */
[----:B0-----:R-:W-:Y:S02]  /*132c0*/  IADD3 R3, P0, R20, R9, RZ ;  /* 0x0000000914037210 */ /* 0x001fe40007f1e0ff */
[----:B-1----:R-:W-:-:S03]  /*132d0*/  LEA.HI.X.SX32 R5, R14, R2, 0x1, P1 ;  /* 0x000000020e057211 */ /* 0x002fc600008f0eff */
[----:B------:R0:W-:Y:S01]  /*132e0*/  STL [R1+0x92c], R3 ;  /* 0x00092c0301007387 */ /* 0x0001e20000100800 */
[----:B--2---:R-:W-:-:S03]  /*132f0*/  IADD3 R4, P1, R21, R9, RZ ;  /* 0x0000000915047210 */ /* 0x004fc60007f3e0ff */
        /* <DEDUP_REMOVED lines=32> */
[----:B0-----:R-:W-:Y:S01]  /*13500*/  IMAD R3, R0, 0x63, RZ ;  /* 0x0000006300037824 */ /* 0x001fe200078e02ff */
[----:B-1----:R-:W-:Y:S02]  /*13510*/  IADD3 R5, P2, R29, R9, RZ ;  /* 0x000000091d057210 */ /* 0x002fe40007f5e0ff */
[----:B--2---:R-:W-:-:S03]  /*13520*/  LEA.HI.X.SX32 R4, R23, R2, 0x1, P3 ;  /* 0x0000000217047211 */ /* 0x004fc600018f0eff */
[----:B------:R0:W-:Y:S01]  /*13530*/  STL [R1+0x974], R5 ;  /* 0x0009740501007387 */ /* 0x0001e20000100800 */
[----:B------:R-:W-:-:S03]  /*13540*/  IMAD R11, R0, 0x62, RZ ;  /* 0x00000062000b7824 */ /* 0x000fc600078e02ff */
[----:B------:R1:W-:Y:S01]  /*13550*/  STL [R1+0x940], R4 ;  /* 0x0009400401007387 */ /* 0x0003e20000100800 */
[----:B0-----:R-:W-:Y:S02]  /*13560*/  IADD3 R5, P3, R3, R9, RZ ;  /* 0x0000000903057210 */ /* 0x001fe40007f7e0ff */
[----:B-1----:R-:W-:-:S03]  /*13570*/  LEA.HI.X.SX32 R4, R24, R2, 0x1, P4 ;  /* 0x0000000218047211 */ /* 0x002fc600020f0eff */
[----:B------:R0:W-:Y:S04]  /*13580*/  STL [R1+0x97c], R5 ;  /* 0x00097c0501007387 */ /* 0x0001e80000100800 */
        /* <DEDUP_REMOVED lines=11> */
[----:B------:R0:W-:Y:S01]  /*13640*/  STL [R1+0x994], R5 ;  /* 0x0009940501007387 */ /* 0x0001e20000100800 */
[----:B------:R-:W-:-:S03]  /*13650*/  IADD3 R12, P0, R7, R9, RZ ;  /* 0x00000009070c7210 */ /* 0x000fc60007f1e0ff */
[----:B------:R1:W-:Y:S04]  /*13660*/  STL [R1+0x960], R4 ;  /* 0x0009600401007387 */ /* 0x0003e80000100800 */
[----:B------:R2:W-:Y:S01]  /*13670*/  STL [R1+0x99c], R12 ;  /* 0x00099c0c01007387 */ /* 0x0005e20000100800 */
[----:B0-----:R-:W-:Y:S01]  /*13680*/  IMAD R5, R0, 0x5d, RZ ;  /* 0x0000005d00057824 */ /* 0x001fe200078e02ff */
[-C--:B-1----:R-:W-:Y:S02]  /*13690*/  LEA.HI.X.SX32 R4, R28, R2.reuse, 0x1, P1 ;  /* 0x000000021c047211 */ /* 0x082fe400008f0eff */
[-C--:B------:R-:W-:Y:S02]  /*136a0*/  IADD3 R13, P1, R6, R9.reuse, RZ ;  /* 0x00000009060d7210 */ /* 0x080fe40007f3e0ff */
[----:B--2---:R-:W-:Y:S01]  /*136b0*/  LEA.HI.X.SX32 R12, R29, R2, 0x1, P2 ;  /* 0x000000021d0c7211 */ /* 0x004fe200010f0eff */
[----:B------:R0:W-:Y:S04]  /*136c0*/  STL [R1+0x968], R4 ;  /* 0x0009680401007387 */ /* 0x0001e80000100800 */
[----:B------:R1:W-:Y:S01]  /*136d0*/  STL [R1+0x9a4], R13 ;  /* 0x0009a40d01007387 */ /* 0x0003e20000100800 */
[----:B0-----:R-:W-:Y:S01]  /*136e0*/  IMAD R4, R0, 0x5c, RZ ;  /* 0x0000005c00047824 */ /* 0x001fe200078e02ff */
[----:B-1----:R-:W-:-:S02]  /*136f0*/  IADD3 R13, P2, R5, R9, RZ ;  /* 0x00000009050d7210 */ /* 0x002fc40007f5e0ff */
[----:B------:R0:W-:Y:S04]  /*13700*/  STL [R1+0x970], R12 ;  /* 0x0009700c01007387 */ /* 0x0001e80000100800 */
[----:B------:R1:W-:Y:S01]  /*13710*/  STL [R1+0x9ac], R13 ;  /* 0x0009ac0d01007387 */ /* 0x0003e20000100800 */
[----:B0-----:R-:W-:Y:S01]  /*13720*/  LEA.HI.X.SX32 R12, R3, R2, 0x1, P3 ;  /* 0x00000002030c7211 */ /* 0x001fe200018f0eff */
[----:B------:R-:W-:Y:S01]  /*13730*/  IMAD R3, R0, 0x5b, RZ ;  /* 0x0000005b00037824 */ /* 0x000fe200078e02ff */
[----:B-1----:R-:W-:-:S03]  /*13740*/  IADD3 R13, P3, R4, R9, RZ ;  /* 0x00000009040d7210 */ /* 0x002fc60007f7e0ff */
        /* <DEDUP_REMOVED lines=133> */
[----:B------:R-:W-:Y:S01]  /*13fa0*/  IMAD.SHL.U32 R8, R0, 0x40, RZ ;  /* 0x0000004000087824 */ /* 0x000fe200078e00ff */
        /* <DEDUP_REMOVED lines=266> */
[----:B------:R0:W-:Y:S01]  /*15050*/  STL [R1+0xbf8], R12 ;  /* 0x000bf80c01007387 */ /* 0x0001e20000100800 */
[----:B------:R-:W-:-:S03]  /*15060*/  LEA.HI.X.SX32 R11, R11, R2, 0x1, P0 ;  /* 0x000000020b0b7211 */ /* 0x000fc600000f0eff */
[----:B------:R1:W-:Y:S01]  /*15070*/  STL [R1+0xc34], R13 ;  /* 0x000c340d01007387 */ /* 0x0003e20000100800 */
[-C--:B------:R-:W-:Y:S01]  /*15080*/  LEA.HI.X.SX32 R10, R10, R2.reuse, 0x1, P1 ;  /* 0x000000020a0a7211 */ /* 0x080fe200008f0eff */
[----:B0-----:R-:W-:Y:S01]  /*15090*/  IMAD R12, R0, 0xa, RZ ;  /* 0x0000000a000c7824 */ /* 0x001fe200078e02ff */
[-C--:B-1----:R-:W-:Y:S01]  /*150a0*/  IADD3 R13, P0, R3, R9.reuse, RZ ;  /* 0x00000009030d7210 */ /* 0x082fe20007f1e0ff */
[----:B------:R0:W-:Y:S04]  /*150b0*/  STL [R1+0xc00], R11 ;  /* 0x000c000b01007387 */ /* 0x0001e80000100800 */
[----:B------:R1:W-:Y:S01]  /*150c0*/  STL [R1+0xc3c], R13 ;  /* 0x000c3c0d01007387 */ /* 0x0003e20000100800 */
[-C--:B------:R-:W-:Y:S01]  /*150d0*/  LEA.HI.X.SX32 R8, R8, R2.reuse, 0x1, P2 ;  /* 0x0000000208087211 */ /* 0x080fe200010f0eff */
[----:B0-----:R-:W-:Y:S01]  /*150e0*/  IMAD R11, R0, 0x9, RZ ;  /* 0x00000009000b7824 */ /* 0x001fe200078e02ff */
[-C--:B-1----:R-:W-:Y:S01]  /*150f0*/  IADD3 R13, P1, R12, R9.reuse, RZ ;  /* 0x000000090c0d7210 */ /* 0x082fe20007f3e0ff */
[----:B------:R0:W-:Y:S04]  /*15100*/  STL [R1+0xc08], R10 ;  /* 0x000c080a01007387 */ /* 0x0001e80000100800 */
[----:B------:R1:W-:Y:S01]  /*15110*/  STL [R1+0xc44], R13 ;  /* 0x000c440d01007387 */ /* 0x0003e20000100800 */
[-C--:B------:R-:W-:Y:S01]  /*15120*/  LEA.HI.X.SX32 R7, R7, R2.reuse, 0x1, P3 ;  /* 0x0000000207077211 */ /* 0x080fe200018f0eff */
[----:B0-----:R-:W-:Y:S01]  /*15130*/  IMAD.SHL.U32 R10, R0, 0x8, RZ ;  /* 0x00000008000a7824 */ /* 0x001fe200078e00ff */
        /* <DEDUP_REMOVED lines=14> */
[C---:B0-----:R-:W-:Y:S01]  /*15220*/  IMAD R6, R0.reuse, 0x5, RZ ;  /* 0x0000000500067824 */ /* 0x041fe200078e02ff */
[-C--:B-1----:R-:W-:Y:S01]  /*15230*/  IADD3 R13, P5, R7, R9.reuse, RZ ;  /* 0x00000009070d7210 */ /* 0x082fe20007fbe0ff */
[----:B------:R0:W-:Y:S04]  /*15240*/  STL [R1+0xc28], R5 ;  /* 0x000c280501007387 */ /* 0x0001e80000100800 */
[----:B------:R1:W-:Y:S01]  /*15250*/  STL [R1+0xc64], R13 ;  /* 0x000c640d01007387 */ /* 0x0003e20000100800 */
[-C--:B------:R-:W-:Y:S01]  /*15260*/  LEA.HI.X.SX32 R3, R3, R2.reuse, 0x1, P0 ;  /* 0x0000000203037211 */ /* 0x080fe200000f0eff */
[----:B0-----:R-:W-:Y:S01]  /*15270*/  IMAD.SHL.U32 R5, R0, 0x4, RZ ;  /* 0x0000000400057824 */ /* 0x001fe200078e00ff */
[----:B-1----:R-:W-:Y:S01]  /*15280*/  IADD3 R13, P6, R6, R9, RZ ;  /* 0x00000009060d7210 */ /* 0x002fe20007fde0ff */
[----:B------:R0:W-:Y:S04]  /*15290*/  STL [R1+0xc30], R4 ;  /* 0x000c300401007387 */ /* 0x0001e80000100800 */
[----:B------:R1:W-:Y:S01]  /*152a0*/  STL [R1+0xc6c], R13 ;  /* 0x000c6c0d01007387 */ /* 0x0003e20000100800 */
[----:B------:R-:W-:-:S03]  /*152b0*/  LEA.HI.X.SX32 R14, R12, R2, 0x1, P1 ;  /* 0x000000020c0e7211 */ /* 0x000fc600008f0eff */
[----:B------:R2:W-:Y:S01]  /*152c0*/  STL [R1+0xc38], R3 ;  /* 0x000c380301007387 */ /* 0x0005e20000100800 */
[C---:B0-----:R-:W-:Y:S01]  /*152d0*/  IMAD R4, R0.reuse, 0x3, RZ ;  /* 0x0000000300047824 */ /* 0x041fe200078e02ff */
[----:B-1----:R-:W-:Y:S01]  /*152e0*/  IADD3 R13, P0, R5, R9, RZ ;  /* 0x00000009050d7210 */ /* 0x002fe20007f1e0ff */
[----:B--2---:R-:W-:-:S04]  /*152f0*/  IMAD.SHL.U32 R3, R0, 0x2, RZ ;  /* 0x0000000200037824 */ /* 0x004fc800078e00ff */
[----:B------:R0:W-:Y:S01]  /*15300*/  STL [R1+0xc74], R13 ;  /* 0x000c740d01007387 */ /* 0x0001e20000100800 */
[-C--:B------:R-:W-:Y:S02]  /*15310*/  LEA.HI.X.SX32 R12, R11, R2.reuse, 0x1, P2 ;  /* 0x000000020b0c7211 */ /* 0x080fe400010f0eff */
[----:B------:R-:W-:Y:S02]  /*15320*/  LEA.HI.X.SX32 R10, R10, R2, 0x1, P3 ;  /* 0x000000020a0a7211 */ /* 0x000fe400018f0eff */
[-C--:B------:R-:W-:Y:S01]  /*15330*/  IADD3 R11, P2, R3, R9.reuse, RZ ;  /* 0x00000009030b7210 */ /* 0x080fe20007f5e0ff */
[----:B------:R1:W-:Y:S01]  /*15340*/  STL [R1+0xc40], R14 ;  /* 0x000c400e01007387 */ /* 0x0003e20000100800 */
[----:B0-----:R-:W-:Y:S02]  /*15350*/  IADD3 R13, P1, R4, R9, RZ ;  /* 0x00000009040d7210 */ /* 0x001fe40007f3e0ff */
[----:B------:R-:W-:Y:S02]  /*15360*/  IADD3 R9, P3, R9, R0, RZ ;  /* 0x0000000009097210 */ /* 0x000fe40007f7e0ff */
[-C--:B------:R-:W-:Y:S01]  /*15370*/  LEA.HI.X.SX32 R8, R8, R2.reuse, 0x1, P4 ;  /* 0x0000000208087211 */ /* 0x080fe200020f0eff */
[----:B------:R1:W-:Y:S01]  /*15380*/  STL [R1+0xc7c], R13 ;  /* 0x000c7c0d01007387 */ /* 0x0003e20000100800 */
[----:B------:R-:W-:-:S02]  /*15390*/  LEA.HI.X.SX32 R7, R7, R2, 0x1, P5 ;  /* 0x0000000207077211 */ /* 0x000fc400028f0eff */
[-C--:B------:R-:W-:Y:S01]  /*153a0*/  LEA.HI.X.SX32 R6, R6, R2.reuse, 0x1, P6 ;  /* 0x0000000206067211 */ /* 0x080fe200030f0eff */
[----:B------:R1:W-:Y:S01]  /*153b0*/  STL [R1+0xc48], R12 ;  /* 0x000c480c01007387 */ /* 0x0003e20000100800 */
[----:B------:R-:W-:-:S03]  /*153c0*/  LEA.HI.X.SX32 R5, R5, R2, 0x1, P0 ;  /* 0x0000000205057211 */ /* 0x000fc600000f0eff */
[----:B------:R1:W-:Y:S01]  /*153d0*/  STL [R1+0xc84], R11 ;  /* 0x000c840b01007387 */ /* 0x0003e20000100800 */
[----:B------:R-:W-:-:S03]  /*153e0*/  LEA.HI.X.SX32 R4, R4, R2, 0x1, P1 ;  /* 0x0000000204047211 */ /* 0x000fc600008f0eff */
[----:B------:R1:W-:Y:S01]  /*153f0*/  STL [R1+0xc50], R10 ;  /* 0x000c500a01007387 */ /* 0x0003e20000100800 */
[----:B------:R-:W-:-:S03]  /*15400*/  LEA.HI.X.SX32 R3, R3, R2, 0x1, P2 ;  /* 0x0000000203037211 */ /* 0x000fc600010f0eff */
[----:B------:R1:W-:Y:S01]  /*15410*/  STL [R1+0xc8c], R9 ;  /* 0x000c8c0901007387 */ /* 0x0003e20000100800 */
[----:B------:R-:W-:-:S03]  /*15420*/  LEA.HI.X.SX32 R0, R0, R2, 0x1, P3 ;  /* 0x0000000200007211 */ /* 0x000fc600018f0eff */
[----:B------:R1:W-:Y:S04]  /*15430*/  STL [R1+0xc58], R8 ;  /* 0x000c580801007387 */ /* 0x0003e80000100800 */
[----:B------:R1:W-:Y:S04]  /*15440*/  STL [R1+0xc60], R7 ;  /* 0x000c600701007387 */ /* 0x0003e80000100800 */
[----:B------:R1:W-:Y:S04]  /*15450*/  STL [R1+0xc68], R6 ;  /* 0x000c680601007387 */ /* 0x0003e80000100800 */
[----:B------:R1:W-:Y:S04]  /*15460*/  STL [R1+0xc70], R5 ;  /* 0x000c700501007387 */ /* 0x0003e80000100800 */
[----:B------:R1:W-:Y:S04]  /*15470*/  STL [R1+0xc78], R4 ;  /* 0x000c780401007387 */ /* 0x0003e80000100800 */
[----:B------:R1:W-:Y:S04]  /*15480*/  STL [R1+0xc80], R3 ;  /* 0x000c800301007387 */ /* 0x0003e80000100800 */
[----:B------:R1:W-:Y:S04]  /*15490*/  STL [R1+0x208], RZ ;  /* 0x000208ff01007387 */ /* 0x0003e80000100800 */
[----:B------:R1:W-:Y:S04]  /*154a0*/  STL [R1+0xc88], R0 ;  /* 0x000c880001007387 */ /* 0x0003e80000100800 */
        /* <DEDUP_REMOVED lines=48> */
[----:B------:R1:W-:Y:S02]  /*157b0*/  STL [R1+0x24c], RZ ;  /* 0x00024cff01007387 */ /* 0x0003e40000100800 */
.L_x_2:
[----:B------:R0:W-:Y:S01]  /*157c0*/  STL [R1+0x2984], R4 ;  /* 0x0029840401007387 */ /* 0x0001e20000100800 */
[----:B-1----:R-:W1:Y:S03]  /*157d0*/  LDC R5, c[0x0][0x230] ;  /* 0x00008c00ff057b82 */ /* 0x002e660000000800 */
[----:B------:R-:W2:Y:S04]  /*157e0*/  LDL R7, [R1+0x4e0] ;  /* 0x0004e00001077983 */ /* 0x000ea80000100800 */
[----:B------:R-:W2:Y:S04]  /*157f0*/  LDL R6, [R1+0x4e4] ;  /* 0x0004e40001067983 */ /* 0x000ea80000100800 */
[----:B0-----:R-:W1:Y:S04]  /*15800*/  LDL R4, [R1+0x7f8] ;  /* 0x0007f80001047983 */ /* 0x001e680000100800 */
[----:B------:R-:W-:Y:S04]  /*15810*/  STL [R1+0x2950], R19 ;  /* 0x0029501301007387 */ /* 0x000fe80000100800 */
[----:B------:R-:W-:Y:S04]  /*15820*/  STL [R1+0x2958], R19 ;  /* 0x0029581301007387 */ /* 0x000fe80000100800 */
[----:B------:R-:W-:Y:S04]  /*15830*/  STL [R1+0x2960], R19 ;  /* 0x0029601301007387 */ /* 0x000fe80000100800 */
[----:B------:R-:W-:Y:S04]  /*15840*/  STL [R1+0x2968], R19 ;  /* 0x0029681301007387 */ /* 0x000fe80000100800 */
[----:B------:R-:W-:Y:S04]  /*15850*/  STL [R1+0x2970], R19 ;  /* 0x0029701301007387 */ /* 0x000fe80000100800 */
[----:B------:R-:W-:Y:S04]  /*15860*/  STL [R1+0x2978], R19 ;  /* 0x0029781301007387 */ /* 0x000fe80000100800 */
[----:B------:R0:W-:Y:S04]  /*15870*/  STL [R1+0x2980], R19 ;  /* 0x0029801301007387 */ /* 0x0001e80000100800 */
        /* <DEDUP_REMOVED lines=71> */
[----:B------:R-:W-:Y:S01]  /*15cf0*/  STL [R1+0x2868], R3 ;  /* 0x0028680301007387 */ /* 0x000fe20000100800 */
[----:B-1----:R-:W-:-:S03]  /*15d00*/  IMAD R5, R4, -0x80, R5 ;  /* 0xffffff8004057824 */ /* 0x002fc600078e0205 */
[----:B------:R-:W-:Y:S04]  /*15d10*/  STL [R1+0x2824], R17 ;  /* 0x0028241101007387 */ /* 0x000fe80000100800 */
[----:B------:R-:W-:Y:S04]  /*15d20*/  STL [R1+0x282c], R17 ;  /* 0x00282c1101007387 */ /* 0x000fe80000100800 */
[----:B------:R-:W-:Y:S04]  /*15d30*/  STL [R1+0x2834], R17 ;  /* 0x0028341101007387 */ /* 0x000fe80000100800 */
[----:B------:R-:W-:Y:S04]  /*15d40*/  STL [R1+0x283c], R17 ;  /* 0x00283c1101007387 */ /* 0x000fe80000100800 */
[----:B------:R-:W-:Y:S01]  /*15d50*/  STL [R1+0x2844], R17 ;  /* 0x0028441101007387 */ /* 0x000fe20000100800 */
[----:B------:R-:W-:-:S03]  /*15d60*/  ISETP.GT.AND P0, PT, R5, RZ, PT ;  /* 0x000000ff0500720c */ /* 0x000fc60003f04270 */
[----:B------:R-:W-:Y:S04]  /*15d70*/  STL [R1+0x284c], R17 ;  /* 0x00284c1101007387 */ /* 0x000fe80000100800 */
[----:B------:R-:W-:Y:S04]  /*15d80*/  STL [R1+0x2854], R17 ;  /* 0x0028541101007387 */ /* 0x000fe80000100800 */
[----:B------:R-:W-:Y:S04]  /*15d90*/  STL [R1+0x285c], R17 ;  /* 0x00285c1101007387 */ /* 0x000fe80000100800 */
[----:B------:R-:W-:Y:S04]  /*15da0*/  STL [R1+0x2864], R17 ;  /* 0x0028641101007387 */ /* 0x000fe80000100800 */
[----:B------:R-:W-:Y:S04]  /*15db0*/  STL [R1+0x2820], R0 ;  /* 0x0028200001007387 */ /* 0x000fe80000100800 */
[----:B------:R-:W-:Y:S04]  /*15dc0*/  STL [R1+0x281c], R16 ;  /* 0x00281c1001007387 */ /* 0x000fe80000100800 */
[----:B------:R-:W-:Y:S01]  /*15dd0*/  STL [R1+0x2818], R29 ;  /* 0x0028181d01007387 */ /* 0x000fe20000100800 */
[----:B------:R-:W-:-:S03]  /*15de0*/  PRMT R2, RZ, 0x7610, R2 ;  /* 0x00007610ff027816 */ /* 0x000fc60000000002 */
        /* <DEDUP_REMOVED lines=9> */
[----:B------:R-:W3:Y:S04]  /*15e80*/  LDL.LU R4, [R1+0x2984] ;  /* 0x0029840001047983 */ /* 0x000ee80000300800 */
[----:B--2---:R1:W2:Y:S04]  /*15e90*/  @P0 LDG.E.U8 R2, desc[UR8][R6.64] ;  /* 0x0000000806020981 */ /* 0x0042a8000c1e1100 */
[----:B------:R-:W1:Y:S04]  /*15ea0*/  LDL R6, [R1+0xc88] ;  /* 0x000c880001067983 */ /* 0x000e680000100800 */
[----:B------:R-:W1:Y:S01]  /*15eb0*/  LDL R7, [R1+0xc8c] ;  /* 0x000c8c0001077983 */ /* 0x000e620000100800 */
[----:B------:R-:W-:-:S02]  /*15ec0*/  ISETP.GT.AND P1, PT, R5, 0x1, PT ;  /* 0x000000010500780c */ /* 0x000fc40003f24270 */
[----:B---3--:R-:W-:-:S11]  /*15ed0*/  PRMT R4, RZ, 0x7610, R4 ;  /* 0x00007610ff047816 */ /* 0x008fd60000000004 */
[----:B-1----:R-:W-:-:S04]  /*15ee0*/  @P1 LOP3.LUT R7, R7, R6, RZ, 0x3c, !PT ;  /* 0x0000000607071212 */ /* 0x002fc800078e3cff */
[----:B------:R-:W-:-:S04]  /*15ef0*/  @P1 LOP3.LUT R6, R7, R6, RZ, 0x3c, !PT ;  /* 0x0000000607061212 */ /* 0x000fc800078e3cff */
[----:B------:R-:W-:-:S05]  /*15f00*/  @P1 LOP3.LUT R7, R7, R6, RZ, 0x3c, !PT ;  /* 0x0000000607071212 */ /* 0x000fca00078e3cff */
[----:B------:R1:W3:Y:S04]  /*15f10*/  @P1 LDG.E.U8 R4, desc[UR8][R6.64] ;  /* 0x0000000806041981 */ /* 0x0002e8000c1e1100 */
[----:B------:R-:W1:Y:S04]  /*15f20*/  LDL R6, [R1+0xc80] ;  /* 0x000c800001067983 */ /* 0x000e680000100800 */
[----:B------:R-:W1:Y:S01]  /*15f30*/  LDL R7, [R1+0xc84] ;  /* 0x000c840001077983 */ /* 0x000e620000100800 */
[----:B------:R-:W-:Y:S02]  /*15f40*/  ISETP.GT.AND P2, PT, R5, 0x2, PT ;  /* 0x000000020500780c */ /* 0x000fe40003f44270 */
[----:B0-----:R-:W-:-:S11]  /*15f50*/  PRMT R19, RZ, 0x7610, R19 ;  /* 0x00007610ff137816 */ /* 0x001fd60000000013 */
[----:B-1----:R-:W-:-:S04]  /*15f60*/  @P2 LOP3.LUT R7, R7, R6, RZ, 0x3c, !PT ;  /* 0x0000000607072212 */ /* 0x002fc800078e3cff */
[----:B------:R-:W-:-:S04]  /*15f70*/  @P2 LOP3.LUT R6, R7, R6, RZ, 0x3c, !PT ;  /* 0x0000000607062212 */ /* 0x000fc800078e3cff */
[----:B------:R-:W-:-:S05]  /*15f80*/  @P2 LOP3.LUT R7, R7, R6, RZ, 0x3c, !PT ;  /* 0x0000000607072212 */ /* 0x000fca00078e3cff */
[----:B------:R-:W4:Y:S01]  /*15f90*/  @P2 LDG.E.U8 R19, desc[UR8][R6.64] ;  /* 0x0000000806132981 */ /* 0x000f22000c1e1100 */
[----:B------:R-:W-:-:S03]  /*15fa0*/  ISETP.GT.AND P3, PT, R5, 0x3, PT ;  /* 0x000000030500780c */ /* 0x000fc60003f64270 */
[----:B----4-:R0:W-:Y:S04]  /*15fb0*/  STL [R1+0x10c], R19 ;  /* 0x00010c1301007387 */ /* 0x0101e80000100800 */
[----:B0-----:R-:W4:Y:S04]  /*15fc0*/  LDL.LU R19, [R1+0x2980] ;  /* 0x0029800001137983 */ /* 0x001f280000300800 */
[----:B------:R-:W5:Y:S04]  /*15fd0*/  LDL R6, [R1+0xc78] ;  /* 0x000c780001067983 */ /* 0x000f680000100800 */
[----:B------:R-:W5:Y:S01]  /*15fe0*/  LDL R7, [R1+0xc7c] ;  /* 0x000c7c0001077983 */ /* 0x000f620000100800 */
[----:B------:R-:W-:-:S02]  /*15ff0*/  PRMT R18, RZ, 0x7610, R18 ;  /* 0x00007610ff127816 */ /* 0x000fc40000000012 */
[----:B-----5:R-:W-:-:S04]  /*16000*/  @P3 LOP3.LUT R7, R7, R6, RZ, 0x3c, !PT ;  /* 0x0000000607073212 */ /* 0x020fc800078e3cff */
[----:B------:R-:W-:-:S04]  /*16010*/  @P3 LOP3.LUT R6, R7, R6, RZ, 0x3c, !PT ;  /* 0x0000000607063212 */ /* 0x000fc800078e3cff */
[----:B------:R-:W-:-:S05]  /*16020*/  @P3 LOP3.LUT R7, R7, R6, RZ, 0x3c, !PT ;  /* 0x0000000607073212 */ /* 0x000fca00078e3cff */
[----:B------:R-:W5:Y:S01]  /*16030*/  @P3 LDG.E.U8 R18, desc[UR8][R6.64] ;  /* 0x0000000806123981 */ /* 0x000f62000c1e1100 */
[----:B------:R-:W-:-:S03]  /*16040*/  ISETP.GT.AND P0, PT, R5, 0x4, PT ;  /* 0x000000040500780c */ /* 0x000fc60003f04270 */
[----:B-----5:R0:W-:Y:S04]  /*16050*/  STL [R1+0x108], R18 ;  /* 0x0001081201007387 */ /* 0x0201e80000100800 */
[----:B0-----:R-:W5:Y:S04]  /*16060*/  LDL.LU R18, [R1+0x297c] ;  /* 0x00297c0001127983 */ /* 0x001f680000300800 */
[----:B------:R-:W2:Y:S04]  /*16070*/  LDL R6, [R1+0xc70] ;  /* 0x000c700001067983 */ /* 0x000ea80000100800 */
[----:B------:R-:W2:Y:S01]  /*16080*/  LDL R7, [R1+0xc74] ;  /* 0x000c740001077983 */ /* 0x000ea20000100800 */
[----:B----4-:R-:W-:-:S02]  /*16090*/  PRMT R19, RZ, 0x7610, R19 ;  /* 0x00007610ff137816 */ /* 0x010fc40000000013 */
[----:B--2---:R-:W-:-:S04]  /*160a0*/  @P0 LOP3.LUT R7, R7, R6, RZ, 0x3c, !PT ;  /* 0x0000000607070212 */ /* 0x004fc800078e3cff */
[----:B------:R-:W-:-:S04]  /*160b0*/  @P0 LOP3.LUT R6, R7, R6, RZ, 0x3c, !PT ;  /* 0x0000000607060212 */ /* 0x000fc800078e3cff */
[----:B------:R-:W-:-:S05]  /*160c0*/  @P0 LOP3.LUT R7, R7, R6, RZ, 0x3c, !PT ;  /* 0x0000000607070212 */ /* 0x000fca00078e3cff */
[----:B------:R-:W2:Y:S01]  /*160d0*/  @P0 LDG.E.U8 R19, desc[UR8][R6.64] ;  /* 0x0000000806130981 */ /* 0x000ea2000c1e1100 */
[----:B------:R-:W-:-:S03]  /*160e0*/  ISETP.GT.AND P1, PT, R5, 0x5, PT ;  /* 0x000000050500780c */ /* 0x000fc60003f24270 */
[----:B--2---:R0:W-:Y:S04]  /*160f0*/  STL [R1+0x14c], R19 ;  /* 0x00014c1301007387 */ /* 0x0041e80000100800 */
[----:B0-----:R-:W2:Y:S04]  /*16100*/  LDL.LU R19, [R1+0x2978] ;  /* 0x0029780001137983 */ /* 0x001ea80000300800 */
[----:B------:R-:W4:Y:S04]  /*16110*/  LDL R6, [R1+0xc68] ;  /* 0x000c680001067983 */ /* 0x000f280000100800 */
[----:B------:R-:W4:Y:S01]  /*16120*/  LDL R7, [R1+0xc6c] ;  /* 0x000c6c0001077983 */ /* 0x000f220000100800 */
[----:B-----5:R-:W-:-:S02]  /*16130*/  PRMT R18, RZ, 0x7610, R18 ;  /* 0x00007610ff127816 */ /* 0x020fc40000000012 */
[----:B----4-:R-:W-:-:S04]  /*16140*/  @P1 LOP3.LUT R7, R7, R6, RZ, 0x3c, !PT ;  /* 0x0000000607071212 */ /* 0x010fc800078e3cff */
        /* <DEDUP_REMOVED lines=8> */
[----:B--2---:R-:W-:-:S02]  /*161d0*/  PRMT R19, RZ, 0x7610, R19 ;  /* 0x00007610ff137816 */ /* 0x004fc40000000013 */
[----:B-----5:R-:W-:-:S04]  /*161e0*/  @P2 LOP3.LUT R7, R7, R6, RZ, 0x3c, !PT ;  /* 0x0000000607072212 */ /* 0x020fc800078e3cff */
[----:B------:R-:W-:-:S04]  /*161f0*/  @P2 LOP3.LUT R6, R7, R6, RZ, 0x3c, !PT ;  /* 0x0000000607062212 */ /* 0x000fc800078e3cff */
[----:B------:R-:W-:-:S05]  /*16200*/  @P2 LOP3.LUT R7, R7, R6, RZ, 0x3c, !PT ;  /* 0x0000000607072212 */ /* 0x000fca00078e3cff */
[----:B------:R-:W2:Y:S01]  /*16210*/  @P2 LDG.E.U8 R19, desc[UR8][R6.64] ;  /* 0x0000000806132981 */ /* 0x000ea2000c1e1100 */
[----:B------:R-:W-:-:S03]  /*16220*/  ISETP.GT.AND P3, PT, R5, 0x7, PT ;  /* 0x000000070500780c */ /* 0x000fc60003f64270 */
[----:B--2---:R0:W-:Y:S04]  /*16230*/  STL [R1+0x17c], R19 ;  /* 0x00017c1301007387 */ /* 0x0041e80000100800 */
[----:B0-----:R-:W2:Y:S04]  /*16240*/  LDL.LU R19, [R1+0x2970] ;  /* 0x0029700001137983 */ /* 0x001ea80000300800 */
[----:B------:R-:W5:Y:S04]  /*16250*/  LDL R6, [R1+0xc58] ;  /* 0x000c580001067983 */ /* 0x000f680000100800 */
[----:B------:R-:W5:Y:S01]  /*16260*/  LDL R7, [R1+0xc5c] ;  /* 0x000c5c0001077983 */ /* 0x000f620000100800 */
[----:B----4-:R-:W-:-:S02]  /*16270*/  PRMT R18, RZ, 0x7610, R18 ;  /* 0x00007610ff127816 */ /* 0x010fc40000000012 */
[----:B-----5:R-:W-:-:S04]  /*16280*/  @P3 LOP3.LUT R7, R7, R6, RZ, 0x3c, !PT ;  /* 0x0000000607073212 */ /* 0x020fc800078e3cff */
        /* <DEDUP_REMOVED lines=92> */
[----:B------:R0:W2:Y:S04]  /*16850*/  @P0 LDG.E.U8 R19, desc[UR8][R6.64] ;  /* 0x0000000806130981 */ /* 0x0000a8000c1e1100 */
[----:B------:R-:W0:Y:S04]  /*16860*/  LDL R6, [R1+0xc08] ;  /* 0x000c080001067983 */ /* 0x000e280000100800 */
[----:B------:R-:W0:Y:S01]  /*16870*/  LDL R7, [R1+0xc0c] ;  /* 0x000c0c0001077983 */ /* 0x000e220000100800 */
[----:B------:R-:W-:Y:S02]  /*16880*/  ISETP.GT.AND P1, PT, R5, 0x11, PT ;  /* 0x000000110500780c */ /* 0x000fe40003f24270 */
[----:B----4-:R-:W-:-:S11]  /*16890*/  PRMT R18, RZ, 0x7610, R18 ;  /* 0x00007610ff127816 */ /* 0x010fd60000000012 */
[----:B0-----:R-:W-:-:S04]  /*168a0*/  @P1 LOP3.LUT R7, R7, R6, RZ, 0x3c, !PT ;  /* 0x0000000607071212 */ /* 0x001fc800078e3cff */
[----:B------:R-:W-:-:S04]  /*168b0*/  @P1 LOP3.LUT R6, R7, R6, RZ, 0x3c, !PT ;  /* 0x0000000607061212 */ /* 0x000fc800078e3cff */
[----:B------:R-:W-:-:S05]  /*168c0*/  @P1 LOP3.LUT R7, R7, R6, RZ, 0x3c, !PT ;  /* 0x0000000607071212 */ /* 0x000fca00078e3cff */
[----:B------:R0:W4:Y:S04]  /*168d0*/  @P1 LDG.E.U8 R18, desc[UR8][R6.64] ;  /* 0x0000000806121981 */ /* 0x000128000c1e1100 */
[----:B------:R-:W0:Y:S04]  /*168e0*/  LDL R6, [R1+0xc00] ;  /* 0x000c000001067983 */ /* 0x000e280000100800 */
[----:B------:R-:W0:Y:S01]  /*168f0*/  LDL R7, [R1+0xc04] ;  /* 0x000c040001077983 */ /* 0x000e220000100800 */
[----:B------:R-:W-:Y:S02]  /*16900*/  ISETP.GT.AND P2, PT, R5, 0x12, PT ;  /* 0x000000120500780c */ /* 0x000fe40003f44270 */
[----:B------:R-:W-:-:S11]  /*16910*/  PRMT R15, RZ, 0x7610, R15 ;  /* 0x00007610ff0f7816 */ /* 0x000fd6000000000f */
[----:B0-----:R-:W-:-:S04]  /*16920*/  @P2 LOP3.LUT R7, R7, R6, RZ, 0x3c, !PT ;  /* 0x0000000607072212 */ /* 0x001fc800078e3cff */
[----:B------:R-:W-:-:S04]  /*16930*/  @P2 LOP3.LUT R6, R7, R6, RZ, 0x3c, !PT ;  /* 0x0000000607062212 */ /* 0x000fc800078e3cff */
[----:B------:R-:W-:-:S05]  /*16940*/  @P2 LOP3.LUT R7, R7, R6, RZ, 0x3c, !PT ;  /* 0x0000000607072212 */ /* 0x000fca00078e3cff */
[----:B------:R-:W5:Y:S01]  /*16950*/  @P2 LDG.E.U8 R15, desc[UR8][R6.64] ;  /* 0x00000008060f2981 */ /* 0x000f62000c1e1100 */
[----:B------:R-:W-:-:S03]  /*16960*/  ISETP.GT.AND P3, PT, R5, 0x13, PT ;  /* 0x000000130500780c */ /* 0x000fc60003f64270 */
[----:B-----5:R0:W-:Y:S04]  /*16970*/  STL [R1+0x104], R15 ;  /* 0x0001040f01007387 */ /* 0x0201e80000100800 */
[----:B0-----:R-:W5:Y:S04]  /*16980*/  LDL.LU R15, [R1+0x2948] ;  /* 0x00294800010f7983 */ /* 0x001f680000300800 */
[----:B------:R-:W3:Y:S04]  /*16990*/  LDL R6, [R1+0xbf8] ;  /* 0x000bf80001067983 */ /* 0x000ee80000100800 */
[----:B------:R-:W3:Y:S01]  /*169a0*/  LDL R7, [R1+0xbfc] ;  /* 0x000bfc0001077983 */ /* 0x000ee20000100800 */
[----:B------:R-:W-:-:S02]  /*169b0*/  PRMT R14, RZ, 0x7610, R14 ;  /* 0x00007610ff0e7816 */ /* 0x000fc4000000000e */
[----:B---3--:R-:W-:-:S04]  /*169c0*/  @P3 LOP3.LUT R7, R7, R6, RZ, 0x3c, !PT ;  /* 0x0000000607073212 */ /* 0x008fc800078e3cff */
[----:B------:R-:W-:-:S04]  /*169d0*/  @P3 LOP3.LUT R6, R7, R6, RZ, 0x3c, !PT ;  /* 0x0000000607063212 */ /* 0x000fc800078e3cff */
[----:B------:R-:W-:-:S05]  /*169e0*/  @P3 LOP3.LUT R7, R7, R6, RZ, 0x3c, !PT ;  /* 0x0000000607073212 */ /* 0x000fca00078e3cff */
[----:B------:R-:W3:Y:S01]  /*169f0*/  @P3 LDG.E.U8 R14, desc[UR8][R6.64] ;  /* 0x00000008060e3981 */ /* 0x000ee2000c1e1100 */
[----:B------:R-:W-:-:S03]  /*16a00*/  ISETP.GT.AND P0, PT, R5, 0x14, PT ;  /* 0x000000140500780c */ /* 0x000fc60003f04270 */
[----:B---3--:R0:W-:Y:S04]  /*16a10*/  STL [R1+0x100], R14 ;  /* 0x0001000e01007387 */ /* 0x0081e80000100800 */
[----:B0-----:R-:W3:Y:S04]  /*16a20*/  LDL.LU R14, [R1+0x2944] ;  /* 0x00294400010e7983 */ /* 0x001ee80000300800 */
[----:B------:R-:W2:Y:S04]  /*16a30*/  LDL R6, [R1+0xbf0] ;  /* 0x000bf00001067983 */ /* 0x000ea80000100800 */
[----:B------:R-:W2:Y:S01]  /*16a40*/  LDL R7, [R1+0xbf4] ;  /* 0x000bf40001077983 */ /* 0x000ea20000100800 */
[----:B-----5:R-:W-:-:S02]  /*16a50*/  PRMT R15, RZ, 0x7610, R15 ;  /* 0x00007610ff0f7816 */ /* 0x020fc4000000000f */
[----:B--2---:R-:W-:-:S04]  /*16a60*/  @P0 LOP3.LUT R7, R7, R6, RZ, 0x3c, !PT ;  /* 0x0000000607070212 */ /* 0x004fc800078e3cff */
        /* <DEDUP_REMOVED lines=8> */
[----:B---3--:R-:W-:-:S02]  /*16af0*/  PRMT R14, RZ, 0x7610, R14 ;  /* 0x00007610ff0e7816 */ /* 0x008fc4000000000e */
[----:B-----5:R-:W-:-:S04]  /*16b00*/  @P1 LOP3.LUT R7, R7, R6, RZ, 0x3c, !PT ;  /* 0x0000000607071212 */ /* 0x020fc800078e3cff */
[----:B------:R-:W-:-:S04]  /*16b10*/  @P1 LOP3.LUT R6, R7, R6, RZ, 0x3c, !PT ;  /* 0x0000000607061212 */ /* 0x000fc800078e3cff */
[----:B------:R-:W-:-:S05]  /*16b20*/  @P1 LOP3.LUT R7, R7, R6, RZ, 0x3c, !PT ;  /* 0x0000000607071212 */ /* 0x000fca00078e3cff */
[----:B------:R-:W3:Y:S01]  /*16b30*/  @P1 LDG.E.U8 R14, desc[UR8][R6.64] ;  /* 0x00000008060e1981 */ /* 0x000ee2000c1e1100 */
[----:B------:R-:W-:-:S03]  /*16b40*/  ISETP.GT.AND P2, PT, R5, 0x16, PT ;  /* 0x000000160500780c */ /* 0x000fc60003f44270 */
[----:B---3--:R0:W-:Y:S04]  /*16b50*/  STL [R1+0x140], R14 ;  /* 0x0001400e01007387 */ /* 0x0081e80000100800 */
[----:B0-----:R-:W3:Y:S04]  /*16b60*/  LDL.LU R14, [R1+0x293c] ;  /* 0x00293c00010e7983 */ /* 0x001ee80000300800 */
        /* <DEDUP_REMOVED lines=110> */
[----:B---3--:R-:W-:-:S11]  /*17250*/  PRMT R14, RZ, 0x7610, R14 ;  /* 0x00007610ff0e7816 */ /* 0x008fd6000000000e */
[----:B0-----:R-:W-:-:S04]  /*17260*/  @P1 LOP3.LUT R7, R7, R6, RZ, 0x3c, !PT ;  /* 0x0000000607071212 */ /* 0x001fc800078e3cff */
[----:B------:R-:W-:-:S04]  /*17270*/  @P1 LOP3.LUT R6, R7, R6, RZ, 0x3c, !PT ;  /* 0x0000000607061212 */ /* 0x000fc800078e3cff */
[----:B------:R-:W-:-:S05]  /*17280*/  @P1 LOP3.LUT R7, R7, R6, RZ, 0x3c, !PT ;  /* 0x0000000607071212 */ /* 0x000fca00078e3cff */
[----:B------:R0:W3:Y:S04]  /*17290*/  @P1 LDG.E.U8 R14, desc[UR8][R6.64] ;  /* 0x00000008060e1981 */ /* 0x0000e8000c1e1100 */
        /* <DEDUP_REMOVED lines=11> */
[----:B------:R-:W4:Y:S04]  /*17350*/  LDL R6, [R1+0xb78] ;  /* 0x000b780001067983 */ /* 0x000f280000100800 */
[----:B------:R-:W4:Y:S01]  /*17360*/  LDL R7, [R1+0xb7c] ;  /* 0x000b7c0001077983 */ /* 0x000f220000100800 */
[----:B------:R-:W-:-:S02]  /*17370*/  PRMT R12, RZ, 0x7610, R12 ;  /* 0x00007610ff0c7816 */ /* 0x000fc4000000000c */
[----:B----4-:R-:W-:-:S04]  /*17380*/  @P3 LOP3.LUT R7, R7, R6, RZ, 0x3c, !PT ;  /* 0x0000000607073212 */ /* 0x010fc800078e3cff */
[----:B------:R-:W-:-:S04]  /*17390*/  @P3 LOP3.LUT R6, R7, R6, RZ, 0x3c, !PT ;  /* 0x0000000607063212 */ /* 0x000fc800078e3cff */
[----:B------:R-:W-:-:S05]  /*173a0*/  @P3 LOP3.LUT R7, R7, R6, RZ, 0x3c, !PT ;  /* 0x0000000607073212 */ /* 0x000fca00078e3cff */
[----:B------:R-:W4:Y:S01]  /*173b0*/  @P3 LDG.E.U8 R12, desc[UR8][R6.64] ;  /* 0x00000008060c3981 */ /* 0x000f22000c1e1100 */
[----:B------:R-:W-:-:S03]  /*173c0*/  ISETP.GT.AND P0, PT, R5, 0x24, PT ;  /* 0x000000240500780c */ /* 0x000fc60003f04270 */
[----:B----4-:R0:W-:Y:S04]  /*173d0*/  STL [R1+0xc8], R12 ;  /* 0x0000c80c01007387 */ /* 0x0101e80000100800 */
[----:B0-----:R-:W4:Y:S04]  /*173e0*/  LDL.LU R12, [R1+0x290c] ;  /* 0x00290c00010c7983 */ /* 0x001f280000300800 */
        /* <DEDUP_REMOVED lines=650> */
[----:B------:R-:W-:-:S02]  /*19c90*/  PRMT R29, RZ, 0x7610, R29 ;  /* 0x00007610ff1d7816 */ /* 0x000fc4000000001d */
[----:B--2---:R-:W-:-:S04]  /*19ca0*/  @P1 LOP3.LUT R7, R7, R6, RZ, 0x3c, !PT ;  /* 0x0000000607071212 */ /* 0x004fc800078e3cff */
[----:B------:R-:W-:-:S04]  /*19cb0*/  @P1 LOP3.LUT R6, R7, R6, RZ, 0x3c, !PT ;  /* 0x0000000607061212 */ /* 0x000fc800078e3cff */
[----:B------:R-:W-:-:S05]  /*19cc0*/  @P1 LOP3.LUT R7, R7, R6, RZ, 0x3c, !PT ;  /* 0x0000000607071212 */ /* 0x000fca00078e3cff */
[----:B------:R-:W2:Y:S01]  /*19cd0*/  @P1 LDG.E.U8 R29, desc[UR8][R6.64] ;  /* 0x00000008061d1981 */ /* 0x000ea2000c1e1100 */
[----:B------:R-:W-:-:S03]  /*19ce0*/  ISETP.GT.AND P2, PT, R5, 0x74, PT ;  /* 0x000000740500780c */ /* 0x000fc60003f44270 */
[----:B--2---:R0:W-:Y:S04]  /*19cf0*/  STL [R1+0x34], R29 ;  /* 0x0000341d01007387 */ /* 0x0041e80000100800 */
[----:B0-----:R-:W2:Y:S04]  /*19d00*/  LDL.LU R29, [R1+0x2818] ;  /* 0x00281800011d7983 */ /* 0x001ea80000300800 */
[----:B------:R-:W3:Y:S04]  /*19d10*/  LDL R6, [R1+0x8f0] ;  /* 0x0008f00001067983 */ /* 0x000ee80000100800 */
[----:B------:R-:W3:Y:S01]  /*19d20*/  LDL R7, [R1+0x8f4] ;  /* 0x0008f40001077983 */ /* 0x000ee20000100800 */
[----:B------:R-:W-:-:S02]  /*19d30*/  PRMT R3, RZ, 0x7610, R3 ;  /* 0x00007610ff037816 */ /* 0x000fc40000000003 */
[----:B---3--:R-:W-:-:S04]  /*19d40*/  @P2 LOP3.LUT R7, R7, R6, RZ, 0x3c, !PT ;  /* 0x0000000607072212 */ /* 0x008fc800078e3cff */
        /* <DEDUP_REMOVED lines=10> */
[----:B------:R-:W5:Y:S04]  /*19df0*/  @P3 LDG.E.U8 R28, desc[UR8][R6.64] ;  /* 0x00000008061c3981 */ /* 0x000f68000c1e1100 */
[----:B---3--:R0:W-:Y:S04]  /*19e00*/  STL [R1+0x30], R3 ;  /* 0x0000300301007387 */ /* 0x0081e80000100800 */
[----:B0-----:R-:W3:Y:S04]  /*19e10*/  LDL R3, [R1+0x8e4] ;  /* 0x0008e40001037983 */ /* 0x001ee80000100800 */
[----:B-----5:R0:W-:Y:S04]  /*19e20*/  STL [R1+0x28], R28 ;  /* 0x0000281c01007387 */ /* 0x0201e80000100800 */
[----:B0-----:R-:W5:Y:S04]  /*19e30*/  LDL.LU R28, [R1+0x2814] ;  /* 0x00281400011c7983 */ /* 0x001f680000300800 */
[----:B------:R-:W4:Y:S04]  /*19e40*/  LDL R6, [R1+0x9a8] ;  /* 0x0009a80001067983 */ /* 0x000f280000100800 */
[----:B------:R-:W4:Y:S01]  /*19e50*/  LDL R7, [R1+0x9ac] ;  /* 0x0009ac0001077983 */ /* 0x000f220000100800 */
[----:B------:R-:W-:-:S02]  /*19e60*/  ISETP.GT.AND P0, PT, R5, 0x5d, PT ;  /* 0x0000005d0500780c */ /* 0x000fc40003f04270 */
[----:B------:R-:W-:-:S11]  /*19e70*/  PRMT R27, RZ, 0x7610, R27 ;  /* 0x00007610ff1b7816 */ /* 0x000fd6000000001b */
        /* <DEDUP_REMOVED lines=23> */
[----:B------:R-:W3:Y:S01]  /*19ff0*/  @P2 LDG.E.U8 R25, desc[UR8][R6.64] ;  /* 0x0000000806192981 */ /* 0x000ee2000c1e1100 */
[----:B------:R-:W-:Y:S02]  /*1a000*/  ISETP.GT.AND P3, PT, R5, 0x76, PT ;  /* 0x000000760500780c */ /* 0x000fe40003f64270 */
[----:B------:R-:W-:Y:S01]  /*1a010*/  PRMT R24, RZ, 0x7610, R24 ;  /* 0x00007610ff187816 */ /* 0x000fe20000000018 */
[----:B---3--:R0:W-:Y:S04]  /*1a020*/  STL [R1+0x20], R25 ;  /* 0x0000201901007387 */ /* 0x0081e80000100800 */
[----:B0-----:R-:W3:Y:S04]  /*1a030*/  LDL.LU R25, [R1+0x2808] ;  /* 0x0028080001197983 */ /* 0x001ee80000300800 */
[----:B------:R-:W5:Y:S02]  /*1a040*/  LDL R7, [R1+0x8e0] ;  /* 0x0008e00001077983 */ /* 0x000f640000100800 */
[----:B------:R-:W-:-:S02]  /*1a050*/  @P3 IMAD.MOV.U32 R6, RZ, RZ, R3 ;  /* 0x000000ffff063224 */ /* 0x000fc400078e0003 */
[----:B------:R-:W4:Y:S04]  /*1a060*/  LDL R3, [R1+0x8d4] ;  /* 0x0008d40001037983 */ /* 0x000f280000100800 */
[----:B-----5:R-:W5:Y:S01]  /*1a070*/  @P3 LDG.E.U8 R24, desc[UR8][R6.64] ;  /* 0x0000000806183981 */ /* 0x020f62000c1e1100 */
[----:B------:R-:W-:-:S03]  /*1a080*/  ISETP.GT.AND P4, PT, R5, 0x77, PT ;  /* 0x000000770500780c */ /* 0x000fc60003f84270 */
[----:B-----5:R0:W-:Y:S04]  /*1a090*/  STL [R1+0x1c], R24 ;  /* 0x00001c1801007387 */ /* 0x0201e80000100800 */
[----:B0-----:R-:W5:Y:S04]  /*1a0a0*/  LDL.LU R24, [R1+0x2804] ;  /* 0x0028040001187983 */ /* 0x001f680000300800 */
[----:B------:R-:W2:Y:S04]  /*1a0b0*/  LDL R6, [R1+0x8d8] ;  /* 0x0008d80001067983 */ /* 0x000ea80000100800 */
[----:B------:R-:W2:Y:S01]  /*1a0c0*/  LDL R7, [R1+0x8dc] ;  /* 0x0008dc0001077983 */ /* 0x000ea20000100800 */
[----:B------:R-:W-:-:S02]  /*1a0d0*/  PRMT R17, RZ, 0x7610, R17 ;  /* 0x00007610ff117816 */ /* 0x000fc40000000011 */
[----:B--2---:R-:W-:-:S04]  /*1a0e0*/  @P4 LOP3.LUT R7, R7, R6, RZ, 0x3c, !PT ;  /* 0x0000000607074212 */ /* 0x004fc800078e3cff */
[----:B------:R-:W-:-:S04]  /*1a0f0*/  @P4 LOP3.LUT R6, R7, R6, RZ, 0x3c, !PT ;  /* 0x0000000607064212 */ /* 0x000fc800078e3cff */
[----:B------:R-:W-:-:S05]  /*1a100*/  @P4 LOP3.LUT R7, R7, R6, RZ, 0x3c, !PT ;  /* 0x0000000607074212 */ /* 0x000fca00078e3cff */
[----:B------:R0:W2:Y:S04]  /*1a110*/  @P4 LDG.E.U8 R17, desc[UR8][R6.64] ;  /* 0x0000000806114981 */ /* 0x0000a8000c1e1100 */
[----:B------:R-:W0:Y:S04]  /*1a120*/  LDL R6, [R1+0x950] ;  /* 0x0009500001067983 */ /* 0x000e280000100800 */
[----:B------:R-:W0:Y:S01]  /*1a130*/  LDL R7, [R1+0x954] ;  /* 0x0009540001077983 */ /* 0x000e220000100800 */
[----:B------:R-:W-:Y:S02]  /*1a140*/  ISETP.GT.AND P0, PT, R5, 0x68, PT ;  /* 0x000000680500780c */ /* 0x000fe40003f04270 */
[----:B------:R-:W-:-:S11]  /*1a150*/  PRMT R23, RZ, 0x7610, R23 ;  /* 0x00007610ff177816 */ /* 0x000fd60000000017 */
[----:B0-----:R-:W-:-:S04]  /*1a160*/  @P0 LOP3.LUT R7, R7, R6, RZ, 0x3c, !PT ;  /* 0x0000000607070212 */ /* 0x001fc800078e3cff */
[----:B------:R-:W-:-:S04]  /*1a170*/  @P0 LOP3.LUT R6, R7, R6, RZ, 0x3c, !PT ;  /* 0x0000000607060212 */ /* 0x000fc800078e3cff */
[----:B------:R-:W-:-:S05]  /*1a180*/  @P0 LOP3.LUT R7, R7, R6, RZ, 0x3c, !PT ;  /* 0x0000000607070212 */ /* 0x000fca00078e3cff */
[----:B------:R-:W3:Y:S04]  /*1a190*/  @P0 LDG.E.U8 R23, desc[UR8][R6.64] ;  /* 0x0000000806170981 */ /* 0x000ee8000c1e1100 */
[----:B--2---:R0:W-:Y:S04]  /*1a1a0*/  STL [R1+0x18], R17 ;  /* 0x0000181101007387 */ /* 0x0041e80000100800 */
[----:B0-----:R-:W2:Y:S04]  /*1a1b0*/  LDL R17, [R1+0x8cc] ;  /* 0x0008cc0001117983 */ /* 0x001ea80000100800 */
[----:B---3--:R0:W-:Y:S04]  /*1a1c0*/  STL [R1+0x14], R23 ;  /* 0x0000141701007387 */ /* 0x0081e80000100800 */
[----:B0-----:R-:W3:Y:S04]  /*1a1d0*/  LDL.LU R23, [R1+0x2800] ;  /* 0x0028000001177983 */ /* 0x001ee80000300800 */
        /* <DEDUP_REMOVED lines=8> */
[C---:B------:R-:W-:Y:S02]  /*1a260*/  ISETP.GT.AND P2, PT, R5.reuse, 0x78, PT ;  /* 0x000000780500780c */ /* 0x040fe40003f44270 */
[----:B------:R-:W-:Y:S01]  /*1a270*/  PRMT R0, RZ, 0x7610, R0 ;  /* 0x00007610ff007816 */ /* 0x000fe20000000000 */
[----:B----4-:R0:W-:Y:S04]  /*1a280*/  STL [R1+0x10], R20 ;  /* 0x0000101401007387 */ /* 0x0101e80000100800 */
[----:B0-----:R-:W4:Y:S04]  /*1a290*/  LDL.LU R20, [R1+0x27fc] ;  /* 0x0027fc0001147983 */ /* 0x001f280000300800 */
[----:B------:R-:W5:Y:S02]  /*1a2a0*/  LDL R7, [R1+0x8d0] ;  /* 0x0008d00001077983 */ /* 0x000f640000100800 */
[----:B------:R-:W-:Y:S01]  /*1a2b0*/  @P2 IMAD.MOV.U32 R6, RZ, RZ, R3 ;  /* 0x000000ffff062224 */ /* 0x000fe200078e0003 */
[----:B------:R-:W-:-:S02]  /*1a2c0*/  ISETP.GT.AND P3, PT, R5, 0x79, PT ;  /* 0x000000790500780c */ /* 0x000fc40003f64270 */
[----:B------:R-:W-:Y:S01]  /*1a2d0*/  PRMT R16, RZ, 0x7610, R16 ;  /* 0x00007610ff107816 */ /* 0x000fe20000000010 */
[----:B------:R-:W3:Y:S04]  /*1a2e0*/  LDL R3, [R1+0x8c0] ;  /* 0x0008c00001037983 */ /* 0x000ee80000100800 */
[----:B-----5:R2:W5:Y:S04]  /*1a2f0*/  @P2 LDG.E.U8 R0, desc[UR8][R6.64] ;  /* 0x0000000806002981 */ /* 0x020568000c1e1100 */
[----:B------:R-:W4:Y:S02]  /*1a300*/  LDL R7, [R1+0x8c8] ;  /* 0x0008c80001077983 */ /* 0x000f240000100800 */
[----:B--2---:R-:W-:Y:S01]  /*1a310*/  @P3 IMAD.MOV.U32 R6, RZ, RZ, R17 ;  /* 0x000000ffff063224 */ /* 0x004fe200078e0011 */
[----:B------:R-:W-:Y:S01]  /*1a320*/  ISETP.GT.AND P0, PT, R5, 0x6a, PT ;  /* 0x0000006a0500780c */ /* 0x000fe20003f04270 */
[----:B-----5:R0:W-:Y:S01]  /*1a330*/  STL [R1+0xc], R0 ;  /* 0x00000c0001007387 */ /* 0x0201e20000100800 */
[----:B------:R-:W-:-:S03]  /*1a340*/  PRMT R21, RZ, 0x7610, R21 ;  /* 0x00007610ff157816 */ /* 0x000fc60000000015 */
[----:B------:R-:W2:Y:S04]  /*1a350*/  LDL R17, [R1+0x8b8] ;  /* 0x0008b80001117983 */ /* 0x000ea80000100800 */
[----:B----4-:R1:W4:Y:S04]  /*1a360*/  @P3 LDG.E.U8 R16, desc[UR8][R6.64] ;  /* 0x0000000806103981 */ /* 0x010328000c1e1100 */
[----:B0-----:R-:W5:Y:S04]  /*1a370*/  LDL R0, [R1+0x8c4] ;  /* 0x0008c40001007983 */ /* 0x001f680000100800 */
[----:B------:R-:W1:Y:S04]  /*1a380*/  LDL R6, [R1+0x940] ;  /* 0x0009400001067983 */ /* 0x000e680000100800 */
[----:B------:R-:W1:Y:S02]  /*1a390*/  LDL R7, [R1+0x944] ;  /* 0x0009440001077983 */ /* 0x000e640000100800 */
[----:B-1----:R-:W-:-:S04]  /*1a3a0*/  @P0 LOP3.LUT R7, R7, R6, RZ, 0x3c, !PT ;  /* 0x0000000607070212 */ /* 0x002fc800078e3cff */
[----:B------:R-:W-:-:S04]  /*1a3b0*/  @P0 LOP3.LUT R6, R7, R6, RZ, 0x3c, !PT ;  /* 0x0000000607060212 */ /* 0x000fc800078e3cff */
[----:B------:R-:W-:-:S05]  /*1a3c0*/  @P0 LOP3.LUT R7, R7, R6, RZ, 0x3c, !PT ;  /* 0x0000000607070212 */ /* 0x000fca00078e3cff */
[----:B------:R-:W3:Y:S04]  /*1a3d0*/  @P0 LDG.E.U8 R21, desc[UR8][R6.64] ;  /* 0x0000000806150981 */ /* 0x000ee8000c1e1100 */
[----:B----4-:R0:W-:Y:S04]  /*1a3e0*/  STL [R1+0x8], R16 ;  /* 0x0000081001007387 */ /* 0x0101e80000100800 */
[----:B0-----:R-:W4:Y:S04]  /*1a3f0*/  LDL R16, [R1+0x8bc] ;  /* 0x0008bc0001107983 */ /* 0x001f280000100800 */
[----:B---3--:R0:W-:Y:S04]  /*1a400*/  STL [R1+0x4], R21 ;  /* 0x0000041501007387 */ /* 0x0081e80000100800 */
[----:B0-----:R-:W3:Y:S04]  /*1a410*/  LDL.LU R21, [R1+0x27f8] ;  /* 0x0027f80001157983 */ /* 0x001ee80000300800 */
[----:B------:R-:W2:Y:S04]  /*1a420*/  LDL R6, [R1+0x938] ;  /* 0x0009380001067983 */ /* 0x000ea80000100800 */
[----:B------:R-:W2:Y:S01]  /*1a430*/  LDL R7, [R1+0x93c] ;  /* 0x00093c0001077983 */ /* 0x000ea20000100800 */
[----:B------:R-:W-:-:S02]  /*1a440*/  ISETP.GT.AND P1, PT, R5, 0x6b, PT ;  /* 0x0000006b0500780c */ /* 0x000fc40003f24270 */
[----:B------:R-:W-:Y:S02]  /*1a450*/  ISETP.GT.AND P2, PT, R5, 0x7a, PT ;  /* 0x0000007a0500780c */ /* 0x000fe40003f44270 */
[----:B------:R-:W-:Y:S02]  /*1a460*/  PRMT R22, RZ, 0x7610, R22 ;  /* 0x00007610ff167816 */ /* 0x000fe40000000016 */
[----:B------:R-:W-:-:S07]  /*1a470*/  PRMT R29, RZ, 0x7610, R29 ;  /* 0x00007610ff1d7816 */ /* 0x000fce000000001d */
[----:B--2---:R-:W-:-:S04]  /*1a480*/  @P1 LOP3.LUT R7, R7, R6, RZ, 0x3c, !PT ;  /* 0x0000000607071212 */ /* 0x004fc800078e3cff */
[----:B------:R-:W-:-:S04]  /*1a490*/  @P1 LOP3.LUT R6, R7, R6, RZ, 0x3c, !PT ;  /* 0x0000000607061212 */ /* 0x000fc800078e3cff */
[----:B------:R-:W-:-:S05]  /*1a4a0*/  @P1 LOP3.LUT R7, R7, R6, RZ, 0x3c, !PT ;  /* 0x0000000607071212 */ /* 0x000fca00078e3cff */
[----:B------:R5:W2:Y:S02]  /*1a4b0*/  @P1 LDG.E.U8 R22, desc[UR8][R6.64] ;  /* 0x0000000806161981 */ /* 0x000aa4000c1e1100 */
[----:B-----5:R-:W-:Y:S02]  /*1a4c0*/  @P2 IMAD.MOV.U32 R6, RZ, RZ, R0 ;  /* 0x000000ffff062224 */ /* 0x020fe400078e0000 */
[----:B------:R-:W-:-:S05]  /*1a4d0*/  @P2 IMAD.MOV.U32 R7, RZ, RZ, R3 ;  /* 0x000000ffff072224 */ /* 0x000fca00078e0003 */
[----:B------:R4:W5:Y:S01]  /*1a4e0*/  @P2 LDG.E.U8 R29, desc[UR8][R6.64] ;  /* 0x00000008061d2981 */ /* 0x000962000c1e1100 */
[----:B------:R-:W-:Y:S02]  /*1a4f0*/  ISETP.GT.AND P3, PT, R5, 0x7b, PT ;  /* 0x0000007b0500780c */ /* 0x000fe40003f64270 */
[----:B------:R-:W-:-:S11]  /*1a500*/  PRMT R28, RZ, 0x7610, R28 ;  /* 0x00007610ff1c7816 */ /* 0x000fd6000000001c */
[----:B----4-:R-:W-:Y:S02]  /*1a510*/  @P3 IMAD.MOV.U32 R6, RZ, RZ, R16 ;  /* 0x000000ffff063224 */ /* 0x010fe400078e0010 */
[----:B------:R-:W-:-:S05]  /*1a520*/  @P3 IMAD.MOV.U32 R7, RZ, RZ, R17 ;  /* 0x000000ffff073224 */ /* 0x000fca00078e0011 */
[----:B------:R0:W4:Y:S04]  /*1a530*/  @P3 LDG.E.U8 R28, desc[UR8][R6.64] ;  /* 0x00000008061c3981 */ /* 0x000128000c1e1100 */
[----:B--2---:R1:W-:Y:S04]  /*1a540*/  STL [R1], R22 ;  /* 0x0000001601007387 */ /* 0x0043e80000100800 */
[----:B-1----:R-:W2:Y:S04]  /*1a550*/  LDL.LU R22, [R1+0x27f4] ;  /* 0x0027f40001167983 */ /* 0x002ea80000300800 */
[----:B------:R-:W3:Y:S04]  /*1a560*/  LDL R3, [R1+0x928] ;  /* 0x0009280001037983 */ /* 0x000ee80000100800 */
[----:B------:R-:W4:Y:S04]  /*1a570*/  LDL R0, [R1+0x92c] ;  /* 0x00092c0001007983 */ /* 0x000f280000100800 */
[----:B-----5:R1:W-:Y:S04]  /*1a580*/  STL [R1+0x27f0], R29 ;  /* 0x0027f01d01007387 */ /* 0x0203e80000100800 */
[----:B------:R-:W0:Y:S04]  /*1a590*/  LDL R6, [R1+0x930] ;  /* 0x0009300001067983 */ /* 0x000e280000100800 */
[----:B------:R-:W0:Y:S01]  /*1a5a0*/  LDL R7, [R1+0x934] ;  /* 0x0009340001077983 */ /* 0x000e220000100800 */
[----:B------:R-:W-:-:S02]  /*1a5b0*/  ISETP.GT.AND P0, PT, R5, 0x6c, PT ;  /* 0x0000006c0500780c */ /* 0x000fc40003f04270 */
[----:B------:R-:W-:Y:S01]  /*1a5c0*/  PRMT R27, RZ, 0x7610, R27 ;  /* 0x00007610ff1b7816 */ /* 0x000fe2000000001b */
[----:B-1----:R-:W5:Y:S04]  /*1a5d0*/  LDL R29, [R1+0x8b4] ;  /* 0x0008b400011d7983 */ /* 0x002f680000100800 */
[----:B------:R-:W2:Y:S04]  /*1a5e0*/  LDL R17, [R1+0x8a8] ;  /* 0x0008a80001117983 */ /* 0x000ea80000100800 */
[----:B------:R-:W2:Y:S02]  /*1a5f0*/  LDL R16, [R1+0x8ac] ;  /* 0x0008ac0001107983 */ /* 0x000ea40000100800 */
[----:B0-----:R-:W-:-:S04]  /*1a600*/  @P0 LOP3.LUT R7, R7, R6, RZ, 0x3c, !PT ;  /* 0x0000000607070212 */ /* 0x001fc800078e3cff */
[----:B------:R-:W-:-:S04]  /*1a610*/  @P0 LOP3.LUT R6, R7, R6, RZ, 0x3c, !PT ;  /* 0x0000000607060212 */ /* 0x000fc800078e3cff */
[----:B------:R-:W-:-:S05]  /*1a620*/  @P0 LOP3.LUT R7, R7, R6, RZ, 0x3c, !PT ;  /* 0x0000000607070212 */ /* 0x000fca00078e3cff */
[----:B------:R4:W5:Y:S01]  /*1a630*/  @P0 LDG.E.U8 R27, desc[UR8][R6.64] ;  /* 0x00000008061b0981 */ /* 0x000962000c1e1100 */
[----:B------:R-:W-:-:S13]  /*1a640*/  ISETP.GT.AND P1, PT, R5, 0x6d, PT ;  /* 0x0000006d0500780c */ /* 0x000fda0003f24270 */
[----:B----4-:R-:W-:Y:S02]  /*1a650*/  @P1 IMAD.MOV.U32 R6, RZ, RZ, R0 ;  /* 0x000000ffff061224 */ /* 0x010fe400078e0000 */
[----:B---3--:R-:W-:Y:S01]  /*1a660*/  @P1 IMAD.MOV.U32 R7, RZ, RZ, R3 ;  /* 0x000000ffff071224 */ /* 0x008fe200078e0003 */
[----:B-----5:R0:W-:Y:S04]  /*1a670*/  STL [R1+0x27c8], R27 ;  /* 0x0027c81b01007387 */ /* 0x0201e80000100800 */
[----:B------:R-:W3:Y:S04]  /*1a680*/  LDL R3, [R1+0x9a0] ;  /* 0x0009a00001037983 */ /* 0x000ee80000100800 */
[----:B------:R-:W4:Y:S04]  /*1a690*/  LDL R0, [R1+0x9a4] ;  /* 0x0009a40001007983 */ /* 0x000f280000100800 */
[----:B0-----:R-:W5:Y:S01]  /*1a6a0*/  LDL R27, [R1+0x8b0] ;  /* 0x0008b000011b7983 */ /* 0x001f620000100800 */
[----:B------:R-:W-:-:S02]  /*1a6b0*/  ISETP.GT.AND P2, PT, R5, 0x7c, PT ;  /* 0x0000007c0500780c */ /* 0x000fc40003f44270 */
[----:B------:R-:W-:Y:S02]  /*1a6c0*/  ISETP.GT.AND P3, PT, R5, 0x7d, PT ;  /* 0x0000007d0500780c */ /* 0x000fe40003f64270 */
[----:B------:R-:W-:Y:S02]  /*1a6d0*/  PRMT R26, RZ, 0x7610, R26 ;  /* 0x00007610ff1a7816 */ /* 0x000fe4000000001a */
[----:B------:R-:W-:-:S04]  /*1a6e0*/  PRMT R25, RZ, 0x7610, R25 ;  /* 0x00007610ff197816 */ /* 0x000fc80000000019 */
[----:B------:R0:W3:Y:S01]  /*1a6f0*/  @P1 LDG.E.U8 R26, desc[UR8][R6.64] ;  /* 0x00000008061a1981 */ /* 0x0000e2000c1e1100 */
[----:B------:R-:W-:Y:S02]  /*1a700*/  PRMT R24, RZ, 0x7610, R24 ;  /* 0x00007610ff187816 */ /* 0x000fe40000000018 */
[----:B------:R-:W-:Y:S01]  /*1a710*/  ISETP.GT.AND P0, PT, R5, 0x5e, PT ;  /* 0x0000005e0500780c */ /* 0x000fe20003f04270 */
[----:B0-----:R-:W-:Y:S01]  /*1a720*/  @P2 IMAD.MOV.U32 R6, RZ, RZ, R29 ;  /* 0x000000ffff062224 */ /* 0x001fe200078e001d */
[----:B------:R-:W-:Y:S01]  /*1a730*/  PRMT R23, RZ, 0x7610, R23 ;  /* 0x00007610ff177816 */ /* 0x000fe20000000017 */
[----:B-----5:R-:W-:-:S05]  /*1a740*/  @P2 IMAD.MOV.U32 R7, RZ, RZ, R27 ;  /* 0x000000ffff072224 */ /* 0x020fca00078e001b */
[----:B------:R2:W5:Y:S02]  /*1a750*/  @P2 LDG.E.U8 R25, desc[UR8][R6.64] ;  /* 0x0000000806192981 */ /* 0x000564000c1e1100 */
[----:B--2---:R-:W-:Y:S02]  /*1a760*/  @P3 IMAD.MOV.U32 R6, RZ, RZ, R16 ;  /* 0x000000ffff063224 */ /* 0x004fe400078e0010 */
[----:B------:R-:W-:-:S05]  /*1a770*/  @P3 IMAD.MOV.U32 R7, RZ, RZ, R17 ;  /* 0x000000ffff073224 */ /* 0x000fca00078e0011 */
[----:B------:R-:W2:Y:S01]  /*1a780*/  @P3 LDG.E.U8 R24, desc[UR8][R6.64] ;  /* 0x0000000806183981 */ /* 0x000ea2000c1e1100 */
[----:B----4-:R-:W-:Y:S02]  /*1a790*/  @P0 IMAD.MOV.U32 R16, RZ, RZ, R0 ;  /* 0x000000ffff100224 */ /* 0x010fe400078e0000 */
[----:B---3--:R-:W-:-:S05]  /*1a7a0*/  @P0 IMAD.MOV.U32 R17, RZ, RZ, R3 ;  /* 0x000000ffff110224 */ /* 0x008fca00078e0003 */
[----:B------:R-:W3:Y:S04]  /*1a7b0*/  @P0 LDG.E.U8 R23, desc[UR8][R16.64] ;  /* 0x0000000810170981 */ /* 0x000ee8000c1e1100 */
[----:B------:R0:W-:Y:S04]  /*1a7c0*/  STL [R1+0x27cc], R26 ;  /* 0x0027cc1a01007387 */ /* 0x0001e80000100800 */
[----:B-----5:R1:W-:Y:S04]  /*1a7d0*/  STL [R1+0x27d0], R25 ;  /* 0x0027d01901007387 */ /* 0x0203e80000100800 */
[----:B------:R-:W4:Y:S04]  /*1a7e0*/  LDL R29, [R1+0x924] ;  /* 0x00092400011d7983 */ /* 0x000f280000100800 */
[----:B--2---:R2:W-:Y:S04]  /*1a7f0*/  STL [R1+0x27d4], R24 ;  /* 0x0027d41801007387 */ /* 0x0045e80000100800 */
[----:B------:R-:W5:Y:S04]  /*1a800*/  LDL R16, [R1+0x998] ;  /* 0x0009980001107983 */ /* 0x000f680000100800 */
[----:B------:R-:W5:Y:S04]  /*1a810*/  LDL R17, [R1+0x99c] ;  /* 0x00099c0001117983 */ /* 0x000f680000100800 */
[----:B------:R-:W4:Y:S04]  /*1a820*/  LDL R27, [R1+0x918] ;  /* 0x00091800011b7983 */ /* 0x000f280000100800 */
[----:B0-----:R-:W4:Y:S04]  /*1a830*/  LDL R26, [R1+0x91c] ;  /* 0x00091c00011a7983 */ /* 0x001f280000100800 */
[----:B-1----:R-:W4:Y:S04]  /*1a840*/  LDL R25, [R1+0x8a0] ;  /* 0x0008a00001197983 */ /* 0x002f280000100800 */
[----:B--2---:R-:W2:Y:S04]  /*1a850*/  LDL R24, [R1+0x8a4] ;  /* 0x0008a40001187983 */ /* 0x004ea80000100800 */
[----:B------:R-:W2:Y:S04]  /*1a860*/  LDL R3, [R1+0x898] ;  /* 0x0008980001037983 */ /* 0x000ea80000100800 */
[----:B------:R-:W2:Y:S04]  /*1a870*/  LDL R0, [R1+0x89c] ;  /* 0x00089c0001007983 */ /* 0x000ea80000100800 */
[----:B---3--:R0:W-:Y:S04]  /*1a880*/  STL [R1+0x27a0], R23 ;  /* 0x0027a01701007387 */ /* 0x0081e80000100800 */
[----:B0-----:R-:W3:Y:S01]  /*1a890*/  LDL R23, [R1+0x920] ;  /* 0x0009200001177983 */ /* 0x001ee20000100800 */
[----:B------:R-:W-:-:S02]  /*1a8a0*/  ISETP.GT.AND P1, PT, R5, 0x5f, PT ;  /* 0x0000005f0500780c */ /* 0x000fc40003f24270 */
[C---:B------:R-:W-:Y:S02]  /*1a8b0*/  ISETP.GT.AND P2, PT, R5.reuse, 0x6e, PT ;  /* 0x0000006e0500780c */ /* 0x040fe40003f44270 */
[----:B------:R-:W-:Y:S02]  /*1a8c0*/  PRMT R6, RZ, 0x7610, R6 ;  /* 0x00007610ff067816 */ /* 0x000fe40000000006 */
[C---:B------:R-:W-:Y:S02]  /*1a8d0*/  ISETP.GT.AND P3, PT, R5.reuse, 0x6f, PT ;  /* 0x0000006f0500780c */ /* 0x040fe40003f64270 */
[C---:B------:R-:W-:Y:S02]  /*1a8e0*/  ISETP.GT.AND P4, PT, R5.reuse, 0x7e, PT ;  /* 0x0000007e0500780c */ /* 0x040fe40003f84270 */
[----:B------:R-:W-:Y:S02]  /*1a8f0*/  PRMT R7, RZ, 0x7610, R7 ;  /* 0x00007610ff077816 */ /* 0x000fe40000000007 */
[----:B------:R-:W-:-:S02]  /*1a900*/  ISETP.GT.AND P0, PT, R5, 0x7f, PT ;  /* 0x0000007f0500780c */ /* 0x000fc40003f04270 */
[----:B------:R-:W-:Y:S02]  /*1a910*/  PRMT R20, RZ, 0x7610, R20 ;  /* 0x00007610ff147816 */ /* 0x000fe40000000014 */
[----:B------:R-:W-:Y:S02]  /*1a920*/  PRMT R21, RZ, 0x7610, R21 ;  /* 0x00007610ff157816 */ /* 0x000fe40000000015 */
[----:B------:R-:W-:Y:S02]  /*1a930*/  PRMT R22, RZ, 0x7610, R22 ;  /* 0x00007610ff167816 */ /* 0x000fe40000000016 */
[----:B-----5:R-:W-:-:S04]  /*1a940*/  @P1 LOP3.LUT R17, R17, R16, RZ, 0x3c, !PT ;  /* 0x0000001011111212 */ /* 0x020fc800078e3cff */
[----:B------:R-:W-:-:S04]  /*1a950*/  @P1 LOP3.LUT R16, R17, R16, RZ, 0x3c, !PT ;  /* 0x0000001011101212 */ /* 0x000fc800078e3cff */
[----:B------:R-:W-:-:S05]  /*1a960*/  @P1 LOP3.LUT R17, R17, R16, RZ, 0x3c, !PT ;  /* 0x0000001011111212 */ /* 0x000fca00078e3cff */
[----:B------:R4:W5:Y:S02]  /*1a970*/  @P1 LDG.E.U8 R6, desc[UR8][R16.64] ;  /* 0x0000000810061981 */ /* 0x000964000c1e1100 */
[----:B----4-:R-:W-:Y:S02]  /*1a980*/  @P2 IMAD.MOV.U32 R16, RZ, RZ, R29 ;  /* 0x000000ffff102224 */ /* 0x010fe400078e001d */
[----:B---3--:R-:W-:-:S05]  /*1a990*/  @P2 IMAD.MOV.U32 R17, RZ, RZ, R23 ;  /* 0x000000ffff112224 */ /* 0x008fca00078e0017 */
[----:B------:R0:W3:Y:S02]  /*1a9a0*/  @P2 LDG.E.U8 R7, desc[UR8][R16.64] ;  /* 0x0000000810072981 */ /* 0x0000e4000c1e1100 */
[----:B0-----:R-:W-:Y:S02]  /*1a9b0*/  @P3 IMAD.MOV.U32 R16, RZ, RZ, R26 ;  /* 0x000000ffff103224 */ /* 0x001fe400078e001a */
[----:B------:R-:W-:-:S05]  /*1a9c0*/  @P3 IMAD.MOV.U32 R17, RZ, RZ, R27 ;  /* 0x000000ffff113224 */ /* 0x000fca00078e001b */
[----:B------:R2:W4:Y:S02]  /*1a9d0*/  @P3 LDG.E.U8 R20, desc[UR8][R16.64] ;  /* 0x0000000810143981 */ /* 0x000524000c1e1100 */
[----:B--2---:R-:W-:Y:S02]  /*1a9e0*/  @P4 IMAD.MOV.U32 R16, RZ, RZ, R24 ;  /* 0x000000ffff104224 */ /* 0x004fe400078e0018 */
[----:B------:R-:W-:-:S05]  /*1a9f0*/  @P4 IMAD.MOV.U32 R17, RZ, RZ, R25 ;  /* 0x000000ffff114224 */ /* 0x000fca00078e0019 */
[----:B------:R0:W2:Y:S02]  /*1aa00*/  @P4 LDG.E.U8 R21, desc[UR8][R16.64] ;  /* 0x0000000810154981 */ /* 0x0000a4000c1e1100 */
[----:B0-----:R-:W-:Y:S02]  /*1aa10*/  @P0 IMAD.MOV.U32 R16, RZ, RZ, R0 ;  /* 0x000000ffff100224 */ /* 0x001fe400078e0000 */
[----:B------:R-:W-:-:S05]  /*1aa20*/  @P0 IMAD.MOV.U32 R17, RZ, RZ, R3 ;  /* 0x000000ffff110224 */ /* 0x000fca00078e0003 */
[----:B------:R0:W2:Y:S01]  /*1aa30*/  @P0 LDG.E.U8 R22, desc[UR8][R16.64] ;  /* 0x0000000810160981 */ /* 0x0000a2000c1e1100 */
[----:B------:R-:W1:Y:S02]  /*1aa40*/  S2R R0, SR_TID.X ;  /* 0x0000000000007919 */ /* 0x000e640000002100 */
[----:B-1----:R-:W-:Y:S02]  /*1aa50*/  LOP3.LUT R3, R0, 0x3, RZ, 0xc0, !PT ;  /* 0x0000000300037812 */ /* 0x002fe400078ec0ff */
[----:B0-----:R-:W-:-:S03]  /*1aa60*/  SHF.R.U32.HI R16, RZ, 0x2, R0 ;  /* 0x00000002ff107819 */ /* 0x001fc60000011600 */
[----:B------:R-:W-:Y:S01]  /*1aa70*/  IMAD R3, R3, 0x110, RZ ;  /* 0x0000011003037824 */ /* 0x000fe200078e02ff */
[----:B------:R-:W-:-:S04]  /*1aa80*/  SGXT.U32 R16, R16, 0x3 ;  /* 0x000000031010781a */ /* 0x000fc80000000000 */
[----:B------:R-:W-:Y:S01]  /*1aa90*/  LOP3.LUT R3, R3, R16, RZ, 0xfc, !PT ;  /* 0x0000001003037212 */ /* 0x000fe200078efcff */
[----:B-----5:R0:W-:Y:S04]  /*1aaa0*/  STL [R1+0x27a4], R6 ;  /* 0x0027a40601007387 */ /* 0x0201e80000100800 */
[----:B---3--:R-:W-:Y:S04]  /*1aab0*/  STL [R1+0x27a8], R7 ;  /* 0x0027a80701007387 */ /* 0x008fe80000100800 */
[----:B----4-:R-:W-:Y:S04]  /*1aac0*/  STL [R1+0x27ac], R20 ;  /* 0x0027ac1401007387 */ /* 0x010fe80000100800 */
[----:B--2---:R-:W-:Y:S04]  /*1aad0*/  STL [R1+0x27b0], R21 ;  /* 0x0027b01501007387 */ /* 0x004fe80000100800 */
[----:B------:R1:W-:Y:S04]  /*1aae0*/  STL [R1+0x27b4], R22 ;  /* 0x0027b41601007387 */ /* 0x0003e80000100800 */
[----:B------:R-:W2:Y:S04]  /*1aaf0*/  LDL.LU R29, [R1+0x58] ;  /* 0x00005800011d7983 */ /* 0x000ea80000300800 */
[----:B------:R-:W3:Y:S04]  /*1ab00*/  LDL.LU R27, [R1+0x54] ;  /* 0x00005400011b7983 */ /* 0x000ee80000300800 */
[----:B0-----:R-:W4:Y:S04]  /*1ab10*/  LDL.LU R6, [R1+0xc8] ;  /* 0x0000c80001067983 */ /* 0x001f280000300800 */
[----:B------:R-:W5:Y:S04]  /*1ab20*/  LDL.LU R23, [R1+0xc4] ;  /* 0x0000c40001177983 */ /* 0x000f680000300800 */
[----:B-1----:R-:W5:Y:S04]  /*1ab30*/  LDL.LU R22, [R1+0xc0] ;  /* 0x0000c00001167983 */ /* 0x002f680000300800 */
[----:B------:R-:W5:Y:S04]  /*1ab40*/  LDL.LU R21, [R1+0x8c] ;  /* 0x00008c0001157983 */ /* 0x000f680000300800 */
[----:B------:R-:W5:Y:S04]  /*1ab50*/  LDL.LU R20, [R1+0x88] ;  /* 0x0000880001147983 */ /* 0x000f680000300800 */
[----:B------:R-:W5:Y:S04]  /*1ab60*/  LDL.LU R7, [R1+0x84] ;  /* 0x0000840001077983 */ /* 0x000f680000300800 */
[----:B------:R-:W5:Y:S04]  /*1ab70*/  LDL.LU R24, [R1+0x80] ;  /* 0x0000800001187983 */ /* 0x000f680000300800 */
[----:B------:R-:W5:Y:S04]  /*1ab80*/  LDL.LU R25, [R1+0x48] ;  /* 0x0000480001197983 */ /* 0x000f680000300800 */
        /* <DEDUP_REMOVED lines=110> */
[----:B------:R0:W-:Y:S04]  /*1b270*/  STL [R1+0x27b8], R3 ;  /* 0x0027b80301007387 */ /* 0x0001e80000100800 */
[----:B0-----:R-:W5:Y:S04]  /*1b280*/  LDL.LU R3, [R1+0xcc] ;  /* 0x0000cc0001037983 */ /* 0x001f680000300800 */
        /* <DEDUP_REMOVED lines=78> */
[----:B------:R-:W0:Y:S03]  /*1b770*/  S2UR UR5, SR_CgaCtaId ;  /* 0x00000000000579c3 */ /* 0x000e260000008800 */
        /* <DEDUP_REMOVED lines=22> */
[----:B------:R-:W-:-:S03]  /*1b8e0*/  UMOV UR4, 0x400 ;  /* 0x0000040000047882 */ /* 0x000fc60000000000 */
[----:B------:R-:W-:Y:S01]  /*1b8f0*/  STL [R1+0x2754], R16 ;  /* 0x0027541001007387 */ /* 0x000fe20000100800 */
[----:B------:R-:W-:-:S03]  /*1b900*/  LOP3.LUT R0, R0, 0x3f, RZ, 0xc0, !PT ;  /* 0x0000003f00007812 */ /* 0x000fc600078ec0ff */
[----:B------:R-:W-:Y:S01]  /*1b910*/  STL [R1+0x275c], R16 ;  /* 0x00275c1001007387 */ /* 0x000fe20000100800 */
[----:B0-----:R-:W-:Y:S01]  /*1b920*/  ULEA UR4, UR5, UR4, 0x18 ;  /* 0x0000000405047291 */ /* 0x001fe2000f8ec03f */
[----:B------:R-:W-:Y:S01]  /*1b930*/  BAR.SYNC.DEFER_BLOCKING 0x0 ;  /* 0x0000000000007b1d */ /* 0x000fe20000010000 */
[----:B------:R-:W-:-:S05]  /*1b940*/  LOP3.LUT R17, R0, 0x40, RZ, 0xfc, !PT ;  /* 0x0000004000117812 */ /* 0x000fca00078efcff */
[----:B------:R-:W-:Y:S04]  /*1b950*/  STL [R1+0x2764], R16 ;  /* 0x0027641001007387 */ /* 0x000fe80000100800 */
[----:B------:R-:W-:Y:S04]  /*1b960*/  STL [R1+0x276c], R16 ;  /* 0x00276c1001007387 */ /* 0x000fe80000100800 */
[----:B------:R-:W-:Y:S04]  /*1b970*/  STL [R1+0x2774], R16 ;  /* 0x0027741001007387 */ /* 0x000fe80000100800 */
[----:B------:R-:W-:Y:S04]  /*1b980*/  STL [R1+0x277c], R16 ;  /* 0x00277c1001007387 */ /* 0x000fe80000100800 */
[----:B------:R-:W-:Y:S04]  /*1b990*/  STL [R1+0x2784], R16 ;  /* 0x0027841001007387 */ /* 0x000fe80000100800 */
[----:B------:R-:W-:Y:S01]  /*1b9a0*/  STL [R1+0x278c], R16 ;  /* 0x00278c1001007387 */ /* 0x000fe20000100800 */
[----:B------:R-:W-:-:S03]  /*1b9b0*/  ISETP.GE.AND P0, PT, R0, R5, PT ;  /* 0x000000050000720c */ /* 0x000fc60003f06270 */
[----:B------:R-:W-:Y:S01]  /*1b9c0*/  STL [R1+0x2794], R16 ;  /* 0x0027941001007387 */ /* 0x000fe20000100800 */
[----:B------:R-:W-:-:S03]  /*1b9d0*/  ISETP.GE.AND P1, PT, R17, R5, PT ;  /* 0x000000051100720c */ /* 0x000fc60003f26270 */
[----:B------:R-:W-:Y:S04]  /*1b9e0*/  STL [R1+0x279c], R16 ;  /* 0x00279c1001007387 */ /* 0x000fe80000100800 */
[----:B------:R0:W-:Y:S04]  /*1b9f0*/  STL [R1+0x27bc], R16 ;  /* 0x0027bc1001007387 */ /* 0x0001e80000100800 */
[----:B------:R-:W-:Y:S04]  /*1ba00*/  STS.U8 [R0+UR4+0x40], R4 ;  /* 0x0000400400007988 */ /* 0x000fe80008000004 */
[----:B0-----:R-:W5:Y:S04]  /*1ba10*/  LDL.LU R16, [R1+0x100] ;  /* 0x0001000001107983 */ /* 0x001f680000300800 */
[----:B------:R-:W5:Y:S04]  /*1ba20*/  LDL.LU R5, [R1+0x104] ;  /* 0x0001040001057983 */ /* 0x000f680000300800 */
[----:B------:R0:W-:Y:S04]  /*1ba30*/  STL [R1+0x27c0], R17 ;  /* 0x0027c01101007387 */ /* 0x0001e80000100800 */
[----:B------:R-:W-:Y:S04]  /*1ba40*/  STS.U8 [R0+UR4+0x400], R19 ;  /* 0x0004001300007988 */ /* 0x000fe80008000004 */
[----:B0-----:R-:W5:Y:S04]  /*1ba50*/  LDL.LU R17, [R1+0x108] ;  /* 0x0001080001117983 */ /* 0x001f680000300800 */
[----:B------:R-:W5:Y:S04]  /*1ba60*/  LDL.LU R4, [R1+0x10c] ;  /* 0x00010c0001047983 */ /* 0x000f680000300800 */
[----:B------:R0:W-:Y:S04]  /*1ba70*/  STL [R1+0x27c4], R19 ;  /* 0x0027c41301007387 */ /* 0x0001e80000100800 */
[----:B------:R-:W-:Y:S04]  /*1ba80*/  STS.U8 [R0+UR4+0x440], R18 ;  /* 0x0004401200007988 */ /* 0x000fe80008000004 */
[----:B0-----:R-:W4:Y:S04]  /*1ba90*/  LDL.LU R19, [R1+0x4c] ;  /* 0x00004c0001137983 */ /* 0x001f280000300800 */
[----:B------:R0:W-:Y:S04]  /*1baa0*/  STL [R1+0x27d8], R18 ;  /* 0x0027d81201007387 */ /* 0x0001e80000100800 */
[----:B0-----:R-:W5:Y:S04]  /*1bab0*/  LDL.LU R18, [R1+0x50] ;  /* 0x0000500001127983 */ /* 0x001f680000300800 */
[----:B------:R-:W-:Y:S04]  /*1bac0*/  STL [R1+0x27dc], R15 ;  /* 0x0027dc0f01007387 */ /* 0x000fe80000100800 */
[----:B------:R-:W-:Y:S04]  /*1bad0*/  STL [R1+0x27e0], R14 ;  /* 0x0027e00e01007387 */ /* 0x000fe80000100800 */
[----:B------:R-:W-:Y:S04]  /*1bae0*/  STL [R1+0x27e4], R13 ;  /* 0x0027e40d01007387 */ /* 0x000fe80000100800 */
[----:B------:R-:W-:Y:S04]  /*1baf0*/  STL [R1+0x27e8], R12 ;  /* 0x0027e80c01007387 */ /* 0x000fe80000100800 */
[----:B------:R-:W-:Y:S04]  /*1bb00*/  STL [R1+0x27ec], R11 ;  /* 0x0027ec0b01007387 */ /* 0x000fe80000100800 */
[----:B--2---:R0:W-:Y:S04]  /*1bb10*/  STS.U8 [R0+UR4+0x1800], R29 ;  /* 0x0018001d00007988 */ /* 0x0041e80008000004 */
[----:B------:R-:W2:Y:S04]  /*1bb20*/  LDL.LU R26, [R1+0x44] ;  /* 0x00004400011a7983 */ /* 0x000ea80000300800 */
[----:B---3--:R1:W-:Y:S04]  /*1bb30*/  STS.U8 [R0+UR4+0x1840], R27 ;  /* 0x0018401b00007988 */ /* 0x0083e80008000004 */
[----:B0-----:R-:W3:Y:S04]  /*1bb40*/  LDL.LU R29, [R1+0x40] ;  /* 0x00004000011d7983 */ /* 0x001ee80000300800 */
[----:B-1----:R-:W2:Y:S04]  /*1bb50*/  LDL.LU R27, [R1+0x3c] ;  /* 0x00003c00011b7983 */ /* 0x002ea80000300800 */
[----:B------:R0:W-:Y:S04]  /*1bb60*/  STS.U8 [R0+UR4], R2 ;  /* 0x0000000200007988 */ /* 0x0001e80008000004 */
[----:B------:R-:W-:Y:S01]  /*1bb70*/  STS.U8 [R0+UR4+0x800], R15 ;  /* 0x0008000f00007988 */ /* 0x000fe20008000004 */
[----:B0-----:R-:W-:-:S03]  /*1bb80*/  LOP3.LUT R2, R0, 0x8, RZ, 0x3c, !PT ;  /* 0x0000000800027812 */ /* 0x001fc600078e3cff */
[----:B------:R-:W-:Y:S04]  /*1bb90*/  STS.U8 [R0+UR4+0x840], R14 ;  /* 0x0008400e00007988 */ /* 0x000fe80008000004 */
[----:B------:R-:W-:Y:S04]  /*1bba0*/  STS.U8 [R0+UR4+0xc00], R13 ;  /* 0x000c000d00007988 */ /* 0x000fe80008000004 */
[----:B------:R-:W-:Y:S04]  /*1bbb0*/  STS.U8 [R0+UR4+0xc40], R12 ;  /* 0x000c400c00007988 */ /* 0x000fe80008000004 */
[----:B------:R-:W-:Y:S04]  /*1bbc0*/  STS.U8 [R0+UR4+0x1000], R11 ;  /* 0x0010000b00007988 */ /* 0x000fe80008000004 */
[----:B------:R-:W-:Y:S04]  /*1bbd0*/  STS.U8 [R0+UR4+0x1040], R10 ;  /* 0x0010400a00007988 */ /* 0x000fe80008000004 */
[----:B------:R-:W-:Y:S04]  /*1bbe0*/  STS.U8 [R0+UR4+0x1400], R9 ;  /* 0x0014000900007988 */ /* 0x000fe80008000004 */
[----:B------:R-:W-:Y:S04]  /*1bbf0*/  STS.U8 [R0+UR4+0x1440], R8 ;  /* 0x0014400800007988 */ /* 0x000fe80008000004 */
[----:B----4-:R-:W-:Y:S04]  /*1bc00*/  STS.U8 [R0+UR4+0x1c40], R19 ;  /* 0x001c401300007988 */ /* 0x010fe80008000004 */
[----:B-----5:R-:W-:Y:S04]  /*1bc10*/  STS.U8 [R0+UR4+0x1c00], R18 ;  /* 0x001c001200007988 */ /* 0x020fe80008000004 */
[----:B------:R0:W-:Y:S04]  /*1bc20*/  STS.U8 [R2+UR4+0x8c0], R6 ;  /* 0x0008c00602007988 */ /* 0x0001e80008000004 */
[----:B------:R1:W-:Y:S04]  /*1bc30*/  STS.U8 [R2+UR4+0xc80], R23 ;  /* 0x000c801702007988 */ /* 0x0003e80008000004 */
[----:B0-----:R-:W4:Y:S04]  /*1bc40*/  LDL.LU R6, [R1+0x14c] ;  /* 0x00014c0001067983 */ /* 0x001f280000300800 */
[----:B-1----:R-:W5:Y:S04]  /*1bc50*/  LDL.LU R23, [R1+0x148] ;  /* 0x0001480001177983 */ /* 0x002f680000300800 */
[----:B------:R-:W5:Y:S04]  /*1bc60*/  LDL.LU R8, [R1+0x140] ;  /* 0x0001400001087983 */ /* 0x000f680000300800 */
[----:B------:R-:W5:Y:S04]  /*1bc70*/  LDL.LU R11, [R1+0x13c] ;  /* 0x00013c00010b7983 */ /* 0x000f680000300800 */
[----:B------:R-:W5:Y:S04]  /*1bc80*/  LDL.LU R12, [R1+0x138] ;  /* 0x00013800010c7983 */ /* 0x000f680000300800 */
[----:B------:R-:W5:Y:S04]  /*1bc90*/  LDL.LU R13, [R1+0xfc] ;  /* 0x0000fc00010d7983 */ /* 0x000f680000300800 */
[----:B------:R0:W-:Y:S04]  /*1bca0*/  STS.U8 [R2+UR4+0x1080], R21 ;  /* 0x0010801502007988 */ /* 0x0001e80008000004 */
[----:B------:R-:W5:Y:S04]  /*1bcb0*/  LDL.LU R14, [R1+0xf8] ;  /* 0x0000f800010e7983 */ /* 0x000f680000300800 */
[----:B------:R1:W-:Y:S04]  /*1bcc0*/  STS.U8 [R2+UR4+0x14c0], R24 ;  /* 0x0014c01802007988 */ /* 0x0003e80008000004 */
[----:B0-----:R-:W5:Y:S04]  /*1bcd0*/  LDL.LU R21, [R1+0xbc] ;  /* 0x0000bc0001157983 */ /* 0x001f680000300800 */
[----:B------:R0:W-:Y:S04]  /*1bce0*/  STS.U8 [R2+UR4+0x480], R5 ;  /* 0x0004800502007988 */ /* 0x0001e80008000004 */
[----:B-1----:R-:W5:Y:S04]  /*1bcf0*/  LDL.LU R24, [R1+0xb8] ;  /* 0x0000b80001187983 */ /* 0x002f680000300800 */
[----:B------:R1:W-:Y:S04]  /*1bd00*/  STS.U8 [R2+UR4+0x1880], R25 ;  /* 0x0018801902007988 */ /* 0x0003e80008000004 */
[----:B0-----:R-:W5:Y:S04]  /*1bd10*/  LDL.LU R5, [R1+0x7c] ;  /* 0x00007c0001057983 */ /* 0x001f680000300800 */
[----:B---3--:R0:W-:Y:S04]  /*1bd20*/  STS.U8 [R2+UR4+0x1c80], R29 ;  /* 0x001c801d02007988 */ /* 0x0081e80008000004 */
[----:B-1----:R-:W3:Y:S04]  /*1bd30*/  LDL.LU R25, [R1+0x78] ;  /* 0x0000780001197983 */ /* 0x002ee80000300800 */
[----:B------:R-:W-:Y:S04]  /*1bd40*/  STS.U8 [R2+UR4+0x80], R4 ;  /* 0x0000800402007988 */ /* 0x000fe80008000004 */
[----:B------:R-:W-:Y:S04]  /*1bd50*/  STS.U8 [R2+UR4+0xc0], R17 ;  /* 0x0000c01102007988 */ /* 0x000fe80008000004 */
[----:B------:R-:W-:Y:S04]  /*1bd60*/  STS.U8 [R2+UR4+0x4c0], R16 ;  /* 0x0004c01002007988 */ /* 0x000fe80008000004 */
[----:B------:R-:W-:Y:S04]  /*1bd70*/  STS.U8 [R2+UR4+0x880], R3 ;  /* 0x0008800302007988 */ /* 0x000fe80008000004 */
[----:B------:R-:W-:Y:S04]  /*1bd80*/  STS.U8 [R2+UR4+0xcc0], R22 ;  /* 0x000cc01602007988 */ /* 0x000fe80008000004 */
[----:B------:R-:W-:Y:S04]  /*1bd90*/  STS.U8 [R2+UR4+0x10c0], R20 ;  /* 0x0010c01402007988 */ /* 0x000fe80008000004 */
[----:B------:R-:W-:Y:S04]  /*1bda0*/  STS.U8 [R2+UR4+0x1480], R7 ;  /* 0x0014800702007988 */ /* 0x000fe80008000004 */
[----:B--2---:R-:W-:Y:S04]  /*1bdb0*/  STS.U8 [R2+UR4+0x18c0], R26 ;  /* 0x0018c01a02007988 */ /* 0x004fe80008000004 */
[----:B0-----:R-:W2:Y:S04]  /*1bdc0*/  LDL.LU R29, [R1+0x38] ;  /* 0x00003800011d7983 */ /* 0x001ea80000300800 */
[----:B------:R0:W-:Y:S04]  /*1bdd0*/  STS.U8 [R2+UR4+0x1cc0], R27 ;  /* 0x001cc01b02007988 */ /* 0x0001e80008000004 */
[----:B0-----:R-:W2:Y:S04]  /*1bde0*/  LDL.LU R2, [R1+0x144] ;  /* 0x0001440001027983 */ /* 0x001ea80000300800 */
[----:B------:R-:W2:Y:S04]  /*1bdf0*/  LDL.LU R15, [R1+0x34] ;  /* 0x00003400010f7983 */ /* 0x000ea80000300800 */
[----:B------:R-:W2:Y:S04]  /*1be00*/  LDL.LU R18, [R1+0x30] ;  /* 0x0000300001127983 */ /* 0x000ea80000300800 */
[----:B------:R-:W2:Y:S04]  /*1be10*/  LDL.LU R19, [R1+0x28] ;  /* 0x0000280001137983 */ /* 0x000ea80000300800 */
[----:B------:R-:W2:Y:S04]  /*1be20*/  LDL.LU R17, [R1+0x17c] ;  /* 0x00017c0001117983 */ /* 0x000ea80000300800 */
[----:B------:R-:W2:Y:S04]  /*1be30*/  LDL.LU R16, [R1+0x178] ;  /* 0x0001780001107983 */ /* 0x000ea80000300800 */
[----:B------:R-:W2:Y:S04]  /*1be40*/  LDL.LU R3, [R1+0x174] ;  /* 0x0001740001037983 */ /* 0x000ea80000300800 */
[----:B------:R-:W2:Y:S04]  /*1be50*/  LDL.LU R26, [R1+0x170] ;  /* 0x00017000011a7983 */ /* 0x000ea80000300800 */
[----:B------:R-:W2:Y:S01]  /*1be60*/  LDL.LU R27, [R1+0x134] ;  /* 0x00013400011b7983 */ /* 0x000ea20000300800 */
[----:B------:R-:W-:-:S03]  /*1be70*/  LOP3.LUT R4, R0, 0x10, RZ, 0x3c, !PT ;  /* 0x0000001000047812 */ /* 0x000fc600078e3cff */
[----:B------:R-:W2:Y:S04]  /*1be80*/  LDL.LU R22, [R1+0x130] ;  /* 0x0001300001167983 */ /* 0x000ea80000300800 */
[----:B------:R-:W2:Y:S04]  /*1be90*/  LDL.LU R20, [R1+0xf4] ;  /* 0x0000f40001147983 */ /* 0x000ea80000300800 */
[----:B------:R-:W2:Y:S04]  /*1bea0*/  LDL.LU R7, [R1+0xf0] ;  /* 0x0000f00001077983 */ /* 0x000ea80000300800 */
[----:B----4-:R0:W-:Y:S04]  /*1beb0*/  STS.U8 [R4+UR4+0x100], R6 ;  /* 0x0001000604007988 */ /* 0x0101e80008000004 */
[----:B-----5:R1:W-:Y:S04]  /*1bec0*/  STS.U8 [R4+UR4+0x140], R23 ;  /* 0x0001401704007988 */ /* 0x0203e80008000004 */
[----:B0-----:R-:W4:Y:S04]  /*1bed0*/  LDL.LU R6, [R1+0xb4] ;  /* 0x0000b40001067983 */ /* 0x001f280000300800 */
[----:B-1----:R-:W5:Y:S04]  /*1bee0*/  LDL.LU R23, [R1+0xb0] ;  /* 0x0000b00001177983 */ /* 0x002f680000300800 */
[----:B------:R-:W-:Y:S04]  /*1bef0*/  STS.U8 [R4+UR4+0x540], R8 ;  /* 0x0005400804007988 */ /* 0x000fe80008000004 */
[----:B------:R-:W-:Y:S04]  /*1bf00*/  STS.U8 [R4+UR4+0x900], R11 ;  /* 0x0009000b04007988 */ /* 0x000fe80008000004 */
[----:B------:R-:W-:Y:S04]  /*1bf10*/  STS.U8 [R4+UR4+0x940], R12 ;  /* 0x0009400c04007988 */ /* 0x000fe80008000004 */
[----:B------:R-:W-:Y:S04]  /*1bf20*/  STS.U8 [R4+UR4+0xd00], R13 ;  /* 0x000d000d04007988 */ /* 0x000fe80008000004 */
[----:B------:R0:W-:Y:S04]  /*1bf30*/  STS.U8 [R4+UR4+0x1100], R21 ;  /* 0x0011001504007988 */ /* 0x0001e80008000004 */
[----:B------:R-:W-:Y:S04]  /*1bf40*/  STS.U8 [R4+UR4+0xd40], R14 ;  /* 0x000d400e04007988 */ /* 0x000fe80008000004 */
[----:B------:R1:W-:Y:S04]  /*1bf50*/  STS.U8 [R4+UR4+0x1140], R24 ;  /* 0x0011401804007988 */ /* 0x0003e80008000004 */
[----:B0-----:R-:W5:Y:S04]  /*1bf60*/  LDL.LU R21, [R1+0x74] ;  /* 0x0000740001157983 */ /* 0x001f680000300800 */
[----:B------:R0:W-:Y:S04]  /*1bf70*/  STS.U8 [R4+UR4+0x1500], R5 ;  /* 0x0015000504007988 */ /* 0x0001e80008000004 */
[----:B-1----:R-:W5:Y:S01]  /*1bf80*/  LDL.LU R24, [R1+0x70] ;  /* 0x0000700001187983 */ /* 0x002f620000300800 */
[----:B0-----:R-:W-:-:S03]  /*1bf90*/  LOP3.LUT R5, R0, 0x18, RZ, 0x3c, !PT ;  /* 0x0000001800057812 */ /* 0x001fc600078e3cff */
[----:B---3--:R0:W-:Y:S04]  /*1bfa0*/  STS.U8 [R4+UR4+0x1540], R25 ;  /* 0x0015401904007988 */ /* 0x0081e80008000004 */
[----:B0-----:R-:W3:Y:S04]  /*1bfb0*/  LDL.LU R25, [R1+0x24] ;  /* 0x0000240001197983 */ /* 0x001ee80000300800 */
[----:B--2---:R0:W-:Y:S04]  /*1bfc0*/  STS.U8 [R4+UR4+0x1900], R29 ;  /* 0x0019001d04007988 */ /* 0x0041e80008000004 */
[----:B0-----:R-:W2:Y:S04]  /*1bfd0*/  LDL.LU R29, [R1+0x20] ;  /* 0x00002000011d7983 */ /* 0x001ea80000300800 */
[----:B------:R-:W-:Y:S04]  /*1bfe0*/  STS.U8 [R4+UR4+0x500], R2 ;  /* 0x0005000204007988 */ /* 0x000fe80008000004 */
[----:B------:R-:W-:Y:S04]  /*1bff0*/  STS.U8 [R4+UR4+0x1940], R15 ;  /* 0x0019400f04007988 */ /* 0x000fe80008000004 */
[----:B------:R-:W-:Y:S04]  /*1c000*/  STS.U8 [R4+UR4+0x1d00], R18 ;  /* 0x001d001204007988 */ /* 0x000fe80008000004 */
[----:B------:R-:W-:Y:S04]  /*1c010*/  STS.U8 [R4+UR4+0x1d40], R19 ;  /* 0x001d401304007988 */ /* 0x000fe80008000004 */
[----:B------:R0:W-:Y:S04]  /*1c020*/  STS.U8 [R5+UR4+0x5c0], R26 ;  /* 0x0005c01a05007988 */ /* 0x0001e80008000004 */
[----:B------:R1:W-:Y:S04]  /*1c030*/  STS.U8 [R5+UR4+0x980], R27 ;  /* 0x0009801b05007988 */ /* 0x0003e80008000004 */
[----:B0-----:R-:W2:Y:S04]  /*1c040*/  LDL.LU R26, [R1+0x1c] ;  /* 0x00001c00011a7983 */ /* 0x001ea80000300800 */
[----:B-1----:R-:W2:Y:S04]  /*1c050*/  LDL.LU R27, [R1+0x18] ;  /* 0x00001800011b7983 */ /* 0x002ea80000300800 */
[----:B------:R-:W2:Y:S04]  /*1c060*/  LDL.LU R8, [R1+0x16c] ;  /* 0x00016c0001087983 */ /* 0x000ea80000300800 */
[----:B------:R-:W2:Y:S04]  /*1c070*/  LDL.LU R11, [R1+0x168] ;  /* 0x00016800010b7983 */ /* 0x000ea80000300800 */
[----:B------:R-:W2:Y:S04]  /*1c080*/  LDL.LU R12, [R1+0x12c] ;  /* 0x00012c00010c7983 */ /* 0x000ea80000300800 */
[----:B------:R0:W-:Y:S04]  /*1c090*/  STS.U8 [R5+UR4+0xd80], R20 ;  /* 0x000d801405007988 */ /* 0x0001e80008000004 */
[----:B------:R-:W2:Y:S01]  /*1c0a0*/  LDL.LU R13, [R1+0x128] ;  /* 0x00012800010d7983 */ /* 0x000ea20000300800 */
[----:B------:R-:W-:-:S03]  /*1c0b0*/  LOP3.LUT R2, R0, 0x20, RZ, 0x3c, !PT ;  /* 0x0000002000027812 */ /* 0x000fc600078e3cff */
[----:B------:R1:W-:Y:S04]  /*1c0c0*/  STS.U8 [R5+UR4+0xdc0], R7 ;  /* 0x000dc00705007988 */ /* 0x0003e80008000004 */
[----:B0-----:R-:W2:Y:S04]  /*1c0d0*/  LDL.LU R20, [R1+0xec] ;  /* 0x0000ec0001147983 */ /* 0x001ea80000300800 */
[----:B-1----:R-:W2:Y:S04]  /*1c0e0*/  LDL.LU R7, [R1+0xe8] ;  /* 0x0000e80001077983 */ /* 0x002ea80000300800 */
[----:B------:R-:W-:Y:S04]  /*1c0f0*/  STS.U8 [R5+UR4+0x180], R17 ;  /* 0x0001801105007988 */ /* 0x000fe80008000004 */
[----:B------:R-:W-:Y:S04]  /*1c100*/  STS.U8 [R5+UR4+0x1c0], R16 ;  /* 0x0001c01005007988 */ /* 0x000fe80008000004 */
[----:B------:R-:W-:Y:S04]  /*1c110*/  STS.U8 [R5+UR4+0x580], R3 ;  /* 0x0005800305007988 */ /* 0x000fe80008000004 */
[----:B------:R-:W-:Y:S04]  /*1c120*/  STS.U8 [R5+UR4+0x9c0], R22 ;  /* 0x0009c01605007988 */ /* 0x000fe80008000004 */
[----:B----4-:R0:W-:Y:S04]  /*1c130*/  STS.U8 [R5+UR4+0x1180], R6 ;  /* 0x0011800605007988 */ /* 0x0101e80008000004 */
[----:B-----5:R1:W-:Y:S04]  /*1c140*/  STS.U8 [R5+UR4+0x11c0], R23 ;  /* 0x0011c01705007988 */ /* 0x0203e80008000004 */
[----:B0-----:R-:W4:Y:S04]  /*1c150*/  LDL.LU R6, [R1+0xac] ;  /* 0x0000ac0001067983 */ /* 0x001f280000300800 */
[----:B-1----:R-:W5:Y:S04]  /*1c160*/  LDL.LU R23, [R1+0xa8] ;  /* 0x0000a80001177983 */ /* 0x002f680000300800 */
        /* <DEDUP_REMOVED lines=8> */
[----:B------:R0:W-:Y:S04]  /*1c1f0*/  STS.U8 [R5+UR4+0x1580], R21 ;  /* 0x0015801505007988 */ /* 0x0001e80008000004 */
[----:B------:R-:W5:Y:S04]  /*1c200*/  LDL.LU R22, [R1+0x188] ;  /* 0x0001880001167983 */ /* 0x000f680000300800 */
[----:B------:R-:W-:Y:S04]  /*1c210*/  STS.U8 [R5+UR4+0x15c0], R24 ;  /* 0x0015c01805007988 */ /* 0x000fe80008000004 */
[----:B0-----:R-:W5:Y:S04]  /*1c220*/  LDL.LU R21, [R1+0x164] ;  /* 0x0001640001157983 */ /* 0x001f680000300800 */
[----:B---3--:R-:W-:Y:S04]  /*1c230*/  STS.U8 [R5+UR4+0x1980], R25 ;  /* 0x0019801905007988 */ /* 0x008fe80008000004 */
[----:B--2---:R0:W-:Y:S04]  /*1c240*/  STS.U8 [R5+UR4+0x19c0], R29 ;  /* 0x0019c01d05007988 */ /* 0x0041e80008000004 */
[----:B0-----:R-:W2:Y:S04]  /*1c250*/  LDL.LU R29, [R1+0x160] ;  /* 0x00016000011d7983 */ /* 0x001ea80000300800 */
[----:B------:R-:W-:Y:S04]  /*1c260*/  STS.U8 [R5+UR4+0x1d80], R26 ;  /* 0x001d801a05007988 */ /* 0x000fe80008000004 */
[----:B------:R0:W-:Y:S04]  /*1c270*/  STS.U8 [R5+UR4+0x1dc0], R27 ;  /* 0x001dc01b05007988 */ /* 0x0001e80008000004 */
[----:B0-----:R-:W3:Y:S04]  /*1c280*/  LDL.LU R5, [R1+0x180] ;  /* 0x0001800001057983 */ /* 0x001ee80000300800 */
[----:B------:R-:W2:Y:S04]  /*1c290*/  LDL.LU R24, [R1+0x124] ;  /* 0x0001240001187983 */ /* 0x000ea80000300800 */
[----:B------:R-:W2:Y:S04]  /*1c2a0*/  LDL.LU R25, [R1+0x120] ;  /* 0x0001200001197983 */ /* 0x000ea80000300800 */
[----:B------:R-:W2:Y:S04]  /*1c2b0*/  LDL.LU R26, [R1+0xe4] ;  /* 0x0000e400011a7983 */ /* 0x000ea80000300800 */
[----:B------:R-:W2:Y:S04]  /*1c2c0*/  LDL.LU R27, [R1+0xe0] ;  /* 0x0000e000011b7983 */ /* 0x000ea80000300800 */
[----:B------:R-:W-:Y:S04]  /*1c2d0*/  STS.U8 [R2+UR4+0x600], R8 ;  /* 0x0006000802007988 */ /* 0x000fe80008000004 */
[----:B------:R0:W-:Y:S04]  /*1c2e0*/  STS.U8 [R2+UR4+0xe00], R20 ;  /* 0x000e001402007988 */ /* 0x0001e80008000004 */
[----:B------:R1:W-:Y:S04]  /*1c2f0*/  STS.U8 [R2+UR4+0xe40], R7 ;  /* 0x000e400702007988 */ /* 0x0003e80008000004 */
[----:B0-----:R-:W2:Y:S04]  /*1c300*/  LDL.LU R20, [R1+0xa4] ;  /* 0x0000a40001147983 */ /* 0x001ea80000300800 */
[----:B-1----:R-:W2:Y:S04]  /*1c310*/  LDL.LU R7, [R1+0xa0] ;  /* 0x0000a00001077983 */ /* 0x002ea80000300800 */
[----:B------:R-:W-:Y:S04]  /*1c320*/  STS.U8 [R2+UR4+0x640], R11 ;  /* 0x0006400b02007988 */ /* 0x000fe80008000004 */
[----:B------:R-:W-:Y:S04]  /*1c330*/  STS.U8 [R2+UR4+0xa00], R12 ;  /* 0x000a000c02007988 */ /* 0x000fe80008000004 */
[----:B------:R-:W-:Y:S04]  /*1c340*/  STS.U8 [R2+UR4+0xa40], R13 ;  /* 0x000a400d02007988 */ /* 0x000fe80008000004 */
[----:B----4-:R0:W-:Y:S02]  /*1c350*/  STS.U8 [R2+UR4+0x200], R0 ;  /* 0x0002000002007988 */ /* 0x0101e40008000004 */
[----:B0-----:R-:W0:Y:S02]  /*1c360*/  S2R R0, SR_TID.X ;  /* 0x0000000000007919 */ /* 0x001e240000002100 */
[----:B------:R1:W-:Y:S04]  /*1c370*/  STS.U8 [R2+UR4+0x1200], R6 ;  /* 0x0012000602007988 */ /* 0x0003e80008000004 */
[----:B-----5:R4:W-:Y:S04]  /*1c380*/  STS.U8 [R2+UR4+0x1240], R23 ;  /* 0x0012401702007988 */ /* 0x0209e80008000004 */
[----:B------:R-:W-:Y:S04]  /*1c390*/  STS.U8 [R2+UR4+0x1600], R14 ;  /* 0x0016000e02007988 */ /* 0x000fe80008000004 */
[----:B-1----:R-:W5:Y:S04]  /*1c3a0*/  LDL.LU R6, [R1+0x64] ;  /* 0x0000640001067983 */ /* 0x002f680000300800 */
[----:B----4-:R-:W4:Y:S04]  /*1c3b0*/  LDL.LU R23, [R1+0x60] ;  /* 0x0000600001177983 */ /* 0x010f280000300800 */
[----:B------:R-:W-:Y:S01]  /*1c3c0*/  STS.U8 [R2+UR4+0x1640], R15 ;  /* 0x0016400f02007988 */ /* 0x000fe20008000004 */
[----:B0-----:R-:W-:-:S04]  /*1c3d0*/  LOP3.LUT R0, R0, 0x3f, RZ, 0xc0, !PT ;  /* 0x0000003f00007812 */ /* 0x001fc800078ec0ff */
[----:B------:R-:W-:Y:S01]  /*1c3e0*/  LOP3.LUT R8, R0, 0x28, RZ, 0x3c, !PT ;  /* 0x0000002800087812 */ /* 0x000fe200078e3cff */
[----:B------:R-:W-:Y:S04]  /*1c3f0*/  STS.U8 [R2+UR4+0x1a00], R18 ;  /* 0x001a001202007988 */ /* 0x000fe80008000004 */
[----:B------:R-:W-:Y:S04]  /*1c400*/  STS.U8 [R2+UR4+0x1a40], R19 ;  /* 0x001a401302007988 */ /* 0x000fe80008000004 */
[----:B------:R-:W-:Y:S04]  /*1c410*/  STS.U8 [R2+UR4+0x1e00], R17 ;  /* 0x001e001102007988 */ /* 0x000fe80008000004 */
[----:B------:R-:W-:Y:S04]  /*1c420*/  STS.U8 [R2+UR4+0x1e40], R16 ;  /* 0x001e401002007988 */ /* 0x000fe80008000004 */
[----:B---3--:R-:W-:Y:S04]  /*1c430*/  STS.U8 [R2+UR4+0x240], R5 ;  /* 0x0002400502007988 */ /* 0x008fe80008000004 */
[----:B--2---:R0:W-:Y:S04]  /*1c440*/  STS.U8 [R8+UR4+0x6c0], R29 ;  /* 0x0006c01d08007988 */ /* 0x0041e80008000004 */
[----:B0-----:R-:W2:Y:S04]  /*1c450*/  LDL.LU R29, [R1+0x4] ;  /* 0x00000400011d7983 */ /* 0x001ea80000300800 */
[----:B------:R-:W3:Y:S04]  /*1c460*/  LDL.LU R5, [R1] ;  /* 0x0000000001057983 */ /* 0x000ee80000300800 */
[----:B------:R-:W3:Y:S04]  /*1c470*/  LDL.LU R11, [R1+0x19c] ;  /* 0x00019c00010b7983 */ /* 0x000ee80000300800 */
[----:B------:R-:W3:Y:S04]  /*1c480*/  LDL.LU R12, [R1+0x198] ;  /* 0x00019800010c7983 */ /* 0x000ee80000300800 */
[----:B------:R-:W3:Y:S04]  /*1c490*/  LDL.LU R13, [R1+0x15c] ;  /* 0x00015c00010d7983 */ /* 0x000ee80000300800 */
[----:B------:R-:W3:Y:S04]  /*1c4a0*/  LDL.LU R14, [R1+0x158] ;  /* 0x00015800010e7983 */ /* 0x000ee80000300800 */
[----:B------:R-:W3:Y:S04]  /*1c4b0*/  LDL.LU R15, [R1+0x11c] ;  /* 0x00011c00010f7983 */ /* 0x000ee80000300800 */
[----:B------:R0:W-:Y:S04]  /*1c4c0*/  STS.U8 [R8+UR4+0xa80], R24 ;  /* 0x000a801808007988 */ /* 0x0001e80008000004 */
[----:B------:R-:W3:Y:S04]  /*1c4d0*/  LDL.LU R18, [R1+0x118] ;  /* 0x0001180001127983 */ /* 0x000ee80000300800 */
[----:B------:R1:W-:Y:S04]  /*1c4e0*/  STS.U8 [R8+UR4+0xac0], R25 ;  /* 0x000ac01908007988 */ /* 0x0003e80008000004 */
[----:B0-----:R-:W3:Y:S04]  /*1c4f0*/  LDL.LU R24, [R1+0xdc] ;  /* 0x0000dc0001187983 */ /* 0x001ee80000300800 */
[----:B------:R0:W-:Y:S04]  /*1c500*/  STS.U8 [R8+UR4+0xe80], R26 ;  /* 0x000e801a08007988 */ /* 0x0001e80008000004 */
[----:B-1----:R-:W3:Y:S04]  /*1c510*/  LDL.LU R25, [R1+0xd8] ;  /* 0x0000d80001197983 */ /* 0x002ee80000300800 */
[----:B------:R1:W-:Y:S04]  /*1c520*/  STS.U8 [R8+UR4+0xec0], R27 ;  /* 0x000ec01b08007988 */ /* 0x0003e80008000004 */
[----:B0-----:R-:W3:Y:S04]  /*1c530*/  LDL.LU R26, [R1+0x9c] ;  /* 0x00009c00011a7983 */ /* 0x001ee80000300800 */
[----:B-1----:R-:W3:Y:S04]  /*1c540*/  LDL.LU R27, [R1+0x98] ;  /* 0x00009800011b7983 */ /* 0x002ee80000300800 */
        /* <DEDUP_REMOVED lines=10> */
[----:B------:R0:W-:Y:S04]  /*1c5f0*/  STS.U8 [R8+UR4+0x12c0], R7 ;  /* 0x0012c00708007988 */ /* 0x0001e80008000004 */
[----:B-1----:R-:W3:Y:S04]  /*1c600*/  LDL.LU R20, [R1+0xd4] ;  /* 0x0000d40001147983 */ /* 0x002ee80000300800 */
[----:B0-----:R-:W3:Y:S04]  /*1c610*/  LDL.LU R7, [R1+0xd0] ;  /* 0x0000d00001077983 */ /* 0x001ee80000300800 */
[----:B-----5:R0:W-:Y:S04]  /*1c620*/  STS.U8 [R8+UR4+0x1680], R6 ;  /* 0x0016800608007988 */ /* 0x0201e80008000004 */
[----:B----4-:R1:W-:Y:S04]  /*1c630*/  STS.U8 [R8+UR4+0x16c0], R23 ;  /* 0x0016c01708007988 */ /* 0x0103e80008000004 */
[----:B0-----:R-:W4:Y:S04]  /*1c640*/  LDL.LU R6, [R1+0x94] ;  /* 0x0000940001067983 */ /* 0x001f280000300800 */
[----:B-1----:R-:W5:Y:S04]  /*1c650*/  LDL.LU R23, [R1+0x90] ;  /* 0x0000900001177983 */ /* 0x002f680000300800 */
[----:B------:R-:W4:Y:S04]  /*1c660*/  LDL.LU R0, [R1+0x5c] ;  /* 0x00005c0001007983 */ /* 0x000f280000300800 */
[----:B--2---:R0:W-:Y:S04]  /*1c670*/  STS.U8 [R8+UR4+0x1a80], R29 ;  /* 0x001a801d08007988 */ /* 0x0041e80008000004 */
[----:B0-----:R-:W2:Y:S04]  /*1c680*/  LDL.LU R29, [R1+0x27f0] ;  /* 0x0027f000011d7983 */ /* 0x001ea80000300800 */
[----:B---3--:R0:W-:Y:S02]  /*1c690*/  STS.U8 [R8+UR4+0x1ac0], R5 ;  /* 0x001ac00508007988 */ /* 0x0081e40008000004 */
[----:B0-----:R-:W0:Y:S02]  /*1c6a0*/  S2R R5, SR_TID.X ;  /* 0x0000000000057919 */ /* 0x001e240000002100 */
[----:B------:R-:W-:Y:S01]  /*1c6b0*/  STS.U8 [R8+UR4+0x1ec0], R28 ;  /* 0x001ec01c08007988 */ /* 0x000fe20008000004 */
[----:B0-----:R-:W-:-:S04]  /*1c6c0*/  LOP3.LUT R5, R5, 0x3f, RZ, 0xc0, !PT ;  /* 0x0000003f05057812 */ /* 0x001fc800078ec0ff */
[----:B------:R-:W-:Y:S01]  /*1c6d0*/  LOP3.LUT R5, R5, 0x30, RZ, 0x3c, !PT ;  /* 0x0000003005057812 */ /* 0x000fe200078e3cff */
[----:B--2---:R0:W-:Y:S04]  /*1c6e0*/  STS.U8 [R8+UR4+0x1e80], R29 ;  /* 0x001e801d08007988 */ /* 0x0041e80008000004 */
[----:B------:R1:W-:Y:S04]  /*1c6f0*/  STS.U8 [R5+UR4+0x300], R11 ;  /* 0x0003000b05007988 */ /* 0x0003e80008000004 */
[----:B------:R2:W-:Y:S04]  /*1c700*/  STS.U8 [R5+UR4+0x340], R12 ;  /* 0x0003400c05007988 */ /* 0x0005e80008000004 */
[----:B0-----:R-:W3:Y:S04]  /*1c710*/  LDL.LU R8, [R1+0x2c] ;  /* 0x00002c0001087983 */ /* 0x001ee80000300800 */
[----:B-1----:R-:W5:Y:S04]  /*1c720*/  LDL.LU R11, [R1+0x27ec] ;  /* 0x0027ec00010b7983 */ /* 0x002f680000300800 */
[----:B--2---:R-:W2:Y:S04]  /*1c730*/  LDL.LU R12, [R1+0x27e8] ;  /* 0x0027e800010c7983 */ /* 0x004ea80000300800 */
[----:B------:R0:W-:Y:S04]  /*1c740*/  STS.U8 [R5+UR4+0x700], R13 ;  /* 0x0007000d05007988 */ /* 0x0001e80008000004 */
[----:B------:R1:W-:Y:S04]  /*1c750*/  STS.U8 [R5+UR4+0x740], R14 ;  /* 0x0007400e05007988 */ /* 0x0003e80008000004 */
[----:B------:R4:W-:Y:S04]  /*1c760*/  STS.U8 [R5+UR4+0xb00], R15 ;  /* 0x000b000f05007988 */ /* 0x0009e80008000004 */
[----:B0-----:R-:W2:Y:S04]  /*1c770*/  LDL.LU R13, [R1+0x27e4] ;  /* 0x0027e400010d7983 */ /* 0x001ea80000300800 */
[----:B-1----:R-:W2:Y:S04]  /*1c780*/  LDL.LU R14, [R1+0x27e0] ;  /* 0x0027e000010e7983 */ /* 0x002ea80000300800 */
[----:B----4-:R-:W4:Y:S04]  /*1c790*/  LDL.LU R15, [R1+0x27dc] ;  /* 0x0027dc00010f7983 */ /* 0x010f280000300800 */
[----:B------:R0:W-:Y:S04]  /*1c7a0*/  STS.U8 [R5+UR4+0xb40], R18 ;  /* 0x000b401205007988 */ /* 0x0001e80008000004 */
[----:B------:R1:W-:Y:S04]  /*1c7b0*/  STS.U8 [R5+UR4+0xf00], R24 ;  /* 0x000f001805007988 */ /* 0x0003e80008000004 */
[----:B------:R1:W-:Y:S04]  /*1c7c0*/  STS.U8 [R5+UR4+0xf40], R25 ;  /* 0x000f401905007988 */ /* 0x0003e80008000004 */
[----:B0-----:R-:W4:Y:S04]  /*1c7d0*/  LDL.LU R18, [R1+0x27d8] ;  /* 0x0027d80001127983 */ /* 0x001f280000300800 */
[----:B-1----:R-:W5:Y:S04]  /*1c7e0*/  LDL.LU R24, [R1+0x27d4] ;  /* 0x0027d40001187983 */ /* 0x002f680000300800 */
[----:B------:R-:W2:Y:S04]  /*1c7f0*/  LDL.LU R25, [R1+0x27d0] ;  /* 0x0027d00001197983 */ /* 0x000ea80000300800 */
[----:B------:R0:W-:Y:S04]  /*1c800*/  STS.U8 [R5+UR4+0x1300], R26 ;  /* 0x0013001a05007988 */ /* 0x0001e80008000004 */
[----:B------:R1:W-:Y:S04]  /*1c810*/  STS.U8 [R5+UR4+0x1340], R27 ;  /* 0x0013401b05007988 */ /* 0x0003e80008000004 */
[----:B0-----:R-:W4:Y:S04]  /*1c820*/  LDL.LU R26, [R1+0x27cc] ;  /* 0x0027cc00011a7983 */ /* 0x001f280000300800 */
[----:B-1----:R-:W4:Y:S04]  /*1c830*/  LDL.LU R27, [R1+0x27c8] ;  /* 0x0027c800011b7983 */ /* 0x002f280000300800 */
[----:B------:R0:W-:Y:S02]  /*1c840*/  STS.U8 [R5+UR4+0x1700], R0 ;  /* 0x0017000005007988 */ /* 0x0001e40008000004 */
[----:B0-----:R-:W0:Y:S02]  /*1c850*/  S2R R0, SR_TID.X ;  /* 0x0000000000007919 */ /* 0x001e240000002100 */
[----:B0-----:R-:W-:Y:S01]  /*1c860*/  LOP3.LUT R0, R0, 0x3f, RZ, 0xc0, !PT ;  /* 0x0000003f00007812 */ /* 0x001fe200078ec0ff */
[----:B---3--:R0:W-:Y:S03]  /*1c870*/  STS.U8 [R5+UR4+0x1740], R8 ;  /* 0x0017400805007988 */ /* 0x0081e60008000004 */
[----:B0-----:R-:W-:Y:S01]  /*1c880*/  LOP3.LUT R8, R0, 0x38, RZ, 0x3c, !PT ;  /* 0x0000003800087812 */ /* 0x001fe200078e3cff */
[----:B-----5:R-:W-:Y:S04]  /*1c890*/  STS.U8 [R5+UR4+0x1f40], R24 ;  /* 0x001f401805007988 */ /* 0x020fe80008000004 */
[----:B--2---:R-:W-:Y:S04]  /*1c8a0*/  STS.U8 [R5+UR4+0x1f00], R25 ;  /* 0x001f001905007988 */ /* 0x004fe80008000004 */
[----:B----4-:R-:W-:Y:S04]  /*1c8b0*/  STS.U8 [R5+UR4+0x1b40], R26 ;  /* 0x001b401a05007988 */ /* 0x010fe80008000004 */
[----:B------:R-:W-:Y:S04]  /*1c8c0*/  STS.U8 [R5+UR4+0x1b00], R27 ;  /* 0x001b001b05007988 */ /* 0x000fe80008000004 */
[----:B------:R0:W-:Y:S04]  /*1c8d0*/  STS.U8 [R8+UR4+0x380], R19 ;  /* 0x0003801308007988 */ /* 0x0001e80008000004 */
[----:B------:R1:W-:Y:S04]  /*1c8e0*/  STS.U8 [R8+UR4+0x3c0], R17 ;  /* 0x0003c01108007988 */ /* 0x0003e80008000004 */
[----:B------:R2:W-:Y:S04]  /*1c8f0*/  STS.U8 [R8+UR4+0x780], R16 ;  /* 0x0007801008007988 */ /* 0x0005e80008000004 */
[----:B0-----:R-:W3:Y:S04]  /*1c900*/  LDL.LU R19, [R1+0x27c4] ;  /* 0x0027c40001137983 */ /* 0x001ee80000300800 */
[----:B-1----:R-:W4:Y:S04]  /*1c910*/  LDL.LU R17, [R1+0x27c0] ;  /* 0x0027c00001117983 */ /* 0x002f280000300800 */
[----:B--2---:R-:W2:Y:S04]  /*1c920*/  LDL.LU R16, [R1+0x27bc] ;  /* 0x0027bc0001107983 */ /* 0x004ea80000300800 */
[----:B------:R0:W-:Y:S04]  /*1c930*/  STS.U8 [R8+UR4+0x7c0], R3 ;  /* 0x0007c00308007988 */ /* 0x0001e80008000004 */
[----:B------:R1:W-:Y:S04]  /*1c940*/  STS.U8 [R8+UR4+0xb80], R22 ;  /* 0x000b801608007988 */ /* 0x0003e80008000004 */
[----:B------:R5:W-:Y:S04]  /*1c950*/  STS.U8 [R8+UR4+0xbc0], R21 ;  /* 0x000bc01508007988 */ /* 0x000be80008000004 */
[----:B0-----:R-:W3:Y:S04]  /*1c960*/  LDL.LU R3, [R1+0x27b8] ;  /* 0x0027b80001037983 */ /* 0x001ee80000300800 */
[----:B-1----:R-:W4:Y:S04]  /*1c970*/  LDL.LU R22, [R1+0x27b4] ;  /* 0x0027b40001167983 */ /* 0x002f280000300800 */
[----:B-----5:R-:W5:Y:S04]  /*1c980*/  LDL.LU R21, [R1+0x27b0] ;  /* 0x0027b00001157983 */ /* 0x020f680000300800 */
[----:B------:R0:W-:Y:S04]  /*1c990*/  STS.U8 [R8+UR4+0xf80], R20 ;  /* 0x000f801408007988 */ /* 0x0001e80008000004 */
[----:B------:R1:W-:Y:S04]  /*1c9a0*/  STS.U8 [R8+UR4+0xfc0], R7 ;  /* 0x000fc00708007988 */ /* 0x0003e80008000004 */
[----:B------:R1:W-:Y:S04]  /*1c9b0*/  STS.U8 [R8+UR4+0x1380], R6 ;  /* 0x0013800608007988 */ /* 0x0003e80008000004 */
[----:B0-----:R-:W2:Y:S04]  /*1c9c0*/  LDL.LU R20, [R1+0x27ac] ;  /* 0x0027ac0001147983 */ /* 0x001ea80000300800 */
[----:B-1----:R-:W3:Y:S04]  /*1c9d0*/  LDL.LU R7, [R1+0x27a8] ;  /* 0x0027a80001077983 */ /* 0x002ee80000300800 */
[----:B------:R-:W4:Y:S04]  /*1c9e0*/  LDL.LU R6, [R1+0x27a4] ;  /* 0x0027a40001067983 */ /* 0x000f280000300800 */
[----:B------:R0:W-:Y:S04]  /*1c9f0*/  STS.U8 [R8+UR4+0x13c0], R23 ;  /* 0x0013c01708007988 */ /* 0x0001e80008000004 */
[----:B0-----:R-:W5:Y:S04]  /*1ca00*/  LDL.LU R23, [R1+0x27a0] ;  /* 0x0027a00001177983 */ /* 0x001f680000300800 */
[----:B---3--:R0:W-:Y:S04]  /*1ca10*/  STS.U8 [R8+UR4+0x1b80], R7 ;  /* 0x001b800708007988 */ /* 0x0081e80008000004 */
[----:B----4-:R1:W-:Y:S04]  /*1ca20*/  STS.U8 [R8+UR4+0x17c0], R6 ;  /* 0x0017c00608007988 */ /* 0x0103e80008000004 */
[----:B0-----:R-:W3:Y:S04]  /*1ca30*/  LDL R7, [R1+0x145c] ;  /* 0x00145c0001077983 */ /* 0x001ee80000100800 */
[----:B-1----:R-:W3:Y:S04]  /*1ca40*/  LDL R6, [R1+0x1480] ;  /* 0x0014800001067983 */ /* 0x002ee80000100800 */
[----:B-----5:R-:W-:Y:S04]  /*1ca50*/  STS.U8 [R8+UR4+0x1780], R23 ;  /* 0x0017801708007988 */ /* 0x020fe80008000004 */
[----:B--2---:R-:W-:Y:S04]  /*1ca60*/  STS.U8 [R8+UR4+0x1bc0], R20 ;  /* 0x001bc01408007988 */ /* 0x004fe80008000004 */
[----:B------:R-:W-:Y:S04]  /*1ca70*/  STS.U8 [R8+UR4+0x1f80], R21 ;  /* 0x001f801508007988 */ /* 0x000fe80008000004 */
[----:B------:R-:W-:Y:S01]  /*1ca80*/  STS.U8 [R8+UR4+0x1fc0], R22 ;  /* 0x001fc01608007988 */ /* 0x000fe20008000004 */
[----:B------:R-:W-:Y:S01]  /*1ca90*/  PRMT R16, RZ, 0x7610, R16 ;  /* 0x00007610ff107816 */ /* 0x000fe20000000010 */
[----:B------:R-:W-:Y:S06]  /*1caa0*/  BAR.SYNC.DEFER_BLOCKING 0x0 ;  /* 0x0000000000007b1d */ /* 0x000fec0000010000 */
[----:B---3--:R-:W2:Y:S04]  /*1cab0*/  @!P1 LDG.E.U8 R16, desc[UR8][R6.64] ;  /* 0x0000000806109981 */ /* 0x008ea8000c1e1100 */
[----:B--2---:R0:W-:Y:S04]  /*1cac0*/  STL [R1+0x634], R16 ;  /* 0x0006341001007387 */ /* 0x0041e80000100800 */
[----:B0-----:R-:W2:Y:S04]  /*1cad0*/  LDL.LU R16, [R1+0x279c] ;  /* 0x00279c0001107983 */ /* 0x001ea80000300800 */
[----:B------:R-:W3:Y:S04]  /*1cae0*/  LDL R6, [R1+0x144c] ;  /* 0x00144c0001067983 */ /* 0x000ee80000100800 */
[----:B------:R-:W3:Y:S01]  /*1caf0*/  LDL R7, [R1+0x1478] ;  /* 0x0014780001077983 */ /* 0x000ee20000100800 */
[----:B------:R-:W-:-:S02]  /*1cb00*/  PRMT R3, RZ, 0x7610, R3 ;  /* 0x00007610ff037816 */ /* 0x000fc40000000003 */
[----:B---3--:R-:W-:-:S04]  /*1cb10*/  @!P0 LOP3.LUT R7, R7, R6, RZ, 0x3c, !PT ;  /* 0x0000000607078212 */ /* 0x008fc800078e3cff */
[----:B------:R-:W-:-:S04]  /*1cb20*/  @!P0 LOP3.LUT R6, R7, R6, RZ, 0x3c, !PT ;  /* 0x0000000607068212 */ /* 0x000fc800078e3cff */
[----:B------:R-:W-:-:S05]  /*1cb30*/  @!P0 LOP3.LUT R7, R7, R6, RZ, 0x3c, !PT ;  /* 0x0000000607078212 */ /* 0x000fca00078e3cff */
[----:B------:R-:W3:Y:S04]  /*1cb40*/  @!P0 LDG.E.U8 R3, desc[UR8][R6.64] ;  /* 0x0000000806038981 */ /* 0x000ee8000c1e1100 */
[----:B---3--:R0:W-:Y:S04]  /*1cb50*/  STL [R1+0x630], R3 ;  /* 0x0006300301007387 */ /* 0x0081e80000100800 */
[----:B0-----:R-:W3:Y:S04]  /*1cb60*/  LDL.LU R3, [R1+0x2798] ;  /* 0x0027980001037983 */ /* 0x001ee80000300800 */
[----:B------:R-:W4:Y:S04]  /*1cb70*/  LDL R6, [R1+0x1464] ;  /* 0x0014640001067983 */ /* 0x000f280000100800 */
[----:B------:R-:W4:Y:S01]  /*1cb80*/  LDL R7, [R1+0x1484] ;  /* 0x0014840001077983 */ /* 0x000f220000100800 */
[----:B--2---:R-:W-:-:S02]  /*1cb90*/  PRMT R16, RZ, 0x7610, R16 ;  /* 0x00007610ff107816 */ /* 0x004fc40000000010 */
[----:B----4-:R-:W-:-:S04]  /*1cba0*/  @!P0 LOP3.LUT R7, R7, R6, RZ, 0x3c, !PT ;  /* 0x0000000607078212 */ /* 0x010fc800078e3cff */
[----:B------:R-:W-:-:S04]  /*1cbb0*/  @!P0 LOP3.LUT R6, R7, R6, RZ, 0x3c, !PT ;  /* 0x0000000607068212 */ /* 0x000fc800078e3cff */
[----:B------:R-:W-:-:S05]  /*1cbc0*/  @!P0 LOP3.LUT R7, R7, R6, RZ, 0x3c, !PT ;  /* 0x0000000607078212 */ /* 0x000fca00078e3cff */
[----:B------:R-:W2:Y:S04]  /*1cbd0*/  @!P0 LDG.E.U8 R16, desc[UR8][R6.64] ;  /* 0x0000000806108981 */ /* 0x000ea8000c1e1100 */
[----:B--2---:R0:W-:Y:S04]  /*1cbe0*/  STL [R1+0x62c], R16 ;  /* 0x00062c1001007387 */ /* 0x0041e80000100800 */
[----:B0-----:R-:W2:Y:S04]  /*1cbf0*/  LDL.LU R16, [R1+0x2794] ;  /* 0x0027940001107983 */ /* 0x001ea80000300800 */
[----:B------:R-:W4:Y:S04]  /*1cc00*/  LDL R6, [R1+0x1474] ;  /* 0x0014740001067983 */ /* 0x000f280000100800 */
[----:B------:R-:W4:Y:S01]  /*1cc10*/  LDL R7, [R1+0x148c] ;  /* 0x00148c0001077983 */ /* 0x000f220000100800 */
[----:B---3--:R-:W-:-:S02]  /*1cc20*/  PRMT R3, RZ, 0x7610, R3 ;  /* 0x00007610ff037816 */ /* 0x008fc40000000003 */
[----:B----4-:R-:W-:-:S04]  /*1cc30*/  @!P1 LOP3.LUT R7, R7, R6, RZ, 0x3c, !PT ;  /* 0x0000000607079212 */ /* 0x010fc800078e3cff */
        /* <DEDUP_REMOVED lines=1825> */
[----:B------:R-:W-:-:S02]  /*23e50*/  PRMT R12, RZ, 0x7610, R12 ;  /* 0x00007610ff0c7816 */ /* 0x000fc4000000000c */
[----:B----4-:R-:W-:-:S04]  /*23e60*/  @!P0 LOP3.LUT R7, R7, R6, RZ, 0x3c, !PT ;  /* 0x0000000607078212 */ /* 0x010fc800078e3cff */
[----:B------:R-:W-:-:S04]  /*23e70*/  @!P0 LOP3.LUT R6, R7, R6, RZ, 0x3c, !PT ;  /* 0x0000000607068212 */ /* 0x000fc800078e3cff */
[----:B------:R-:W-:-:S05]  /*23e80*/  @!P0 LOP3.LUT R7, R7, R6, RZ, 0x3c, !PT ;  /* 0x0000000607078212 */ /* 0x000fca00078e3cff */
[----:B------:R0:W4:Y:S04]  /*23e90*/  @!P0 LDG.E.U8 R12, desc[UR8][R6.64] ;  /* 0x00000008060c8981 */ /* 0x000128000c1e1100 */
[----:B------:R-:W0:Y:S04]  /*23ea0*/  LDL R6, [R1+0xcc0] ;  /* 0x000cc00001067983 */ /* 0x000e280000100800 */
[----:B------:R-:W0:Y:S01]  /*23eb0*/  LDL R7, [R1+0x1300] ;  /* 0x0013000001077983 */ /* 0x000e220000100800 */
[----:B------:R-:W-:Y:S02]  /*23ec0*/  PRMT R29, RZ, 0x7610, R29 ;  /* 0x00007610ff1d7816 */ /* 0x000fe4000000001d */
[----:B0-----:R-:W-:-:S04]  /*23ed0*/  @!P1 LOP3.LUT R7, R7, R6, RZ, 0x3c, !PT ;  /* 0x0000000607079212 */ /* 0x001fc800078e3cff */
[----:B------:R-:W-:-:S04]  /*23ee0*/  @!P1 LOP3.LUT R6, R7, R6, RZ, 0x3c, !PT ;  /* 0x0000000607069212 */ /* 0x000fc800078e3cff */
[----:B------:R-:W-:Y:S01]  /*23ef0*/  @!P1 LOP3.LUT R7, R7, R6, RZ, 0x3c, !PT ;  /* 0x0000000607079212 */ /* 0x000fe200078e3cff */
[----:B----4-:R0:W-:Y:S04]  /*23f00*/  STL [R1+0xb0], R12 ;  /* 0x0000b00c01007387 */ /* 0x0101e80000100800 */
[----:B------:R1:W4:Y:S01]  /*23f10*/  @!P1 LDG.E.U8 R29, desc[UR8][R6.64] ;  /* 0x00000008061d9981 */ /* 0x000322000c1e1100 */
[----:B---3--:R-:W-:-:S03]  /*23f20*/  PRMT R3, RZ, 0x7610, R3 ;  /* 0x00007610ff037816 */ /* 0x008fc60000000003 */
[----:B0-----:R-:W3:Y:S04]  /*23f30*/  LDL R12, [R1+0x1334] ;  /* 0x00133400010c7983 */ /* 0x001ee80000100800 */
[----:B------:R-:W1:Y:S04]  /*23f40*/  LDL R6, [R1+0xcbc] ;  /* 0x000cbc0001067983 */ /* 0x000e680000100800 */
[----:B------:R-:W1:Y:S02]  /*23f50*/  LDL R7, [R1+0x1314] ;  /* 0x0013140001077983 */ /* 0x000e640000100800 */
[----:B-1----:R-:W-:-:S04]  /*23f60*/  @!P0 LOP3.LUT R7, R7, R6, RZ, 0x3c, !PT ;  /* 0x0000000607078212 */ /* 0x002fc800078e3cff */
[----:B------:R-:W-:-:S04]  /*23f70*/  @!P0 LOP3.LUT R6, R7, R6, RZ, 0x3c, !PT ;  /* 0x0000000607068212 */ /* 0x000fc800078e3cff */
[----:B------:R-:W-:-:S05]  /*23f80*/  @!P0 LOP3.LUT R7, R7, R6, RZ, 0x3c, !PT ;  /* 0x0000000607078212 */ /* 0x000fca00078e3cff */
[----:B------:R-:W5:Y:S04]  /*23f90*/  @!P0 LDG.E.U8 R3, desc[UR8][R6.64] ;  /* 0x0000000806038981 */ /* 0x000f68000c1e1100 */
[----:B----4-:R0:W-:Y:S04]  /*23fa0*/  STL [R1+0xac], R29 ;  /* 0x0000ac1d01007387 */ /* 0x0101e80000100800 */
[----:B0-----:R-:W4:Y:S04]  /*23fb0*/  LDL R29, [R1+0x1330] ;  /* 0x00133000011d7983 */ /* 0x001f280000100800 */
[----:B-----5:R0:W-:Y:S04]  /*23fc0*/  STL [R1+0xa8], R3 ;  /* 0x0000a80301007387 */ /* 0x0201e80000100800 */
[----:B0-----:R-:W5:Y:S04]  /*23fd0*/  LDL.LU R3, [R1+0x2464] ;  /* 0x0024640001037983 */ /* 0x001f680000300800 */
[----:B------:R-:W3:Y:S04]  /*23fe0*/  LDL R6, [R1+0xcb8] ;  /* 0x000cb80001067983 */ /* 0x000ee80000100800 */
[----:B------:R-:W3:Y:S01]  /*23ff0*/  LDL R7, [R1+0x1310] ;  /* 0x0013100001077983 */ /* 0x000ee20000100800 */
[----:B--2---:R-:W-:-:S02]  /*24000*/  PRMT R16, RZ, 0x7610, R16 ;  /* 0x00007610ff107816 */ /* 0x004fc40000000010 */
[----:B---3--:R-:W-:-:S04]  /*24010*/  @!P1 LOP3.LUT R7, R7, R6, RZ, 0x3c, !PT ;  /* 0x0000000607079212 */ /* 0x008fc800078e3cff */
[----:B------:R-:W-:-:S04]  /*24020*/  @!P1 LOP3.LUT R6, R7, R6, RZ, 0x3c, !PT ;  /* 0x0000000607069212 */ /* 0x000fc800078e3cff */
[----:B------:R-:W-:-:S05]  /*24030*/  @!P1 LOP3.LUT R7, R7, R6, RZ, 0x3c, !PT ;  /* 0x0000000607079212 */ /* 0x000fca00078e3cff */
[----:B------:R-:W2:Y:S04]  /*24040*/  @!P1 LDG.E.U8 R16, desc[UR8][R6.64] ;  /* 0x0000000806109981 */ /* 0x000ea8000c1e1100 */
[----:B--2---:R0:W-:Y:S04]  /*24050*/  STL [R1+0xa4], R16 ;  /* 0x0000a41001007387 */ /* 0x0041e80000100800 */
[----:B0-----:R-:W2:Y:S04]  /*24060*/  LDL.LU R16, [R1+0x2460] ;  /* 0x0024600001107983 */ /* 0x001ea80000300800 */
[----:B------:R-:W3:Y:S04]  /*24070*/  LDL R6, [R1+0xcb4] ;  /* 0x000cb40001067983 */ /* 0x000ee80000100800 */
[----:B------:R-:W3:Y:S01]  /*24080*/  LDL R7, [R1+0x1324] ;  /* 0x0013240001077983 */ /* 0x000ee20000100800 */
[----:B-----5:R-:W-:-:S02]  /*24090*/  PRMT R3, RZ, 0x7610, R3 ;  /* 0x00007610ff037816 */ /* 0x020fc40000000003 */
[----:B---3--:R-:W-:-:S04]  /*240a0*/  @!P0 LOP3.LUT R7, R7, R6, RZ, 0x3c, !PT ;  /* 0x0000000607078212 */ /* 0x008fc800078e3cff */
[----:B------:R-:W-:-:S04]  /*240b0*/  @!P0 LOP3.LUT R6, R7, R6, RZ, 0x3c, !PT ;  /* 0x0000000607068212 */ /* 0x000fc800078e3cff */
[----:B------:R-:W-:-:S05]  /*240c0*/  @!P0 LOP3.LUT R7, R7, R6, RZ, 0x3c, !PT ;  /* 0x0000000607078212 */ /* 0x000fca00078e3cff */
[----:B------:R-:W3:Y:S04]  /*240d0*/  @!P0 LDG.E.U8 R3, desc[UR8][R6.64] ;  /* 0x0000000806038981 */ /* 0x000ee8000c1e1100 */
[----:B---3--:R0:W-:Y:S04]  /*240e0*/  STL [R1+0x34], R3 ;  /* 0x0000340301007387 */ /* 0x0081e80000100800 */
[----:B0-----:R-:W3:Y:S04]  /*240f0*/  LDL.LU R3, [R1+0x245c] ;  /* 0x00245c0001037983 */ /* 0x001ee80000300800 */
[----:B------:R-:W5:Y:S04]  /*24100*/  LDL R6, [R1+0x12ec] ;  /* 0x0012ec0001067983 */ /* 0x000f680000100800 */
[----:B------:R-:W5:Y:S01]  /*24110*/  LDL R7, [R1+0x1320] ;  /* 0x0013200001077983 */ /* 0x000f620000100800 */
[----:B--2---:R-:W-:-:S02]  /*24120*/  PRMT R16, RZ, 0x7610, R16 ;  /* 0x00007610ff107816 */ /* 0x004fc40000000010 */
[----:B-----5:R-:W-:-:S04]  /*24130*/  @!P1 LOP3.LUT R7, R7, R6, RZ, 0x3c, !PT ;  /* 0x0000000607079212 */ /* 0x020fc800078e3cff */
[----:B------:R-:W-:-:S04]  /*24140*/  @!P1 LOP3.LUT R6, R7, R6, RZ, 0x3c, !PT ;  /* 0x0000000607069212 */ /* 0x000fc800078e3cff */
[----:B------:R-:W-:-:S05]  /*24150*/  @!P1 LOP3.LUT R7, R7, R6, RZ, 0x3c, !PT ;  /* 0x0000000607079212 */ /* 0x000fca00078e3cff */
[----:B------:R-:W2:Y:S01]  /*24160*/  @!P1 LDG.E.U8 R16, desc[UR8][R6.64] ;  /* 0x0000000806109981 */ /* 0x000ea2000c1e1100 */
[----:B---3--:R-:W-:-:S03]  /*24170*/  PRMT R3, RZ, 0x7610, R3 ;  /* 0x00007610ff037816 */ /* 0x008fc60000000003 */
[----:B--2---:R0:W-:Y:S04]  /*24180*/  STL [R1+0x30], R16 ;  /* 0x0000301001007387 */ /* 0x0041e80000100800 */
[----:B0-----:R-:W2:Y:S04]  /*24190*/  LDL.LU R16, [R1+0x2458] ;  /* 0x0024580001107983 */ /* 0x001ea80000300800 */
[----:B------:R-:W3:Y:S01]  /*241a0*/  LDL R7, [R1+0x12e8] ;  /* 0x0012e80001077983 */ /* 0x000ee20000100800 */
[----:B------:R-:W-:-:S03]  /*241b0*/  @!P0 IMAD.MOV.U32 R6, RZ, RZ, R12 ;  /* 0x000000ffff068224 */ /* 0x000fc600078e000c */
[----:B------:R-:W5:Y:S04]  /*241c0*/  LDL R12, [R1+0x1350] ;  /* 0x00135000010c7983 */ /* 0x000f680000100800 */
[----:B---3--:R-:W3:Y:S01]  /*241d0*/  @!P0 LDG.E.U8 R3, desc[UR8][R6.64] ;  /* 0x0000000806038981 */ /* 0x008ee2000c1e1100 */
[----:B------:R-:W-:-:S03]  /*241e0*/  PRMT R11, RZ, 0x7610, R11 ;  /* 0x00007610ff0b7816 */ /* 0x000fc6000000000b */
[----:B---3--:R0:W-:Y:S04]  /*241f0*/  STL [R1+0x98], R3 ;  /* 0x0000980301007387 */ /* 0x0081e80000100800 */
[----:B0-----:R-:W3:Y:S04]  /*24200*/  LDL.LU R3, [R1+0x2454] ;  /* 0x0024540001037983 */ /* 0x001ee80000300800 */
[----:B------:R-:W5:Y:S01]  /*24210*/  LDL R7, [R1+0x12fc] ;  /* 0x0012fc0001077983 */ /* 0x000f620000100800 */
[----:B----4-:R-:W-:Y:S01]  /*24220*/  @!P1 IMAD.MOV.U32 R6, RZ, RZ, R29 ;  /* 0x000000ffff069224 */ /* 0x010fe200078e001d */
[----:B--2---:R-:W-:-:S02]  /*24230*/  PRMT R16, RZ, 0x7610, R16 ;  /* 0x00007610ff107816 */ /* 0x004fc40000000010 */
[----:B------:R-:W2:Y:S04]  /*24240*/  LDL R29, [R1+0x132c] ;  /* 0x00132c00011d7983 */ /* 0x000ea80000100800 */
[----:B-----5:R0:W4:Y:S04]  /*24250*/  @!P1 LDG.E.U8 R11, desc[UR8][R6.64] ;  /* 0x00000008060b9981 */ /* 0x020128000c1e1100 */
[----:B------:R-:W0:Y:S04]  /*24260*/  LDL R6, [R1+0x12f8] ;  /* 0x0012f80001067983 */ /* 0x000e280000100800 */
[----:B------:R-:W0:Y:S02]  /*24270*/  LDL R7, [R1+0x1344] ;  /* 0x0013440001077983 */ /* 0x000e240000100800 */
[----:B0-----:R-:W-:-:S04]  /*24280*/  @!P0 LOP3.LUT R7, R7, R6, RZ, 0x3c, !PT ;  /* 0x0000000607078212 */ /* 0x001fc800078e3cff */
[----:B------:R-:W-:-:S04]  /*24290*/  @!P0 LOP3.LUT R6, R7, R6, RZ, 0x3c, !PT ;  /* 0x0000000607068212 */ /* 0x000fc800078e3cff */
[----:B------:R-:W-:-:S05]  /*242a0*/  @!P0 LOP3.LUT R7, R7, R6, RZ, 0x3c, !PT ;  /* 0x0000000607078212 */ /* 0x000fca00078e3cff */
[----:B------:R-:W5:Y:S04]  /*242b0*/  @!P0 LDG.E.U8 R16, desc[UR8][R6.64] ;  /* 0x0000000806108981 */ /* 0x000f68000c1e1100 */
[----:B----4-:R0:W-:Y:S04]  /*242c0*/  STL [R1+0x94], R11 ;  /* 0x0000940b01007387 */ /* 0x0101e80000100800 */
[----:B0-----:R-:W4:Y:S04]  /*242d0*/  LDL R11, [R1+0x1360] ;  /* 0x00136000010b7983 */ /* 0x001f280000100800 */
[----:B-----5:R0:W-:Y:S04]  /*242e0*/  STL [R1+0x8c], R16 ;  /* 0x00008c1001007387 */ /* 0x0201e80000100800 */
[----:B0-----:R-:W5:Y:S04]  /*242f0*/  LDL.LU R16, [R1+0x2450] ;  /* 0x0024500001107983 */ /* 0x001f680000300800 */
[----:B------:R-:W2:Y:S04]  /*24300*/  LDL R6, [R1+0x130c] ;  /* 0x00130c0001067983 */ /* 0x000ea80000100800 */
[----:B------:R-:W2:Y:S01]  /*24310*/  LDL R7, [R1+0x1340] ;  /* 0x0013400001077983 */ /* 0x000ea20000100800 */
[----:B---3--:R-:W-:-:S02]  /*24320*/  PRMT R3, RZ, 0x7610, R3 ;  /* 0x00007610ff037816 */ /* 0x008fc40000000003 */
[----:B--2---:R-:W-:-:S04]  /*24330*/  @!P1 LOP3.LUT R7, R7, R6, RZ, 0x3c, !PT ;  /* 0x0000000607079212 */ /* 0x004fc800078e3cff */
        /* <DEDUP_REMOVED lines=11> */
[----:B------:R-:W3:Y:S01]  /*243f0*/  @!P0 LDG.E.U8 R16, desc[UR8][R6.64] ;  /* 0x0000000806108981 */ /* 0x000ee2000c1e1100 */
[----:B--2---:R-:W-:-:S03]  /*24400*/  PRMT R3, RZ, 0x7610, R3 ;  /* 0x00007610ff037816 */ /* 0x004fc60000000003 */
[----:B---3--:R0:W-:Y:S04]  /*24410*/  STL [R1+0x78], R16 ;  /* 0x0000781001007387 */ /* 0x0081e80000100800 */
[----:B0-----:R-:W2:Y:S04]  /*24420*/  LDL.LU R16, [R1+0x2448] ;  /* 0x0024480001107983 */ /* 0x001ea80000300800 */
[----:B------:R-:W3:Y:S01]  /*24430*/  LDL R7, [R1+0x131c] ;  /* 0x00131c0001077983 */ /* 0x000ee20000100800 */
[----:B------:R-:W-:-:S03]  /*24440*/  @!P1 IMAD.MOV.U32 R6, RZ, RZ, R12 ;  /* 0x000000ffff069224 */ /* 0x000fc600078e000c */
[----:B------:R-:W5:Y:S04]  /*24450*/  LDL R12, [R1+0x1384] ;  /* 0x00138400010c7983 */ /* 0x000f680000100800 */
[----:B---3--:R-:W3:Y:S04]  /*24460*/  @!P1 LDG.E.U8 R3, desc[UR8][R6.64] ;  /* 0x0000000806039981 */ /* 0x008ee8000c1e1100 */
[----:B---3--:R0:W-:Y:S04]  /*24470*/  STL [R1+0x74], R3 ;  /* 0x0000740301007387 */ /* 0x0081e80000100800 */
[----:B0-----:R-:W3:Y:S04]  /*24480*/  LDL.LU R3, [R1+0x2444] ;  /* 0x0024440001037983 */ /* 0x001ee80000300800 */
[----:B------:R-:W4:Y:S04]  /*24490*/  LDL R6, [R1+0x1318] ;  /* 0x0013180001067983 */ /* 0x000f280000100800 */
[----:B------:R-:W4:Y:S01]  /*244a0*/  LDL R7, [R1+0x1364] ;  /* 0x0013640001077983 */ /* 0x000f220000100800 */
[----:B--2---:R-:W-:-:S02]  /*244b0*/  PRMT R16, RZ, 0x7610, R16 ;  /* 0x00007610ff107816 */ /* 0x004fc40000000010 */
[----:B----4-:R-:W-:-:S04]  /*244c0*/  @!P0 LOP3.LUT R7, R7, R6, RZ, 0x3c, !PT ;  /* 0x0000000607078212 */ /* 0x010fc800078e3cff */
[----:B------:R-:W-:-:S04]  /*244d0*/  @!P0 LOP3.LUT R6, R7, R6, RZ, 0x3c, !PT ;  /* 0x0000000607068212 */ /* 0x000fc800078e3cff */
[----:B------:R-:W-:Y:S02]  /*244e0*/  @!P0 LOP3.LUT R7, R7, R6, RZ, 0x3c, !PT ;  /* 0x0000000607078212 */ /* 0x000fe400078e3cff */
[----:B---3--:R-:W-:-:S03]  /*244f0*/  PRMT R3, RZ, 0x7610, R3 ;  /* 0x00007610ff037816 */ /* 0x008fc60000000003 */
[----:B------:R0:W2:Y:S02]  /*24500*/  @!P0 LDG.E.U8 R16, desc[UR8][R6.64] ;  /* 0x0000000806108981 */ /* 0x0000a4000c1e1100 */
[----:B0-----:R-:W-:Y:S02]  /*24510*/  @!P1 IMAD.MOV.U32 R6, RZ, RZ, R11 ;  /* 0x000000ffff069224 */ /* 0x001fe400078e000b */
[----:B------:R-:W-:-:S05]  /*24520*/  @!P1 IMAD.MOV.U32 R7, RZ, RZ, R29 ;  /* 0x000000ffff079224 */ /* 0x000fca00078e001d */
[----:B------:R-:W3:Y:S04]  /*24530*/  @!P1 LDG.E.U8 R3, desc[UR8][R6.64] ;  /* 0x0000000806039981 */ /* 0x000ee8000c1e1100 */
[----:B--2---:R0:W-:Y:S04]  /*24540*/  STL [R1+0x2c], R16 ;  /* 0x00002c1001007387 */ /* 0x0041e80000100800 */
[----:B0-----:R-:W2:Y:S04]  /*24550*/  LDL.LU R16, [R1+0x2440] ;  /* 0x0024400001107983 */ /* 0x001ea80000300800 */
[----:B------:R-:W4:Y:S04]  /*24560*/  LDL R29, [R1+0x1348] ;  /* 0x00134800011d7983 */ /* 0x000f280000100800 */
[----:B------:R-:W4:Y:S04]  /*24570*/  LDL R11, [R1+0x1388] ;  /* 0x00138800010b7983 */ /* 0x000f280000100800 */
        /* <DEDUP_REMOVED lines=8> */
[----:B------:R-:W2:Y:S04]  /*24600*/  @!P0 LDG.E.U8 R16, desc[UR8][R6.64] ;  /* 0x0000000806108981 */ /* 0x000ea8000c1e1100 */
[----:B--2---:R0:W-:Y:S04]  /*24610*/  STL [R1+0x68], R16 ;  /* 0x0000681001007387 */ /* 0x0041e80000100800 */
[----:B0-----:R-:W2:Y:S04]  /*24620*/  LDL.LU R16, [R1+0x2438] ;  /* 0x0024380001107983 */ /* 0x001ea80000300800 */
[----:B------:R-:W5:Y:S04]  /*24630*/  LDL R6, [R1+0x133c] ;  /* 0x00133c0001067983 */ /* 0x000f680000100800 */
[----:B------:R-:W5:Y:S01]  /*24640*/  LDL R7, [R1+0x1370] ;  /* 0x0013700001077983 */ /* 0x000f620000100800 */
[----:B---3--:R-:W-:-:S02]  /*24650*/  PRMT R3, RZ, 0x7610, R3 ;  /* 0x00007610ff037816 */ /* 0x008fc40000000003 */
[----:B-----5:R-:W-:-:S04]  /*24660*/  @!P1 LOP3.LUT R7, R7, R6, RZ, 0x3c, !PT ;  /* 0x0000000607079212 */ /* 0x020fc800078e3cff */
[----:B------:R-:W-:-:S04]  /*24670*/  @!P1 LOP3.LUT R6, R7, R6, RZ, 0x3c, !PT ;  /* 0x0000000607069212 */ /* 0x000fc800078e3cff */
[----:B------:R-:W-:-:S05]  /*24680*/  @!P1 LOP3.LUT R7, R7, R6, RZ, 0x3c, !PT ;  /* 0x0000000607079212 */ /* 0x000fca00078e3cff */
[----:B------:R-:W3:Y:S01]  /*24690*/  @!P1 LDG.E.U8 R3, desc[UR8][R6.64] ;  /* 0x0000000806039981 */ /* 0x000ee2000c1e1100 */
[----:B------:R-:W-:-:S03]  /*246a0*/  PRMT R10, RZ, 0x7610, R10 ;  /* 0x00007610ff0a7816 */ /* 0x000fc6000000000a */
[----:B---3--:R0:W-:Y:S04]  /*246b0*/  STL [R1+0x64], R3 ;  /* 0x0000640301007387 */ /* 0x0081e80000100800 */
[----:B0-----:R-:W3:Y:S04]  /*246c0*/  LDL.LU R3, [R1+0x2434] ;  /* 0x0024340001037983 */ /* 0x001ee80000300800 */
[----:B------:R-:W5:Y:S01]  /*246d0*/  LDL R7, [R1+0x1338] ;  /* 0x0013380001077983 */ /* 0x000f620000100800 */
[----:B------:R-:W-:Y:S01]  /*246e0*/  @!P0 IMAD.MOV.U32 R6, RZ, RZ, R12 ;  /* 0x000000ffff068224 */ /* 0x000fe200078e000c */
[----:B--2---:R-:W-:-:S02]  /*246f0*/  PRMT R16, RZ, 0x7610, R16 ;  /* 0x00007610ff107816 */ /* 0x004fc40000000010 */
[----:B------:R-:W-:Y:S01]  /*24700*/  PRMT R8, RZ, 0x7610, R8 ;  /* 0x00007610ff087816 */ /* 0x000fe20000000008 */
[----:B------:R-:W2:Y:S04]  /*24710*/  LDL R12, [R1+0x136c] ;  /* 0x00136c00010c7983 */ /* 0x000ea80000100800 */
[----:B-----5:R0:W5:Y:S04]  /*24720*/  @!P0 LDG.E.U8 R10, desc[UR8][R6.64] ;  /* 0x00000008060a8981 */ /* 0x020168000c1e1100 */
[----:B------:R-:W0:Y:S04]  /*24730*/  LDL R6, [R1+0x134c] ;  /* 0x00134c0001067983 */ /* 0x000e280000100800 */
[----:B------:R-:W0:Y:S02]  /*24740*/  LDL R7, [R1+0x1380] ;  /* 0x0013800001077983 */ /* 0x000e240000100800 */
[----:B0-----:R-:W-:-:S04]  /*24750*/  @!P1 LOP3.LUT R7, R7, R6, RZ, 0x3c, !PT ;  /* 0x0000000607079212 */ /* 0x001fc800078e3cff */
[----:B------:R-:W-:-:S04]  /*24760*/  @!P1 LOP3.LUT R6, R7, R6, RZ, 0x3c, !PT ;  /* 0x0000000607069212 */ /* 0x000fc800078e3cff */
[----:B------:R-:W-:-:S05]  /*24770*/  @!P1 LOP3.LUT R7, R7, R6, RZ, 0x3c, !PT ;  /* 0x0000000607079212 */ /* 0x000fca00078e3cff */
[----:B------:R4:W3:Y:S04]  /*24780*/  @!P1 LDG.E.U8 R16, desc[UR8][R6.64] ;  /* 0x0000000806109981 */ /* 0x0008e8000c1e1100 */
[----:B-----5:R0:W-:Y:S01]  /*24790*/  STL [R1+0x58], R10 ;  /* 0x0000580a01007387 */ /* 0x0201e20000100800 */
[----:B----4-:R-:W-:Y:S02]  /*247a0*/  @!P0 IMAD.MOV.U32 R6, RZ, RZ, R11 ;  /* 0x000000ffff068224 */ /* 0x010fe400078e000b */
[----:B------:R-:W-:Y:S01]  /*247b0*/  @!P0 IMAD.MOV.U32 R7, RZ, RZ, R29 ;  /* 0x000000ffff078224 */ /* 0x000fe200078e001d */
[----:B0-----:R-:W4:Y:S04]  /*247c0*/  LDL R10, [R1+0x13a4] ;  /* 0x0013a400010a7983 */ /* 0x001f280000100800 */
[----:B------:R0:W5:Y:S04]  /*247d0*/  @!P0 LDG.E.U8 R8, desc[UR8][R6.64] ;  /* 0x0000000806088981 */ /* 0x000168000c1e1100 */
[----:B---3--:R1:W-:Y:S04]  /*247e0*/  STL [R1+0x54], R16 ;  /* 0x0000541001007387 */ /* 0x0083e80000100800 */
[----:B-1----:R-:W3:Y:S04]  /*247f0*/  LDL.LU R16, [R1+0x2430] ;  /* 0x0024300001107983 */ /* 0x002ee80000300800 */
[----:B------:R-:W0:Y:S04]  /*24800*/  LDL R6, [R1+0x135c] ;  /* 0x00135c0001067983 */ /* 0x000e280000100800 */
[----:B------:R-:W0:Y:S01]  /*24810*/  LDL R7, [R1+0x1394] ;  /* 0x0013940001077983 */ /* 0x000e220000100800 */
[----:B------:R-:W-:-:S03]  /*24820*/  PRMT R0, RZ, 0x7610, R0 ;  /* 0x00007610ff007816 */ /* 0x000fc60000000000 */
[----:B------:R-:W3:Y:S04]  /*24830*/  LDL R29, [R1+0x13a8] ;  /* 0x0013a800011d7983 */ /* 0x000ee80000100800 */
[----:B------:R-:W3:Y:S01]  /*24840*/  LDL R11, [R1+0x137c] ;  /* 0x00137c00010b7983 */ /* 0x000ee20000100800 */
[----:B0-----:R-:W-:-:S04]  /*24850*/  @!P1 LOP3.LUT R7, R7, R6, RZ, 0x3c, !PT ;  /* 0x0000000607079212 */ /* 0x001fc800078e3cff */
[----:B------:R-:W-:-:S04]  /*24860*/  @!P1 LOP3.LUT R6, R7, R6, RZ, 0x3c, !PT ;  /* 0x0000000607069212 */ /* 0x000fc800078e3cff */
[----:B------:R-:W-:-:S05]  /*24870*/  @!P1 LOP3.LUT R7, R7, R6, RZ, 0x3c, !PT ;  /* 0x0000000607079212 */ /* 0x000fca00078e3cff */
[----:B------:R-:W2:Y:S04]  /*24880*/  @!P1 LDG.E.U8 R0, desc[UR8][R6.64] ;  /* 0x0000000806009981 */ /* 0x000ea8000c1e1100 */
[----:B-----5:R0:W-:Y:S04]  /*24890*/  STL [R1+0x50], R8 ;  /* 0x0000500801007387 */ /* 0x0201e80000100800 */
[----:B0-----:R-:W5:Y:S04]  /*248a0*/  LDL R8, [R1+0x13b4] ;  /* 0x0013b40001087983 */ /* 0x001f680000100800 */
[----:B--2---:R-:W-:Y:S04]  /*248b0*/  STL [R1+0x24], R0 ;  /* 0x0000240001007387 */ /* 0x004fe80000100800 */
[----:B------:R-:W2:Y:S04]  /*248c0*/  LDL R6, [R1+0x1358] ;  /* 0x0013580001067983 */ /* 0x000ea80000100800 */
[----:B------:R-:W2:Y:S01]  /*248d0*/  LDL R7, [R1+0x1398] ;  /* 0x0013980001077983 */ /* 0x000ea20000100800 */
[----:B------:R-:W-:-:S02]  /*248e0*/  PRMT R14, RZ, 0x7610, R14 ;  /* 0x00007610ff0e7816 */ /* 0x000fc4000000000e */
[----:B--2---:R-:W-:-:S04]  /*248f0*/  @!P0 LOP3.LUT R7, R7, R6, RZ, 0x3c, !PT ;  /* 0x0000000607078212 */ /* 0x004fc800078e3cff */
[----:B------:R-:W-:-:S04]  /*24900*/  @!P0 LOP3.LUT R6, R7, R6, RZ, 0x3c, !PT ;  /* 0x0000000607068212 */ /* 0x000fc800078e3cff */
[----:B------:R-:W-:-:S05]  /*24910*/  @!P0 LOP3.LUT R7, R7, R6, RZ, 0x3c, !PT ;  /* 0x0000000607078212 */ /* 0x000fca00078e3cff */
[----:B------:R4:W2:Y:S01]  /*24920*/  @!P0 LDG.E.U8 R14, desc[UR8][R6.64] ;  /* 0x00000008060e8981 */ /* 0x0008a2000c1e1100 */
[----:B------:R-:W-:Y:S01]  /*24930*/  PRMT R4, RZ, 0x7610, R4 ;  /* 0x00007610ff047816 */ /* 0x000fe20000000004 */
[----:B----4-:R-:W-:Y:S02]  /*24940*/  @!P1 IMAD.MOV.U32 R6, RZ, RZ, R10 ;  /* 0x000000ffff069224 */ /* 0x010fe400078e000a */
[----:B------:R-:W-:-:S05]  /*24950*/  @!P1 IMAD.MOV.U32 R7, RZ, RZ, R12 ;  /* 0x000000ffff079224 */ /* 0x000fca00078e000c */
[----:B------:R3:W4:Y:S04]  /*24960*/  @!P1 LDG.E.U8 R4, desc[UR8][R6.64] ;  /* 0x0000000806049981 */ /* 0x000728000c1e1100 */
[----:B--2---:R0:W-:Y:S04]  /*24970*/  STL [R1+0x20], R14 ;  /* 0x0000200e01007387 */ /* 0x0041e80000100800 */
[----:B------:R-:W2:Y:S01]  /*24980*/  LDL R7, [R1+0x1368] ;  /* 0x0013680001077983 */ /* 0x000ea20000100800 */
[----:B------:R-:W-:Y:S01]  /*24990*/  PRMT R15, RZ, 0x7610, R15 ;  /* 0x00007610ff0f7816 */ /* 0x000fe2000000000f */
[----:B---3--:R-:W-:Y:S01]  /*249a0*/  @!P0 IMAD.MOV.U32 R6, RZ, RZ, R29 ;  /* 0x000000ffff068224 */ /* 0x008fe200078e001d */
[----:B------:R-:W-:Y:S01]  /*249b0*/  PRMT R2, RZ, 0x7610, R2 ;  /* 0x00007610ff027816 */ /* 0x000fe20000000002 */
[----:B------:R-:W3:Y:S04]  /*249c0*/  LDL R12, [R1+0x1390] ;  /* 0x00139000010c7983 */ /* 0x000ee80000100800 */
[----:B------:R-:W3:Y:S04]  /*249d0*/  LDL R10, [R1+0x13c4] ;  /* 0x0013c400010a7983 */ /* 0x000ee80000100800 */
[----:B0-----:R-:W3:Y:S04]  /*249e0*/  LDL R14, [R1+0x13b8] ;  /* 0x0013b800010e7983 */ /* 0x001ee80000100800 */
[----:B--2---:R5:W2:Y:S04]  /*249f0*/  @!P0 LDG.E.U8 R15, desc[UR8][R6.64] ;  /* 0x00000008060f8981 */ /* 0x004aa8000c1e1100 */
[----:B----4-:R0:W-:Y:S04]  /*24a00*/  STL [R1+0x2408], R4 ;  /* 0x0024080401007387 */ /* 0x0101e80000100800 */
[----:B------:R-:W4:Y:S01]  /*24a10*/  LDL R29, [R1+0x138c] ;  /* 0x00138c00011d7983 */ /* 0x000f220000100800 */
[----:B-----5:R-:W-:-:S02]  /*24a20*/  @!P1 IMAD.MOV.U32 R6, RZ, RZ, R8 ;  /* 0x000000ffff069224 */ /* 0x020fc400078e0008 */
[----:B------:R-:W-:Y:S02]  /*24a30*/  @!P1 IMAD.MOV.U32 R7, RZ, RZ, R11 ;  /* 0x000000ffff079224 */ /* 0x000fe400078e000b */
[----:B------:R-:W5:Y:S04]  /*24a40*/  LDL R11, [R1+0x13c8] ;  /* 0x0013c800010b7983 */ /* 0x000f680000100800 */
[----:B------:R3:W4:Y:S04]  /*24a50*/  @!P1 LDG.E.U8 R2, desc[UR8][R6.64] ;  /* 0x0000000806029981 */ /* 0x000728000c1e1100 */
[----:B--2---:R1:W-:Y:S04]  /*24a60*/  STL [R1+0x18], R15 ;  /* 0x0000180f01007387 */ /* 0x0043e80000100800 */
[----:B------:R-:W2:Y:S01]  /*24a70*/  LDL R7, [R1+0x1378] ;  /* 0x0013780001077983 */ /* 0x000ea20000100800 */
[----:B------:R-:W-:Y:S01]  /*24a80*/  PRMT R13, RZ, 0x7610, R13 ;  /* 0x00007610ff0d7816 */ /* 0x000fe2000000000d */
[----:B---3--:R-:W-:Y:S01]  /*24a90*/  @!P0 IMAD.MOV.U32 R6, RZ, RZ, R14 ;  /* 0x000000ffff068224 */ /* 0x008fe200078e000e */
[----:B------:R-:W-:-:S02]  /*24aa0*/  PRMT R5, RZ, 0x7610, R5 ;  /* 0x00007610ff057816 */ /* 0x000fc40000000005 */
[----:B0-----:R-:W-:Y:S01]  /*24ab0*/  PRMT R4, RZ, 0x7610, R4 ;  /* 0x00007610ff047816 */ /* 0x001fe20000000004 */
[----:B------:R-:W3:Y:S04]  /*24ac0*/  LDL R8, [R1+0x13d4] ;  /* 0x0013d40001087983 */ /* 0x000ee80000100800 */
[----:B-1----:R-:W3:Y:S04]  /*24ad0*/  LDL R15, [R1+0x13a0] ;  /* 0x0013a000010f7983 */ /* 0x002ee80000100800 */
[----:B--2---:R0:W2:Y:S02]  /*24ae0*/  @!P0 LDG.E.U8 R13, desc[UR8][R6.64] ;  /* 0x00000008060d8981 */ /* 0x0040a4000c1e1100 */
[----:B0-----:R-:W-:-:S02]  /*24af0*/  @!P1 IMAD.MOV.U32 R6, RZ, RZ, R10 ;  /* 0x000000ffff069224 */ /* 0x001fc400078e000a */
[----:B------:R-:W-:-:S05]  /*24b00*/  @!P1 IMAD.MOV.U32 R7, RZ, RZ, R12 ;  /* 0x000000ffff079224 */ /* 0x000fca00078e000c */
[----:B------:R5:W2:Y:S02]  /*24b10*/  @!P1 LDG.E.U8 R5, desc[UR8][R6.64] ;  /* 0x0000000806059981 */ /* 0x000aa4000c1e1100 */
[----:B-----5:R-:W-:Y:S02]  /*24b20*/  @!P0 IMAD.MOV.U32 R6, RZ, RZ, R11 ;  /* 0x000000ffff068224 */ /* 0x020fe400078e000b */
[----:B----4-:R-:W-:-:S05]  /*24b30*/  @!P0 IMAD.MOV.U32 R7, RZ, RZ, R29 ;  /* 0x000000ffff078224 */ /* 0x010fca00078e001d */
[----:B------:R3:W4:Y:S04]  /*24b40*/  @!P0 LDG.E.U8 R4, desc[UR8][R6.64] ;  /* 0x0000000806048981 */ /* 0x000728000c1e1100 */
[----:B------:R-:W-:Y:S04]  /*24b50*/  STL [R1+0x23e0], R2 ;  /* 0x0023e00201007387 */ /* 0x000fe80000100800 */
[----:B------:R-:W5:Y:S01]  /*24b60*/  LDL R14, [R1+0x139c] ;  /* 0x00139c00010e7983 */ /* 0x000f620000100800 */
[----:B------:R-:W-:Y:S01]  /*24b70*/  PRMT R9, RZ, 0x7610, R9 ;  /* 0x00007610ff097816 */ /* 0x000fe20000000009 */
[----:B---3--:R-:W-:-:S02]  /*24b80*/  @!P1 IMAD.MOV.U32 R6, RZ, RZ, R8 ;  /* 0x000000ffff069224 */ /* 0x008fc400078e0008 */
[----:B------:R-:W-:-:S05]  /*24b90*/  @!P1 IMAD.MOV.U32 R7, RZ, RZ, R15 ;  /* 0x000000ffff079224 */ /* 0x000fca00078e000f */
[----:B------:R5:W3:Y:S04]  /*24ba0*/  @!P1 LDG.E.U8 R9, desc[UR8][R6.64] ;  /* 0x0000000806099981 */ /* 0x000ae8000c1e1100 */
[----:B--2---:R0:W-:Y:S04]  /*24bb0*/  STL [R1+0x10], R13 ;  /* 0x0000100d01007387 */ /* 0x0041e80000100800 */
[----:B------:R-:W2:Y:S04]  /*24bc0*/  LDL R12, [R1+0x13b0] ;  /* 0x0013b000010c7983 */ /* 0x000ea80000100800 */
[----:B------:R-:W2:Y:S04]  /*24bd0*/  LDL R10, [R1+0x13e4] ;  /* 0x0013e400010a7983 */ /* 0x000ea80000100800 */
[----:B0-----:R-:W2:Y:S04]  /*24be0*/  LDL R13, [R1+0x13d8] ;  /* 0x0013d800010d7983 */ /* 0x001ea80000100800 */
[----:B------:R-:W-:Y:S04]  /*24bf0*/  STL [R1+0x23b8], R5 ;  /* 0x0023b80501007387 */ /* 0x000fe80000100800 */
[----:B------:R-:W2:Y:S04]  /*24c00*/  LDL R11, [R1+0x13ac] ;  /* 0x0013ac00010b7983 */ /* 0x000ea80000100800 */
[----:B----4-:R0:W-:Y:S01]  /*24c10*/  STL [R1+0x8], R4 ;  /* 0x0000080401007387 */ /* 0x0101e20000100800 */
[----:B------:R-:W-:Y:S01]  /*24c20*/  PRMT R2, RZ, 0x7610, R2 ;  /* 0x00007610ff027816 */ /* 0x000fe20000000002 */
[----:B-----5:R-:W-:Y:S01]  /*24c30*/  @!P0 IMAD.MOV.U32 R7, RZ, RZ, R14 ;  /* 0x000000ffff078224 */ /* 0x020fe200078e000e */
[----:B------:R-:W-:-:S02]  /*24c40*/  PRMT R28, RZ, 0x7610, R28 ;  /* 0x00007610ff1c7816 */ /* 0x000fc4000000001c */
[----:B------:R-:W-:Y:S01]  /*24c50*/  PRMT R27, RZ, 0x7610, R27 ;  /* 0x00007610ff1b7816 */ /* 0x000fe2000000001b */
[----:B------:R-:W4:Y:S04]  /*24c60*/  LDL R8, [R1+0x13f4] ;  /* 0x0013f40001087983 */ /* 0x000f280000100800 */
[----:B0-----:R-:W5:Y:S04]  /*24c70*/  LDL R4, [R1+0x13e8] ;  /* 0x0013e80001047983 */ /* 0x001f680000100800 */
[----:B---3--:R0:W-:Y:S04]  /*24c80*/  STL [R1+0x4], R9 ;  /* 0x0000040901007387 */ /* 0x0081e80000100800 */
[----:B0-----:R-:W3:Y:S01]  /*24c90*/  LDL R9, [R1+0x13c0] ;  /* 0x0013c00001097983 */ /* 0x001ee20000100800 */
[----:B--2---:R-:W-:-:S05]  /*24ca0*/  @!P0 IMAD.MOV.U32 R6, RZ, RZ, R13 ;  /* 0x000000ffff068224 */ /* 0x004fca00078e000d */
[----:B------:R0:W2:Y:S02]  /*24cb0*/  @!P0 LDG.E.U8 R2, desc[UR8][R6.64] ;  /* 0x0000000806028981 */ /* 0x0000a4000c1e1100 */
[----:B0-----:R-:W-:Y:S02]  /*24cc0*/  @!P1 IMAD.MOV.U32 R6, RZ, RZ, R10 ;  /* 0x000000ffff069224 */ /* 0x001fe400078e000a */
[----:B------:R-:W-:-:S05]  /*24cd0*/  @!P1 IMAD.MOV.U32 R7, RZ, RZ, R12 ;  /* 0x000000ffff079224 */ /* 0x000fca00078e000c */
[----:B------:R0:W2:Y:S02]  /*24ce0*/  @!P1 LDG.E.U8 R28, desc[UR8][R6.64] ;  /* 0x00000008061c9981 */ /* 0x0000a4000c1e1100 */
[----:B0-----:R-:W-:Y:S02]  /*24cf0*/  @!P0 IMAD.MOV.U32 R7, RZ, RZ, R11 ;  /* 0x000000ffff078224 */ /* 0x001fe400078e000b */
[----:B-----5:R-:W-:-:S05]  /*24d00*/  @!P0 IMAD.MOV.U32 R6, RZ, RZ, R4 ;  /* 0x000000ffff068224 */ /* 0x020fca00078e0004 */
[----:B------:R4:W5:Y:S01]  /*24d10*/  @!P0 LDG.E.U8 R27, desc[UR8][R6.64] ;  /* 0x00000008061b8981 */ /* 0x000962000c1e1100 */
[----:B------:R-:W-:Y:S01]  /*24d20*/  PRMT R26, RZ, 0x7610, R26 ;  /* 0x00007610ff1a7816 */ /* 0x000fe2000000001a */
[----:B----4-:R-:W-:Y:S02]  /*24d30*/  @!P1 IMAD.MOV.U32 R6, RZ, RZ, R8 ;  /* 0x000000ffff069224 */ /* 0x010fe400078e0008 */
[----:B---3--:R-:W-:-:S05]  /*24d40*/  @!P1 IMAD.MOV.U32 R7, RZ, RZ, R9 ;  /* 0x000000ffff079224 */ /* 0x008fca00078e0009 */
[----:B------:R-:W3:Y:S04]  /*24d50*/  @!P1 LDG.E.U8 R26, desc[UR8][R6.64] ;  /* 0x00000008061a9981 */ /* 0x000ee8000c1e1100 */
[----:B--2---:R0:W-:Y:S04]  /*24d60*/  STL [R1+0x240c], R2 ;  /* 0x00240c0201007387 */ /* 0x0041e80000100800 */
[----:B------:R-:W2:Y:S04]  /*24d70*/  LDL R10, [R1+0x13bc] ;  /* 0x0013bc00010a7983 */ /* 0x000ea80000100800 */
[----:B------:R-:W4:Y:S04]  /*24d80*/  LDL R5, [R1+0x13f8] ;  /* 0x0013f80001057983 */ /* 0x000f280000100800 */
[----:B------:R-:W-:Y:S04]  /*24d90*/  STL [R1+0x2410], R28 ;  /* 0x0024101c01007387 */ /* 0x000fe80000100800 */
[----:B------:R-:W4:Y:S04]  /*24da0*/  LDL R4, [R1+0x13d0] ;  /* 0x0013d00001047983 */ /* 0x000f280000100800 */
[----:B0-----:R-:W4:Y:S04]  /*24db0*/  LDL R2, [R1+0x1404] ;  /* 0x0014040001027983 */ /* 0x001f280000100800 */
[----:B-----5:R-:W-:Y:S04]  /*24dc0*/  STL [R1+0x23e4], R27 ;  /* 0x0023e41b01007387 */ /* 0x020fe80000100800 */
[----:B------:R-:W5:Y:S04]  /*24dd0*/  LDL R12, [R1+0x13cc] ;  /* 0x0013cc00010c7983 */ /* 0x000f680000100800 */
[----:B------:R-:W5:Y:S01]  /*24de0*/  LDL R11, [R1+0x1408] ;  /* 0x00140800010b7983 */ /* 0x000f620000100800 */
[----:B------:R-:W-:-:S02]  /*24df0*/  PRMT R22, RZ, 0x7610, R22 ;  /* 0x00007610ff167816 */ /* 0x000fc40000000016 */
[----:B------:R-:W-:Y:S02]  /*24e00*/  PRMT R20, RZ, 0x7610, R20 ;  /* 0x00007610ff147816 */ /* 0x000fe40000000014 */
[----:B------:R-:W-:Y:S01]  /*24e10*/  PRMT R18, RZ, 0x7610, R18 ;  /* 0x00007610ff127816 */ /* 0x000fe20000000012 */
[----:B------:R-:W5:Y:S04]  /*24e20*/  LDL R9, [R1+0x13e0] ;  /* 0x0013e00001097983 */ /* 0x000f680000100800 */
[----:B------:R-:W5:Y:S04]  /*24e30*/  LDL R8, [R1+0x1414] ;  /* 0x0014140001087983 */ /* 0x000f680000100800 */
[----:B---3--:R-:W-:Y:S01]  /*24e40*/  STL [R1+0x23e8], R26 ;  /* 0x0023e81a01007387 */ /* 0x008fe20000100800 */
[----:B--2---:R-:W-:-:S02]  /*24e50*/  @!P0 IMAD.MOV.U32 R7, RZ, RZ, R10 ;  /* 0x000000ffff078224 */ /* 0x004fc400078e000a */
[----:B----4-:R-:W-:Y:S01]  /*24e60*/  @!P0 IMAD.MOV.U32 R6, RZ, RZ, R5 ;  /* 0x000000ffff068224 */ /* 0x010fe200078e0005 */
[----:B------:R-:W2:Y:S04]  /*24e70*/  LDL R10, [R1+0x13dc] ;  /* 0x0013dc00010a7983 */ /* 0x000ea80000100800 */
[----:B------:R-:W3:Y:S04]  /*24e80*/  LDL R5, [R1+0x1418] ;  /* 0x0014180001057983 */ /* 0x000ee80000100800 */
[----:B------:R0:W4:Y:S02]  /*24e90*/  @!P0 LDG.E.U8 R22, desc[UR8][R6.64] ;  /* 0x0000000806168981 */ /* 0x000124000c1e1100 */
[----:B0-----:R-:W-:-:S02]  /*24ea0*/  @!P1 IMAD.MOV.U32 R7, RZ, RZ, R4 ;  /* 0x000000ffff079224 */ /* 0x001fc400078e0004 */
[----:B------:R-:W-:-:S05]  /*24eb0*/  @!P1 IMAD.MOV.U32 R6, RZ, RZ, R2 ;  /* 0x000000ffff069224 */ /* 0x000fca00078e0002 */
[----:B------:R5:W2:Y:S02]  /*24ec0*/  @!P1 LDG.E.U8 R20, desc[UR8][R6.64] ;  /* 0x0000000806149981 */ /* 0x000aa4000c1e1100 */
[----:B-----5:R-:W-:Y:S02]  /*24ed0*/  @!P0 IMAD.MOV.U32 R7, RZ, RZ, R12 ;  /* 0x000000ffff078224 */ /* 0x020fe400078e000c */
[----:B------:R-:W-:-:S05]  /*24ee0*/  @!P0 IMAD.MOV.U32 R6, RZ, RZ, R11 ;  /* 0x000000ffff068224 */ /* 0x000fca00078e000b */
[----:B------:R0:W5:Y:S01]  /*24ef0*/  @!P0 LDG.E.U8 R18, desc[UR8][R6.64] ;  /* 0x0000000806128981 */ /* 0x000162000c1e1100 */
[----:B------:R-:W-:-:S06]  /*24f00*/  PRMT R16, RZ, 0x7610, R16 ;  /* 0x00007610ff107816 */ /* 0x000fcc0000000010 */
[----:B------:R3:W5:Y:S01]  /*24f10*/  @!P1 LDG.E.U8 R16, desc[UR8][R8.64] ;  /* 0x0000000808109981 */ /* 0x000762000c1e1100 */
[----:B0-----:R-:W-:-:S03]  /*24f20*/  PRMT R6, RZ, 0x7610, R6 ;  /* 0x00007610ff067816 */ /* 0x001fc60000000006 */
[----:B----4-:R-:W-:Y:S04]  /*24f30*/  STL [R1+0x23bc], R22 ;  /* 0x0023bc1601007387 */ /* 0x010fe80000100800 */
[----:B------:R-:W4:Y:S04]  /*24f40*/  LDL R4, [R1+0x13f0] ;  /* 0x0013f00001047983 */ /* 0x000f280000100800 */
[----:B------:R-:W4:Y:S01]  /*24f50*/  LDL R2, [R1+0x1424] ;  /* 0x0014240001027983 */ /* 0x000f220000100800 */
[----:B---3--:R-:W-:Y:S02]  /*24f60*/  @!P0 IMAD.MOV.U32 R8, RZ, RZ, R5 ;  /* 0x000000ffff088224 */ /* 0x008fe400078e0005 */
[----:B--2---:R-:W-:-:S05]  /*24f70*/  @!P0 IMAD.MOV.U32 R9, RZ, RZ, R10 ;  /* 0x000000ffff098224 */ /* 0x004fca00078e000a */
[----:B------:R0:W2:Y:S04]  /*24f80*/  @!P0 LDG.E.U8 R6, desc[UR8][R8.64] ;  /* 0x0000000808068981 */ /* 0x0000a8000c1e1100 */
[----:B------:R-:W-:Y:S04]  /*24f90*/  STL [R1+0x23c0], R20 ;  /* 0x0023c01401007387 */ /* 0x000fe80000100800 */
[----:B-----5:R1:W-:Y:S04]  /*24fa0*/  STL [R1+0x23a0], R18 ;  /* 0x0023a01201007387 */ /* 0x0203e80000100800 */
[----:B------:R-:W3:Y:S04]  /*24fb0*/  LDL R13, [R1+0x1428] ;  /* 0x00142800010d7983 */ /* 0x000ee80000100800 */
[----:B-1----:R-:W5:Y:S01]  /*24fc0*/  LDL R18, [R1+0x13ec] ;  /* 0x0013ec0001127983 */ /* 0x002f620000100800 */
[----:B------:R-:W-:-:S02]  /*24fd0*/  PRMT R7, RZ, 0x7610, R7 ;  /* 0x00007610ff077816 */ /* 0x000fc40000000007 */
[----:B0-----:R-:W-:Y:S01]  /*24fe0*/  PRMT R8, RZ, 0x7610, R8 ;  /* 0x00007610ff087816 */ /* 0x001fe20000000008 */
[----:B------:R0:W-:Y:S04]  /*24ff0*/  STL [R1+0x23a4], R16 ;  /* 0x0023a41001007387 */ /* 0x0001e80000100800 */
[----:B------:R-:W5:Y:S04]  /*25000*/  LDL R12, [R1+0x1400] ;  /* 0x00140000010c7983 */ /* 0x000f680000100800 */
[----:B------:R-:W5:Y:S01]  /*25010*/  LDL R5, [R1+0x1434] ;  /* 0x0014340001057983 */ /* 0x000f620000100800 */
[----:B----4-:R-:W-:-:S02]  /*25020*/  @!P1 IMAD.MOV.U32 R11, RZ, RZ, R4 ;  /* 0x000000ffff0b9224 */ /* 0x010fc400078e0004 */
[----:B------:R-:W-:-:S05]  /*25030*/  @!P1 IMAD.MOV.U32 R10, RZ, RZ, R2 ;  /* 0x000000ffff0a9224 */ /* 0x000fca00078e0002 */
[----:B------:R3:W4:Y:S04]  /*25040*/  @!P1 LDG.E.U8 R7, desc[UR8][R10.64] ;  /* 0x000000080a079981 */ /* 0x000728000c1e1100 */
[----:B--2---:R-:W-:Y:S04]  /*25050*/  STL [R1+0x2414], R6 ;  /* 0x0024140601007387 */ /* 0x004fe80000100800 */
[----:B------:R-:W2:Y:S04]  /*25060*/  LDL R15, [R1+0x13fc] ;  /* 0x0013fc00010f7983 */ /* 0x000ea80000100800 */
[----:B------:R-:W2:Y:S04]  /*25070*/  LDL R14, [R1+0x1438] ;  /* 0x00143800010e7983 */ /* 0x000ea80000100800 */
[----:B------:R-:W2:Y:S04]  /*25080*/  LDL R4, [R1+0x1410] ;  /* 0x0014100001047983 */ /* 0x000ea80000100800 */
[----:B------:R-:W2:Y:S01]  /*25090*/  LDL R2, [R1+0x1444] ;  /* 0x0014440001027983 */ /* 0x000ea20000100800 */
[----:B---3--:R-:W-:-:S02]  /*250a0*/  @!P0 IMAD.MOV.U32 R10, RZ, RZ, R13 ;  /* 0x000000ffff0a8224 */ /* 0x008fc400078e000d */
[----:B-----5:R-:W-:-:S05]  /*250b0*/  @!P0 IMAD.MOV.U32 R11, RZ, RZ, R18 ;  /* 0x000000ffff0b8224 */ /* 0x020fca00078e0012 */
[----:B------:R1:W3:Y:S01]  /*250c0*/  @!P0 LDG.E.U8 R8, desc[UR8][R10.64] ;  /* 0x000000080a088981 */ /* 0x0002e2000c1e1100 */
[----:B------:R-:W-:Y:S01]  /*250d0*/  PRMT R9, RZ, 0x7610, R9 ;  /* 0x00007610ff097816 */ /* 0x000fe20000000009 */
[----:B------:R-:W-:Y:S02]  /*250e0*/  @!P1 IMAD.MOV.U32 R13, RZ, RZ, R12 ;  /* 0x000000ffff0d9224 */ /* 0x000fe400078e000c */
[----:B------:R-:W-:-:S05]  /*250f0*/  @!P1 IMAD.MOV.U32 R12, RZ, RZ, R5 ;  /* 0x000000ffff0c9224 */ /* 0x000fca00078e0005 */
[----:B------:R2:W5:Y:S01]  /*25100*/  @!P1 LDG.E.U8 R9, desc[UR8][R12.64] ;  /* 0x000000080c099981 */ /* 0x000562000c1e1100 */
[----:B-1----:R-:W-:-:S03]  /*25110*/  PRMT R10, RZ, 0x7610, R10 ;  /* 0x00007610ff0a7816 */ /* 0x002fc6000000000a */
[----:B----4-:R1:W-:Y:S04]  /*25120*/  STL [R1+0x2418], R7 ;  /* 0x0024180701007387 */ /* 0x0103e80000100800 */
[----:B0-----:R-:W4:Y:S04]  /*25130*/  LDL R16, [R1+0x140c] ;  /* 0x00140c0001107983 */ /* 0x001f280000100800 */
[----:B-1----:R-:W4:Y:S01]  /*25140*/  LDL R7, [R1+0x1448] ;  /* 0x0014480001077983 */ /* 0x002f220000100800 */
[----:B--2---:R-:W-:Y:S02]  /*25150*/  @!P0 IMAD.MOV.U32 R12, RZ, RZ, R14 ;  /* 0x000000ffff0c8224 */ /* 0x004fe400078e000e */
[----:B------:R-:W-:-:S05]  /*25160*/  @!P0 IMAD.MOV.U32 R13, RZ, RZ, R15 ;  /* 0x000000ffff0d8224 */ /* 0x000fca00078e000f */
[----:B------:R0:W2:Y:S04]  /*25170*/  @!P0 LDG.E.U8 R10, desc[UR8][R12.64] ;  /* 0x000000080c0a8981 */ /* 0x0000a8000c1e1100 */
[----:B---3--:R-:W-:Y:S04]  /*25180*/  STL [R1+0x23ec], R8 ;  /* 0x0023ec0801007387 */ /* 0x008fe80000100800 */
[----:B------:R-:W3:Y:S04]  /*25190*/  LDL R6, [R1+0x1420] ;  /* 0x0014200001067983 */ /* 0x000ee80000100800 */
[----:B------:R-:W3:Y:S01]  /*251a0*/  LDL R5, [R1+0x1454] ;  /* 0x0014540001057983 */ /* 0x000ee20000100800 */
[----:B------:R-:W-:Y:S01]  /*251b0*/  PRMT R11, RZ, 0x7610, R11 ;  /* 0x00007610ff0b7816 */ /* 0x000fe2000000000b */
[----:B------:R-:W-:-:S02]  /*251c0*/  @!P1 IMAD.MOV.U32 R14, RZ, RZ, R2 ;  /* 0x000000ffff0e9224 */ /* 0x000fc400078e0002 */
[----:B------:R-:W-:Y:S01]  /*251d0*/  @!P1 IMAD.MOV.U32 R15, RZ, RZ, R4 ;  /* 0x000000ffff0f9224 */ /* 0x000fe200078e0004 */
[----:B0-----:R-:W-:-:S04]  /*251e0*/  PRMT R12, RZ, 0x7610, R12 ;  /* 0x00007610ff0c7816 */ /* 0x001fc8000000000c */
[----:B------:R4:W3:Y:S01]  /*251f0*/  @!P1 LDG.E.U8 R11, desc[UR8][R14.64] ;  /* 0x000000080e0b9981 */ /* 0x0008e2000c1e1100 */
[----:B------:R-:W-:-:S03]  /*25200*/  PRMT R13, RZ, 0x7610, R13 ;  /* 0x00007610ff0d7816 */ /* 0x000fc6000000000d */
[----:B-----5:R-:W-:Y:S01]  /*25210*/  STL [R1+0x23f0], R9 ;  /* 0x0023f00901007387 */ /* 0x020fe20000100800 */
[----:B----4-:R-:W-:Y:S02]  /*25220*/  @!P0 IMAD.MOV.U32 R15, RZ, RZ, R16 ;  /* 0x000000ffff0f8224 */ /* 0x010fe400078e0010 */
[----:B------:R-:W-:-:S05]  /*25230*/  @!P0 IMAD.MOV.U32 R14, RZ, RZ, R7 ;  /* 0x000000ffff0e8224 */ /* 0x000fca00078e0007 */
[----:B------:R3:W4:Y:S04]  /*25240*/  @!P0 LDG.E.U8 R12, desc[UR8][R14.64] ;  /* 0x000000080e0c8981 */ /* 0x000728000c1e1100 */
[----:B--2---:R-:W-:Y:S04]  /*25250*/  STL [R1+0x23c4], R10 ;  /* 0x0023c40a01007387 */ /* 0x004fe80000100800 */
[----:B------:R-:W2:Y:S04]  /*25260*/  LDL R4, [R1+0x141c] ;  /* 0x00141c0001047983 */ /* 0x000ea80000100800 */
[----:B------:R-:W5:Y:S01]  /*25270*/  LDL R2, [R1+0x1458] ;  /* 0x0014580001027983 */ /* 0x000f620000100800 */
[----:B---3--:R-:W-:-:S02]  /*25280*/  @!P1 IMAD.MOV.U32 R15, RZ, RZ, R6 ;  /* 0x000000ffff0f9224 */ /* 0x008fc400078e0006 */
[----:B------:R-:W-:-:S05]  /*25290*/  @!P1 IMAD.MOV.U32 R14, RZ, RZ, R5 ;  /* 0x000000ffff0e9224 */ /* 0x000fca00078e0005 */
[----:B------:R5:W3:Y:S04]  /*252a0*/  @!P1 LDG.E.U8 R13, desc[UR8][R14.64] ;  /* 0x000000080e0d9981 */ /* 0x000ae8000c1e1100 */
[----:B------:R0:W-:Y:S04]  /*252b0*/  STL [R1+0x23c8], R11 ;  /* 0x0023c80b01007387 */ /* 0x0001e80000100800 */
[----:B------:R-:W3:Y:S04]  /*252c0*/  LDL R16, [R1+0x1430] ;  /* 0x0014300001107983 */ /* 0x000ee80000100800 */
[----:B0-----:R-:W3:Y:S04]  /*252d0*/  LDL R11, [R1+0x1460] ;  /* 0x00146000010b7983 */ /* 0x001ee80000100800 */
[----:B----4-:R-:W-:Y:S04]  /*252e0*/  STL [R1+0x23a8], R12 ;  /* 0x0023a80c01007387 */ /* 0x010fe80000100800 */
[----:B------:R-:W4:Y:S04]  /*252f0*/  LDL R10, [R1+0x142c] ;  /* 0x00142c00010a7983 */ /* 0x000f280000100800 */
[----:B------:R-:W4:Y:S04]  /*25300*/  LDL R9, [R1+0x1468] ;  /* 0x0014680001097983 */ /* 0x000f280000100800 */
[----:B------:R-:W4:Y:S04]  /*25310*/  LDL R8, [R1+0x1440] ;  /* 0x0014400001087983 */ /* 0x000f280000100800 */
[----:B------:R-:W4:Y:S04]  /*25320*/  LDL R7, [R1+0x1470] ;  /* 0x0014700001077983 */ /* 0x000f280000100800 */
[----:B------:R-:W4:Y:S01]  /*25330*/  LDL R5, [R1+0x146c] ;  /* 0x00146c0001057983 */ /* 0x000f220000100800 */
[----:B-----5:R-:W-:-:S02]  /*25340*/  @!P0 IMAD.MOV.U32 R14, RZ, RZ, R2 ;  /* 0x000000ffff0e8224 */ /* 0x020fc400078e0002 */
[----:B--2---:R-:W-:Y:S01]  /*25350*/  @!P0 IMAD.MOV.U32 R15, RZ, RZ, R4 ;  /* 0x000000ffff0f8224 */ /* 0x004fe200078e0004 */
[----:B---3--:R-:W-:Y:S04]  /*25360*/  STL [R1+0x23ac], R13 ;  /* 0x0023ac0d01007387 */ /* 0x008fe80000100800 */
[----:B------:R-:W2:Y:S04]  /*25370*/  LDL R6, [R1+0x143c] ;  /* 0x00143c0001067983 */ /* 0x000ea80000100800 */
[----:B------:R-:W3:Y:S04]  /*25380*/  LDL R4, [R1+0x1450] ;  /* 0x0014500001047983 */ /* 0x000ee80000100800 */
[----:B------:R-:W5:Y:S01]  /*25390*/  LDL R2, [R1+0x147c] ;  /* 0x00147c0001027983 */ /* 0x000f620000100800 */
[----:B------:R-:W-:-:S02]  /*253a0*/  PRMT R17, RZ, 0x7610, R17 ;  /* 0x00007610ff117816 */ /* 0x000fc40000000011 */
[----:B------:R-:W-:-:S04]  /*253b0*/  PRMT R19, RZ, 0x7610, R19 ;  /* 0x00007610ff137816 */ /* 0x000fc80000000013 */
[----:B------:R0:W3:Y:S01]  /*253c0*/  @!P0 LDG.E.U8 R17, desc[UR8][R14.64] ;  /* 0x000000080e118981 */ /* 0x0000e2000c1e1100 */
[----:B------:R-:W-:Y:S01]  /*253d0*/  PRMT R21, RZ, 0x7610, R21 ;  /* 0x00007610ff157816 */ /* 0x000fe20000000015 */
[----:B0-----:R-:W-:Y:S02]  /*253e0*/  @!P1 IMAD.MOV.U32 R14, RZ, RZ, R11 ;  /* 0x000000ffff0e9224 */ /* 0x001fe400078e000b */
[----:B------:R-:W-:-:S05]  /*253f0*/  @!P1 IMAD.MOV.U32 R15, RZ, RZ, R16 ;  /* 0x000000ffff0f9224 */ /* 0x000fca00078e0010 */
[----:B------:R4:W3:Y:S01]  /*25400*/  @!P1 LDG.E.U8 R19, desc[UR8][R14.64] ;  /* 0x000000080e139981 */ /* 0x0008e2000c1e1100 */
[----:B------:R-:W-:Y:S02]  /*25410*/  PRMT R23, RZ, 0x7610, R23 ;  /* 0x00007610ff177816 */ /* 0x000fe40000000017 */
[----:B------:R-:W-:Y:S02]  /*25420*/  PRMT R24, RZ, 0x7610, R24 ;  /* 0x00007610ff187816 */ /* 0x000fe40000000018 */
[----:B------:R-:W-:Y:S01]  /*25430*/  PRMT R25, RZ, 0x7610, R25 ;  /* 0x00007610ff197816 */ /* 0x000fe20000000019 */
[----:B----4-:R-:W-:Y:S02]  /*25440*/  @!P0 IMAD.MOV.U32 R15, RZ, RZ, R10 ;  /* 0x000000ffff0f8224 */ /* 0x010fe400078e000a */
[----:B------:R-:W-:-:S05]  /*25450*/  @!P0 IMAD.MOV.U32 R14, RZ, RZ, R9 ;  /* 0x000000ffff0e8224 */ /* 0x000fca00078e0009 */
[----:B------:R0:W4:Y:S02]  /*25460*/  @!P0 LDG.E.U8 R21, desc[UR8][R14.64] ;  /* 0x000000080e158981 */ /* 0x000124000c1e1100 */
[----:B0-----:R-:W-:Y:S02]  /*25470*/  @!P1 IMAD.MOV.U32 R14, RZ, RZ, R7 ;  /* 0x000000ffff0e9224 */ /* 0x001fe400078e0007 */
[----:B------:R-:W-:-:S05]  /*25480*/  @!P1 IMAD.MOV.U32 R15, RZ, RZ, R8 ;  /* 0x000000ffff0f9224 */ /* 0x000fca00078e0008 */
[----:B------:R0:W4:Y:S02]  /*25490*/  @!P1 LDG.E.U8 R23, desc[UR8][R14.64] ;  /* 0x000000080e179981 */ /* 0x000124000c1e1100 */
[----:B0-----:R-:W-:Y:S02]  /*254a0*/  @!P0 IMAD.MOV.U32 R14, RZ, RZ, R5 ;  /* 0x000000ffff0e8224 */ /* 0x001fe400078e0005 */
[----:B--2---:R-:W-:Y:S01]  /*254b0*/  @!P0 IMAD.MOV.U32 R15, RZ, RZ, R6 ;  /* 0x000000ffff0f8224 */ /* 0x004fe200078e0006 */
[----:B------:R-:W-:Y:S04]  /*254c0*/  LDS.U8 R5, [R3+UR4+0x88] ;  /* 0x0000880403057984 */ /* 0x000fe80008000000 */
[----:B------:R5:W2:Y:S02]  /*254d0*/  @!P0 LDG.E.U8 R24, desc[UR8][R14.64] ;  /* 0x000000080e188981 */ /* 0x000aa4000c1e1100 */
[----:B-----5:R-:W-:-:S02]  /*254e0*/  @!P1 IMAD.MOV.U32 R14, RZ, RZ, R2 ;  /* 0x000000ffff0e9224 */ /* 0x020fc400078e0002 */
[----:B---3--:R-:W-:Y:S01]  /*254f0*/  @!P1 IMAD.MOV.U32 R15, RZ, RZ, R4 ;  /* 0x000000ffff0f9224 */ /* 0x008fe200078e0004 */
[----:B------:R-:W0:Y:S04]  /*25500*/  LDS.U8 R2, [R3+UR4] ;  /* 0x0000000403027984 */ /* 0x000e280008000000 */
[----:B------:R-:W-:Y:S04]  /*25510*/  STL [R1+0x241c], R17 ;  /* 0x00241c1101007387 */ /* 0x000fe80000100800 */
[----:B------:R-:W3:Y:S04]  /*25520*/  @!P1 LDG.E.U8 R25, desc[UR8][R14.64] ;  /* 0x000000080e199981 */ /* 0x000ee8000c1e1100 */
[----:B------:R-:W1:Y:S04]  /*25530*/  LDS.U8 R4, [R3+UR4+0x40] ;  /* 0x0000400403047984 */ /* 0x000e680008000000 */
[----:B------:R-:W-:Y:S04]  /*25540*/  STL [R1+0x2420], R19 ;  /* 0x0024201301007387 */ /* 0x000fe80000100800 */
[----:B----4-:R-:W-:Y:S04]  /*25550*/  STL [R1+0x23f4], R21 ;  /* 0x0023f41501007387 */ /* 0x010fe80000100800 */
[----:B------:R-:W-:Y:S04]  /*25560*/  STL [R1+0x23f8], R23 ;  /* 0x0023f81701007387 */ /* 0x000fe80000100800 */
[----:B--2---:R-:W-:Y:S04]  /*25570*/  STL [R1+0x23cc], R24 ;  /* 0x0023cc1801007387 */ /* 0x004fe80000100800 */
[----:B---3--:R-:W-:Y:S04]  /*25580*/  STL [R1+0x23d0], R25 ;  /* 0x0023d01901007387 */ /* 0x008fe80000100800 */
[----:B0-----:R-:W-:Y:S04]  /*25590*/  STL [R1+0x40], R2 ;  /* 0x0000400201007387 */ /* 0x001fe80000100800 */
[----:B------:R-:W0:Y:S04]  /*255a0*/  LDS.U8 R2, [R3+UR4+0xc8] ;  /* 0x0000c80403027984 */ /* 0x000e280008000000 */
[----:B-1----:R-:W-:Y:S04]  /*255b0*/  STL [R1+0x3c], R4 ;  /* 0x00003c0401007387 */ /* 0x002fe80000100800 */
[----:B------:R-:W1:Y:S04]  /*255c0*/  LDS.U8 R4, [R3+UR4+0x8] ;  /* 0x0000080403047984 */ /* 0x000e680008000000 */
[----:B------:R-:W-:Y:S04]  /*255d0*/  STL [R1+0x63c], R5 ;  /* 0x00063c0501007387 */ /* 0x000fe80000100800 */
[----:B------:R-:W2:Y:S04]  /*255e0*/  LDS.U8 R5, [R3+UR4+0x48] ;  /* 0x0000480403057984 */ /* 0x000ea80008000000 */
[----:B0-----:R-:W-:Y:S04]  /*255f0*/  STL [R1+0x638], R2 ;  /* 0x0006380201007387 */ /* 0x001fe80000100800 */
[----:B------:R-:W0:Y:S04]  /*25600*/  LDS.U8 R2, [R3+UR4+0x80] ;  /* 0x0000800403027984 */ /* 0x000e280008000000 */
[----:B-1----:R-:W-:Y:S04]  /*25610*/  STL [R1+0x60], R4 ;  /* 0x0000600401007387 */ /* 0x002fe80000100800 */
[----:B------:R-:W1:Y:S04]  /*25620*/  LDS.U8 R4, [R3+UR4+0xc0] ;  /* 0x0000c00403047984 */ /* 0x000e680008000000 */
[----:B--2---:R-:W-:Y:S04]  /*25630*/  STL [R1+0x5c], R5 ;  /* 0x00005c0501007387 */ /* 0x004fe80000100800 */
        /* <DEDUP_REMOVED lines=108> */
[----:B------:R-:W2:Y:S01]  /*25d00*/  LDS.U8 R5, [R3+UR4+0x1c80] ;  /* 0x001c800403057984 */ /* 0x000ea20008000000 */
[----:B------:R-:W-:-:S03]  /*25d10*/  LOP3.LUT R15, R3, 0x10, RZ, 0x3c, !PT ;  /* 0x00000010030f7812 */ /* 0x000fc600078e3cff */
[----:B0-----:R-:W-:Y:S04]  /*25d20*/  STL [R1+0x14d0], R2 ;  /* 0x0014d00201007387 */ /* 0x001fe80000100800 */
[----:B------:R-:W0:Y:S04]  /*25d30*/  LDS.U8 R2, [R3+UR4+0x1cc0] ;  /* 0x001cc00403027984 */ /* 0x000e280008000000 */
[----:B-1----:R-:W-:Y:S04]  /*25d40*/  STL [R1+0x14cc], R4 ;  /* 0x0014cc0401007387 */ /* 0x002fe80000100800 */
[----:B------:R-:W1:Y:S01]  /*25d50*/  LDS.U8 R4, [R15+UR4] ;  /* 0x000000040f047984 */ /* 0x000e620008000000 */
[----:B------:R-:W-:-:S02]  /*25d60*/  LOP3.LUT R14, R3, 0x20, RZ, 0x3c, !PT ;  /* 0x00000020030e7812 */ /* 0x000fc400078e3cff */
[----:B------:R-:W-:Y:S01]  /*25d70*/  LOP3.LUT R29, R3, 0x30, RZ, 0x3c, !PT ;  /* 0x00000030031d7812 */ /* 0x000fe200078e3cff */
        /* <DEDUP_REMOVED lines=127> */
[----:B------:R-:W2:Y:S04]  /*26570*/  LDS.U8 R3, [R14+UR4] ;  /* 0x000000040e037984 */ /* 0x000ea80008000000 */
        /* <DEDUP_REMOVED lines=126> */
[----:B------:R-:W-:Y:S04]  /*26d60*/  LDS.U8 R14, [R29+UR4+0x1c48] ;  /* 0x001c48041d0e7984 */ /* 0x000fe80008000000 */
[----:B0-----:R-:W-:Y:S04]  /*26d70*/  STL [R1+0x150c], R2 ;  /* 0x00150c0201007387 */ /* 0x001fe80000100800 */
[----:B------:R-:W0:Y:S04]  /*26d80*/  LDS.U8 R2, [R29+UR4] ;  /* 0x000000041d027984 */ /* 0x000e280008000000 */
        /* <DEDUP_REMOVED lines=121> */
[----:B------:R-:W3:Y:S04]  /*27520*/  LDL.LU R15, [R1+0x62c] ;  /* 0x00062c00010f7983 */ /* 0x000ee80000300800 */
[----:B--2---:R1:W-:Y:S04]  /*27530*/  STL [R1+0x15a4], R3 ;  /* 0x0015a40301007387 */ /* 0x0043e80000100800 */
[----:B-1----:R-:W2:Y:S04]  /*27540*/  LDL.LU R3, [R1+0x628] ;  /* 0x0006280001037983 */ /* 0x002ea80000300800 */
[----:B0-----:R0:W-:Y:S04]  /*27550*/  STL [R1+0x1530], R2 ;  /* 0x0015300201007387 */ /* 0x0011e80000100800 */
[----:B------:R-:W4:Y:S04]  /*27560*/  LDL.LU R25, [R1+0x60c] ;  /* 0x00060c0001197983 */ /* 0x000f280000300800 */
[----:B------:R-:W5:Y:S04]  /*27570*/  LDL.LU R24, [R1+0x608] ;  /* 0x0006080001187983 */ /* 0x000f680000300800 */
[----:B------:R-:W5:Y:S04]  /*27580*/  LDL.LU R23, [R1+0x5ec] ;  /* 0x0005ec0001177983 */ /* 0x000f680000300800 */
[----:B------:R-:W5:Y:S04]  /*27590*/  LDL.LU R21, [R1+0x5e8] ;  /* 0x0005e80001157983 */ /* 0x000f680000300800 */
[----:B------:R-:W3:Y:S04]  /*275a0*/  LDL.LU R19, [R1+0x5cc] ;  /* 0x0005cc0001137983 */ /* 0x000ee80000300800 */
[----:B------:R-:W2:Y:S04]  /*275b0*/  LDL.LU R17, [R1+0x5c8] ;  /* 0x0005c80001117983 */ /* 0x000ea80000300800 */
[----:B------:R-:W5:Y:S04]  /*275c0*/  LDL.LU R13, [R1+0x5ac] ;  /* 0x0005ac00010d7983 */ /* 0x000f680000300800 */
[----:B------:R-:W5:Y:S04]  /*275d0*/  LDL.LU R12, [R1+0x5a8] ;  /* 0x0005a800010c7983 */ /* 0x000f680000300800 */
[----:B------:R-:W5:Y:S04]  /*275e0*/  LDL.LU R11, [R1+0x58c] ;  /* 0x00058c00010b7983 */ /* 0x000f680000300800 */
[----:B------:R-:W5:Y:S04]  /*275f0*/  LDL.LU R10, [R1+0x580] ;  /* 0x00058000010a7983 */ /* 0x000f680000300800 */
[----:B------:R-:W5:Y:S04]  /*27600*/  LDL.LU R9, [R1+0x554] ;  /* 0x0005540001097983 */ /* 0x000f680000300800 */
        /* <DEDUP_REMOVED lines=10> */
[----:B0-----:R-:W5:Y:S04]  /*276b0*/  LDL.LU R2, [R1+0x490] ;  /* 0x0004900001027983 */ /* 0x001f680000300800 */
[----:B------:R-:W5:Y:S04]  /*276c0*/  LDL.LU R5, [R1+0x360] ;  /* 0x0003600001057983 */ /* 0x000f680000300800 */
[----:B------:R-:W5:Y:S04]  /*276d0*/  LDL.LU R4, [R1+0x35c] ;  /* 0x00035c0001047983 */ /* 0x000f680000300800 */
[----:B------:R-:W-:Y:S04]  /*276e0*/  STL [R1+0x152c], R14 ;  /* 0x00152c0e01007387 */ /* 0x000fe80000100800 */
[----:B------:R-:W-:Y:S04]  /*276f0*/  LDS.U8 R14, [R29+UR4+0x1c80] ;  /* 0x001c80041d0e7984 */ /* 0x000fe80008000000 */
[----:B------:R-:W0:Y:S01]  /*27700*/  LDS.U8 R29, [R29+UR4+0x1cc0] ;  /* 0x001cc0041d1d7984 */ /* 0x000e220008000000 */
[----:B------:R-:W1:Y:S01]  /*27710*/  S2R R0, SR_TID.X ;  /* 0x0000000000007919 */ /* 0x000e620000002100 */
[----:B------:R-:W-:Y:S01]  /*27720*/  BAR.SYNC.DEFER_BLOCKING 0x0 ;  /* 0x0000000000007b1d */ /* 0x000fe20000010000 */
[----:B-1----:R-:W-:-:S05]  /*27730*/  LOP3.LUT R0, R0, 0x3f, RZ, 0xc0, !PT ;  /* 0x0000003f00007812 */ /* 0x002fca00078ec0ff */
[----:B0-----:R-:W-:Y:S04]  /*27740*/  STL [R1+0x16d8], R29 ;  /* 0x0016d81d01007387 */ /* 0x001fe80000100800 */
[----:B------:R-:W-:Y:S04]  /*27750*/  STL [R1+0x15ac], R14 ;  /* 0x0015ac0e01007387 */ /* 0x000fe80000100800 */
[----:B---3--:R0:W-:Y:S04]  /*27760*/  STS.U8 [R0+UR4+0x640], R19 ;  /* 0x0006401300007988 */ /* 0x0081e80008000004 */
[----:B0-----:R-:W3:Y:S04]  /*27770*/  LDL.LU R19, [R1+0x31c] ;  /* 0x00031c0001137983 */ /* 0x001ee80000300800 */
[----:B---3--:R0:W-:Y:S04]  /*27780*/  STL [R1+0x2424], R19 ;  /* 0x0024241301007387 */ /* 0x0081e80000100800 */
[----:B0-----:R-:W3:Y:S04]  /*27790*/  LDL.LU R19, [R1+0x320] ;  /* 0x0003200001137983 */ /* 0x001ee80000300800 */
[----:B---3--:R0:W-:Y:S04]  /*277a0*/  STL [R1+0x2428], R19 ;  /* 0x0024281301007387 */ /* 0x0081e80000100800 */
[----:B0-----:R-:W3:Y:S04]  /*277b0*/  LDL.LU R19, [R1+0x33c] ;  /* 0x00033c0001137983 */ /* 0x001ee80000300800 */
[----:B--2---:R-:W-:Y:S04]  /*277c0*/  STS.U8 [R0+UR4+0x600], R17 ;  /* 0x0006001100007988 */ /* 0x004fe80008000004 */
[----:B----4-:R-:W-:Y:S04]  /*277d0*/  STS.U8 [R0+UR4+0xe40], R7 ;  /* 0x000e400700007988 */ /* 0x010fe80008000004 */
[----:B-----5:R-:W-:Y:S04]  /*277e0*/  STS.U8 [R0+UR4+0xe00], R6 ;  /* 0x000e000600007988 */ /* 0x020fe80008000004 */
[----:B------:R-:W-:Y:S04]  /*277f0*/  STS.U8 [R0+UR4+0x1640], R28 ;  /* 0x0016401c00007988 */ /* 0x000fe80008000004 */
[----:B------:R-:W-:Y:S04]  /*27800*/  STS.U8 [R0+UR4+0x1600], R2 ;  /* 0x0016000200007988 */ /* 0x000fe80008000004 */
[----:B------:R-:W-:Y:S04]  /*27810*/  STS.U8 [R0+UR4+0x1840], R4 ;  /* 0x0018400400007988 */ /* 0x000fe80008000004 */
[----:B------:R-:W-:Y:S04]  /*27820*/  STS.U8 [R0+UR4], R15 ;  /* 0x0000000f00007988 */ /* 0x000fe80008000004 */
[----:B------:R-:W-:Y:S04]  /*27830*/  STS.U8 [R0+UR4+0x40], R3 ;  /* 0x0000400300007988 */ /* 0x000fe80008000004 */
[----:B------:R-:W-:Y:S04]  /*27840*/  STS.U8 [R0+UR4+0x240], R25 ;  /* 0x0002401900007988 */ /* 0x000fe80008000004 */
[----:B------:R-:W-:Y:S04]  /*27850*/  STS.U8 [R0+UR4+0x200], R24 ;  /* 0x0002001800007988 */ /* 0x000fe80008000004 */
[----:B------:R-:W-:Y:S04]  /*27860*/  STS.U8 [R0+UR4+0x400], R23 ;  /* 0x0004001700007988 */ /* 0x000fe80008000004 */
[----:B------:R-:W-:Y:S04]  /*27870*/  STS.U8 [R0+UR4+0x440], R21 ;  /* 0x0004401500007988 */ /* 0x000fe80008000004 */
[----:B---3--:R0:W-:Y:S04]  /*27880*/  STL [R1+0x242c], R19 ;  /* 0x00242c1301007387 */ /* 0x0081e80000100800 */
        /* <DEDUP_REMOVED lines=16> */
[----:B------:R1:W-:Y:S04]  /*27990*/  STS.U8 [R0+UR4+0x840], R12 ;  /* 0x0008400c00007988 */ /* 0x0003e80008000004 */
[----:B------:R1:W-:Y:S04]  /*279a0*/  STS.U8 [R0+UR4+0xa40], R11 ;  /* 0x000a400b00007988 */ /* 0x0003e80008000004 */
[----:B------:R1:W-:Y:S04]  /*279b0*/  STS.U8 [R0+UR4+0xa00], R10 ;  /* 0x000a000a00007988 */ /* 0x0003e80008000004 */
[----:B------:R1:W-:Y:S04]  /*279c0*/  STS.U8 [R0+UR4+0xc00], R9 ;  /* 0x000c000900007988 */ /* 0x0003e80008000004 */
[----:B------:R1:W-:Y:S04]  /*279d0*/  STS.U8 [R0+UR4+0xc40], R8 ;  /* 0x000c400800007988 */ /* 0x0003e80008000004 */
[----:B0-----:R-:W5:Y:S04]  /*279e0*/  LDL.LU R13, [R1+0xa0] ;  /* 0x0000a000010d7983 */ /* 0x001f680000300800 */
[----:B-1----:R-:W5:Y:S04]  /*279f0*/  LDL.LU R12, [R1+0x9c] ;  /* 0x00009c00010c7983 */ /* 0x002f680000300800 */
        /* <DEDUP_REMOVED lines=17> */
[----:B0-----:R-:W5:Y:S04]  /*27b10*/  LDL.LU R5, [R1+0x20] ;  /* 0x0000200001057983 */ /* 0x001f680000300800 */
[----:B--2---:R0:W-:Y:S04]  /*27b20*/  STS.U8 [R0+UR4+0x1a40], R19 ;  /* 0x001a401300007988 */ /* 0x0041e80008000004 */
[----:B0-----:R-:W2:Y:S04]  /*27b30*/  LDL.LU R19, [R1+0x242c] ;  /* 0x00242c0001137983 */ /* 0x001ea80000300800 */
[----:B--2---:R0:W-:Y:S04]  /*27b40*/  STS.U8 [R0+UR4+0x1a00], R19 ;  /* 0x001a001300007988 */ /* 0x0041e80008000004 */
[----:B0-----:R-:W2:Y:S04]  /*27b50*/  LDL.LU R19, [R1+0x2428] ;  /* 0x0024280001137983 */ /* 0x001ea80000300800 */
[----:B--2---:R0:W-:Y:S04]  /*27b60*/  STS.U8 [R0+UR4+0x1c00], R19 ;  /* 0x001c001300007988 */ /* 0x0041e80008000004 */
[----:B0-----:R-:W2:Y:S04]  /*27b70*/  LDL.LU R19, [R1+0x2424] ;  /* 0x0024240001137983 */ /* 0x001ea80000300800 */
[----:B---3--:R-:W-:Y:S04]  /*27b80*/  STS.U8 [R0+UR4+0x1e40], R17 ;  /* 0x001e401100007988 */ /* 0x008fe80008000004 */
[----:B----4-:R-:W-:Y:S04]  /*27b90*/  STS.U8 [R0+UR4+0x1e00], R7 ;  /* 0x001e000700007988 */ /* 0x010fe80008000004 */
[----:B-----5:R-:W-:Y:S04]  /*27ba0*/  STS.U8 [R0+UR4+0x2000], R6 ;  /* 0x0020000600007988 */ /* 0x020fe80008000004 */
[----:B------:R-:W-:Y:S04]  /*27bb0*/  STS.U8 [R0+UR4+0x2040], R28 ;  /* 0x0020401c00007988 */ /* 0x000fe80008000004 */
        /* <DEDUP_REMOVED lines=8> */
[----:B--2---:R0:W-:Y:S04]  /*27c40*/  STS.U8 [R0+UR4+0x1c40], R19 ;  /* 0x001c401300007988 */ /* 0x0041e80008000004 */
[----:B0-----:R-:W2:Y:S04]  /*27c50*/  LDL.LU R19, [R1+0x2420] ;  /* 0x0024200001137983 */ /* 0x001ea80000300800 */
[----:B------:R-:W3:Y:S04]  /*27c60*/  LDL.LU R17, [R1+0x241c] ;  /* 0x00241c0001117983 */ /* 0x000ee80000300800 */
[----:B------:R-:W4:Y:S04]  /*27c70*/  LDL.LU R7, [R1+0x2418] ;  /* 0x0024180001077983 */ /* 0x000f280000300800 */
[----:B------:R-:W5:Y:S04]  /*27c80*/  LDL.LU R6, [R1+0x2414] ;  /* 0x0024140001067983 */ /* 0x000f680000300800 */
[----:B------:R-:W2:Y:S04]  /*27c90*/  LDL.LU R28, [R1+0x2410] ;  /* 0x00241000011c7983 */ /* 0x000ea80000300800 */
        /* <DEDUP_REMOVED lines=8> */
[----:B------:R0:W-:Y:S04]  /*27d20*/  STS.U8 [R0+UR4+0x2a00], R21 ;  /* 0x002a001500007988 */ /* 0x0001e80008000004 */
[----:B------:R-:W-:Y:S04]  /*27d30*/  STS.U8 [R0+UR4+0x2600], R3 ;  /* 0x0026000300007988 */ /* 0x000fe80008000004 */
        /* <DEDUP_REMOVED lines=15> */
[----:B------:R1:W-:Y:S04]  /*27e30*/  STS.U8 [R0+UR4+0x3600], R27 ;  /* 0x0036001b00007988 */ /* 0x0003e80008000004 */
[----:B------:R1:W-:Y:S04]  /*27e40*/  STS.U8 [R0+UR4+0x3800], R5 ;  /* 0x0038000500007988 */ /* 0x0003e80008000004 */
[----:B------:R-:W5:Y:S04]  /*27e50*/  LDL.LU R10, [R1+0x520] ;  /* 0x00052000010a7983 */ /* 0x000f680000300800 */
[----:B------:R-:W5:Y:S04]  /*27e60*/  LDL.LU R9, [R1+0x504] ;  /* 0x0005040001097983 */ /* 0x000f680000300800 */
[----:B0-----:R-:W5:Y:S04]  /*27e70*/  LDL.LU R8, [R1+0x500] ;  /* 0x0005000001087983 */ /* 0x001f680000300800 */
[----:B-1----:R-:W5:Y:S04]  /*27e80*/  LDL.LU R16, [R1+0x4dc] ;  /* 0x0004dc0001107983 */ /* 0x002f680000300800 */
[----:B------:R-:W5:Y:S04]  /*27e90*/  LDL.LU R18, [R1+0x4d8] ;  /* 0x0004d80001127983 */ /* 0x000f680000300800 */
[----:B------:R-:W5:Y:S04]  /*27ea0*/  LDL.LU R20, [R1+0x4bc] ;  /* 0x0004bc0001147983 */ /* 0x000f680000300800 */
[----:B------:R-:W5:Y:S04]  /*27eb0*/  LDL.LU R22, [R1+0x4b8] ;  /* 0x0004b80001167983 */ /* 0x000f680000300800 */
[----:B------:R-:W5:Y:S04]  /*27ec0*/  LDL.LU R26, [R1+0x48c] ;  /* 0x00048c00011a7983 */ /* 0x000f680000300800 */
[----:B------:R-:W5:Y:S04]  /*27ed0*/  LDL.LU R27, [R1+0x488] ;  /* 0x00048800011b7983 */ /* 0x000f680000300800 */
[----:B------:R-:W5:Y:S04]  /*27ee0*/  LDL.LU R5, [R1+0x358] ;  /* 0x0003580001057983 */ /* 0x000f680000300800 */
[----:B--2---:R0:W-:Y:S02]  /*27ef0*/  STS.U8 [R0+UR4+0x3a00], R28 ;  /* 0x003a001c00007988 */ /* 0x0041e40008000004 */
[----:B0-----:R-:W0:Y:S02]  /*27f00*/  S2R R28, SR_TID.X ;  /* 0x00000000001c7919 */ /* 0x001e240000002100 */
[----:B----4-:R1:W-:Y:S04]  /*27f10*/  STS.U8 [R0+UR4+0x3840], R4 ;  /* 0x0038400400007988 */ /* 0x0103e80008000004 */
[----:B---3--:R2:W-:Y:S04]  /*27f20*/  STS.U8 [R0+UR4+0x3a40], R2 ;  /* 0x003a400200007988 */ /* 0x0085e80008000004 */
[----:B-----5:R3:W-:Y:S04]  /*27f30*/  STS.U8 [R0+UR4+0x3c00], R6 ;  /* 0x003c000600007988 */ /* 0x0207e80008000004 */
[----:B------:R4:W-:Y:S04]  /*27f40*/  STS.U8 [R0+UR4+0x3c40], R7 ;  /* 0x003c400700007988 */ /* 0x0009e80008000004 */
[----:B------:R5:W-:Y:S04]  /*27f50*/  STS.U8 [R0+UR4+0x3e40], R17 ;  /* 0x003e401100007988 */ /* 0x000be80008000004 */
[----:B------:R0:W-:Y:S01]  /*27f60*/  STS.U8 [R0+UR4+0x3e00], R19 ;  /* 0x003e001300007988 */ /* 0x0001e20008000004 */
[----:B-1----:R-:W-:-:S03]  /*27f70*/  LOP3.LUT R4, R0, 0x10, RZ, 0x3c, !PT ;  /* 0x0000001000047812 */ /* 0x002fc600078e3cff */
[----:B--2---:R-:W2:Y:S04]  /*27f80*/  LDL.LU R2, [R1+0x354] ;  /* 0x0003540001027983 */ /* 0x004ea80000300800 */
[----:B---3--:R-:W3:Y:S04]  /*27f90*/  LDL.LU R6, [R1+0x5e4] ;  /* 0x0005e40001067983 */ /* 0x008ee80000300800 */
[----:B----4-:R-:W4:Y:S04]  /*27fa0*/  LDL.LU R7, [R1+0x600] ;  /* 0x0006000001077983 */ /* 0x010f280000300800 */
[----:B-----5:R-:W5:Y:S04]  /*27fb0*/  LDL.LU R17, [R1+0x604] ;  /* 0x0006040001117983 */ /* 0x020f680000300800 */
[----:B0-----:R-:W3:Y:S01]  /*27fc0*/  LDL.LU R19, [R1+0x620] ;  /* 0x0006200001137983 */ /* 0x001ee20000300800 */
[C---:B------:R-:W-:Y:S01]  /*27fd0*/  LOP3.LUT R3, R28.reuse, 0x7, RZ, 0xc0, !PT ;  /* 0x000000071c037812 */ /* 0x040fe200078ec0ff */
[----:B------:R-:W-:-:S02]  /*27fe0*/  IMAD.SHL.U32 R0, R28, 0x2, RZ ;  /* 0x000000021c007824 */ /* 0x000fc400078e00ff */
[----:B------:R-:W-:Y:S02]  /*27ff0*/  IMAD.SHL.U32 R28, R28, 0x20, RZ ;  /* 0x000000201c1c7824 */ /* 0x000fe400078e00ff */
[----:B------:R-:W-:-:S03]  /*28000*/  IMAD R3, R3, 0x90, RZ ;  /* 0x0000009003037824 */ /* 0x000fc600078e02ff */
[----:B------:R-:W-:Y:S02]  /*28010*/  LOP3.LUT R28, R28, 0x400, RZ, 0xc0, !PT ;  /* 0x000004001c1c7812 */ /* 0x000fe400078ec0ff */
[----:B------:R-:W-:Y:S01]  /*28020*/  LOP3.LUT R0, R3, 0x30, R0, 0x78, !PT ;  /* 0x0000003003007812 */ /* 0x000fe200078e7800 */
[----:B------:R0:W-:Y:S04]  /*28030*/  STS.U8 [R4+UR4+0xac0], R23 ;  /* 0x000ac01704007988 */ /* 0x0001e80008000004 */
[----:B------:R-:W4:Y:S01]  /*28040*/  LDL.LU R3, [R1+0x624] ;  /* 0x0006240001037983 */ /* 0x000f220000300800 */
[----:B------:R-:W-:-:S05]  /*28050*/  LOP3.LUT R28, R0, R28, RZ, 0xfc, !PT ;  /* 0x0000001c001c7212 */ /* 0x000fca00078efcff */
[----:B------:R-:W-:Y:S04]  /*28060*/  STL [R1+0x23b0], R28 ;  /* 0x0023b01c01007387 */ /* 0x000fe80000100800 */
[----:B0-----:R-:W2:Y:S04]  /*28070*/  LDL.LU R23, [R1+0x314] ;  /* 0x0003140001177983 */ /* 0x001ea80000300800 */
[----:B--2---:R0:W-:Y:S04]  /*28080*/  STL [R1+0x23fc], R23 ;  /* 0x0023fc1701007387 */ /* 0x0041e80000100800 */
[----:B0-----:R-:W2:Y:S04]  /*28090*/  LDL.LU R23, [R1+0x318] ;  /* 0x0003180001177983 */ /* 0x001ea80000300800 */
[----:B--2---:R0:W-:Y:S04]  /*280a0*/  STL [R1+0x2400], R23 ;  /* 0x0024001701007387 */ /* 0x0041e80000100800 */
[----:B0-----:R-:W2:Y:S04]  /*280b0*/  LDL.LU R23, [R1+0x334] ;  /* 0x0003340001177983 */ /* 0x001ea80000300800 */
[----:B------:R-:W-:Y:S04]  /*280c0*/  STS.U8 [R4+UR4+0xa80], R21 ;  /* 0x000a801504007988 */ /* 0x000fe80008000004 */
[----:B------:R-:W-:Y:S04]  /*280d0*/  STS.U8 [R4+UR4+0x1080], R9 ;  /* 0x0010800904007988 */ /* 0x000fe80008000004 */
[----:B------:R-:W-:Y:S04]  /*280e0*/  STS.U8 [R4+UR4+0x10c0], R8 ;  /* 0x0010c00804007988 */ /* 0x000fe80008000004 */
[----:B------:R-:W-:Y:S04]  /*280f0*/  STS.U8 [R4+UR4+0x16c0], R26 ;  /* 0x0016c01a04007988 */ /* 0x000fe80008000004 */
[----:B------:R-:W-:Y:S04]  /*28100*/  STS.U8 [R4+UR4+0x1680], R27 ;  /* 0x0016801b04007988 */ /* 0x000fe80008000004 */
[----:B------:R-:W-:Y:S04]  /*28110*/  STS.U8 [R4+UR4+0x18c0], R2 ;  /* 0x0018c00204007988 */ /* 0x000fe80008000004 */
[----:B----4-:R-:W-:Y:S04]  /*28120*/  STS.U8 [R4+UR4+0x80], R3 ;  /* 0x0000800304007988 */ /* 0x010fe80008000004 */
[----:B---3--:R-:W-:Y:S04]  /*28130*/  STS.U8 [R4+UR4+0xc0], R19 ;  /* 0x0000c01304007988 */ /* 0x008fe80008000004 */
[----:B-----5:R-:W-:Y:S04]  /*28140*/  STS.U8 [R4+UR4+0x2c0], R17 ;  /* 0x0002c01104007988 */ /* 0x020fe80008000004 */
[----:B------:R-:W-:Y:S04]  /*28150*/  STS.U8 [R4+UR4+0x280], R7 ;  /* 0x0002800704007988 */ /* 0x000fe80008000004 */
[----:B------:R-:W-:Y:S04]  /*28160*/  STS.U8 [R4+UR4+0x480], R6 ;  /* 0x0004800604007988 */ /* 0x000fe80008000004 */
[----:B------:R-:W-:Y:S04]  /*28170*/  STS.U8 [R4+UR4+0x4c0], R29 ;  /* 0x0004c01d04007988 */ /* 0x000fe80008000004 */
        /* <DEDUP_REMOVED lines=100> */
[----:B0-----:R-:W5:Y:S04]  /*287c0*/  LDL.LU R18, [R1+0x3ac] ;  /* 0x0003ac0001127983 */ /* 0x001f680000300800 */
[----:B-1----:R-:W5:Y:S04]  /*287d0*/  LDL.LU R20, [R1+0x36c] ;  /* 0x00036c0001147983 */ /* 0x002f680000300800 */
[----:B------:R-:W5:Y:S04]  /*287e0*/  LDL.LU R22, [R1+0x350] ;  /* 0x0003500001167983 */ /* 0x000f680000300800 */
[----:B------:R-:W5:Y:S04]  /*287f0*/  LDL.LU R5, [R1+0x34c] ;  /* 0x00034c0001057983 */ /* 0x000f680000300800 */
[----:B----4-:R0:W-:Y:S02]  /*28800*/  STS.U8 [R4+UR4+0x38c0], R2 ;  /* 0x0038c00204007988 */ /* 0x0101e40008000004 */
[----:B0-----:R-:W0:Y:S02]  /*28810*/  S2R R2, SR_TID.X ;  /* 0x0000000000027919 */ /* 0x001e240000002100 */
[----:B---3--:R1:W-:Y:S04]  /*28820*/  STS.U8 [R4+UR4+0x3ac0], R27 ;  /* 0x003ac01b04007988 */ /* 0x0083e80008000004 */
[----:B--2---:R2:W-:Y:S04]  /*28830*/  STS.U8 [R4+UR4+0x3a80], R26 ;  /* 0x003a801a04007988 */ /* 0x0045e80008000004 */
[----:B-----5:R3:W-:Y:S04]  /*28840*/  STS.U8 [R4+UR4+0x3c80], R8 ;  /* 0x003c800804007988 */ /* 0x0207e80008000004 */
[----:B------:R4:W-:Y:S04]  /*28850*/  STS.U8 [R4+UR4+0x3cc0], R9 ;  /* 0x003cc00904007988 */ /* 0x0009e80008000004 */
[----:B------:R5:W-:Y:S04]  /*28860*/  STS.U8 [R4+UR4+0x3ec0], R21 ;  /* 0x003ec01504007988 */ /* 0x000be80008000004 */
[----:B------:R-:W-:Y:S04]  /*28870*/  STS.U8 [R4+UR4+0x3e80], R23 ;  /* 0x003e801704007988 */ /* 0x000fe80008000004 */
[----:B-1----:R-:W5:Y:S04]  /*28880*/  LDL.LU R27, [R1+0x5dc] ;  /* 0x0005dc00011b7983 */ /* 0x002f680000300800 */
[----:B--2---:R-:W2:Y:S04]  /*28890*/  LDL.LU R26, [R1+0x5f8] ;  /* 0x0005f800011a7983 */ /* 0x004ea80000300800 */
[----:B---3--:R-:W3:Y:S04]  /*288a0*/  LDL.LU R8, [R1+0x5fc] ;  /* 0x0005fc0001087983 */ /* 0x008ee80000300800 */
[----:B----4-:R-:W4:Y:S04]  /*288b0*/  LDL.LU R9, [R1+0x618] ;  /* 0x0006180001097983 */ /* 0x010f280000300800 */
[----:B-----5:R-:W5:Y:S01]  /*288c0*/  LDL.LU R21, [R1+0x61c] ;  /* 0x00061c0001157983 */ /* 0x020f620000300800 */
[----:B0-----:R-:W-:-:S04]  /*288d0*/  LOP3.LUT R2, R2, 0x3f, RZ, 0xc0, !PT ;  /* 0x0000003f02027812 */ /* 0x001fc800078ec0ff */
[----:B------:R-:W-:-:S05]  /*288e0*/  LOP3.LUT R2, R2, 0x20, RZ, 0x3c, !PT ;  /* 0x0000002002027812 */ /* 0x000fca00078e3cff */
[----:B------:R0:W-:Y:S04]  /*288f0*/  STS.U8 [R2+UR4+0xf00], R25 ;  /* 0x000f001902007988 */ /* 0x0001e80008000004 */
        /* <DEDUP_REMOVED lines=11> */
[----:B-----5:R-:W-:Y:S04]  /*289b0*/  STS.U8 [R2+UR4+0x100], R21 ;  /* 0x0001001502007988 */ /* 0x020fe80008000004 */
[----:B----4-:R-:W-:Y:S04]  /*289c0*/  STS.U8 [R2+UR4+0x140], R9 ;  /* 0x0001400902007988 */ /* 0x010fe80008000004 */
[----:B---3--:R-:W-:Y:S04]  /*289d0*/  STS.U8 [R2+UR4+0x340], R8 ;  /* 0x0003400802007988 */ /* 0x008fe80008000004 */
        /* <DEDUP_REMOVED lines=67> */
[----:B------:R-:W3:Y:S04]  /*28e10*/  LDL.LU R20, [R1+0x23c0] ;  /* 0x0023c00001147983 */ /* 0x000ee80000300800 */
[----:B------:R-:W4:Y:S04]  /*28e20*/  LDL.LU R22, [R1+0x23bc] ;  /* 0x0023bc0001167983 */ /* 0x000f280000300800 */
[----:B------:R-:W4:Y:S04]  /*28e30*/  LDL.LU R5, [R1+0x23b8] ;  /* 0x0023b80001057983 */ /* 0x000f280000300800 */
[----:B------:R-:W4:Y:S04]  /*28e40*/  LDL.LU R14, [R1+0x5b4] ;  /* 0x0005b400010e7983 */ /* 0x000f280000300800 */
[----:B------:R-:W4:Y:S04]  /*28e50*/  LDL.LU R15, [R1+0x5b0] ;  /* 0x0005b000010f7983 */ /* 0x000f280000300800 */
[----:B------:R-:W4:Y:S04]  /*28e60*/  LDL.LU R23, [R1+0x594] ;  /* 0x0005940001177983 */ /* 0x000f280000300800 */
[----:B------:R-:W4:Y:S04]  /*28e70*/  LDL.LU R4, [R1+0x590] ;  /* 0x0005900001047983 */ /* 0x000f280000300800 */
[----:B------:R0:W-:Y:S04]  /*28e80*/  STS.U8 [R2+UR4+0x2700], R9 ;  /* 0x0027000902007988 */ /* 0x0001e80008000004 */
[----:B------:R-:W4:Y:S04]  /*28e90*/  LDL.LU R21, [R1+0x564] ;  /* 0x0005640001157983 */ /* 0x000f280000300800 */
[----:B------:R1:W-:Y:S04]  /*28ea0*/  STS.U8 [R2+UR4+0x2900], R8 ;  /* 0x0029000802007988 */ /* 0x0003e80008000004 */
[----:B------:R1:W-:Y:S04]  /*28eb0*/  STS.U8 [R2+UR4+0x2940], R26 ;  /* 0x0029401a02007988 */ /* 0x0003e80008000004 */
[----:B------:R1:W-:Y:S04]  /*28ec0*/  STS.U8 [R2+UR4+0x2b40], R27 ;  /* 0x002b401b02007988 */ /* 0x0003e80008000004 */
[----:B------:R1:W-:Y:S04]  /*28ed0*/  STS.U8 [R2+UR4+0x2b00], R28 ;  /* 0x002b001c02007988 */ /* 0x0003e80008000004 */
[----:B------:R1:W-:Y:S04]  /*28ee0*/  STS.U8 [R2+UR4+0x2d00], R0 ;  /* 0x002d000002007988 */ /* 0x0003e80008000004 */
[----:B0-----:R-:W4:Y:S04]  /*28ef0*/  LDL.LU R9, [R1+0x560] ;  /* 0x0005600001097983 */ /* 0x001f280000300800 */
[----:B-1----:R-:W4:Y:S04]  /*28f00*/  LDL.LU R8, [R1+0x534] ;  /* 0x0005340001087983 */ /* 0x002f280000300800 */
        /* <DEDUP_REMOVED lines=20> */
[----:B0-----:R-:W4:Y:S04]  /*29050*/  LDL.LU R13, [R1+0x364] ;  /* 0x00036400010d7983 */ /* 0x001f280000300800 */
[----:B-1----:R-:W4:Y:S04]  /*29060*/  LDL.LU R12, [R1+0x348] ;  /* 0x00034800010c7983 */ /* 0x002f280000300800 */
[----:B------:R-:W4:Y:S04]  /*29070*/  LDL.LU R16, [R1+0x344] ;  /* 0x0003440001107983 */ /* 0x000f280000300800 */
[----:B------:R-:W4:Y:S04]  /*29080*/  LDL.LU R18, [R1+0x328] ;  /* 0x0003280001127983 */ /* 0x000f280000300800 */
[----:B--2---:R-:W-:Y:S04]  /*29090*/  STS.U8 [R2+UR4+0x3f00], R25 ;  /* 0x003f001902007988 */ /* 0x004fe80008000004 */
[----:B-----5:R-:W-:Y:S04]  /*290a0*/  STS.U8 [R2+UR4+0x3d00], R10 ;  /* 0x003d000a02007988 */ /* 0x020fe80008000004 */
[----:B---3--:R-:W-:Y:S04]  /*290b0*/  STS.U8 [R2+UR4+0x3b00], R20 ;  /* 0x003b001402007988 */ /* 0x008fe80008000004 */
[----:B----4-:R0:W-:Y:S04]  /*290c0*/  STS.U8 [R2+UR4+0x3b40], R22 ;  /* 0x003b401602007988 */ /* 0x0101e80008000004 */
[----:B------:R1:W-:Y:S04]  /*290d0*/  STS.U8 [R2+UR4+0x3d40], R11 ;  /* 0x003d400b02007988 */ /* 0x0003e80008000004 */
[----:B------:R2:W-:Y:S04]  /*290e0*/  STS.U8 [R2+UR4+0x3f40], R24 ;  /* 0x003f401802007988 */ /* 0x0005e80008000004 */
[----:B------:R3:W-:Y:S04]  /*290f0*/  STS.U8 [R2+UR4+0x3940], R5 ;  /* 0x0039400502007988 */ /* 0x0007e80008000004 */
[----:B0-----:R-:W4:Y:S04]  /*29100*/  LDL.LU R22, [R1+0x5d0] ;  /* 0x0005d00001167983 */ /* 0x001f280000300800 */
[----:B------:R-:W5:Y:S04]  /*29110*/  LDL.LU R20, [R1+0x5d4] ;  /* 0x0005d40001147983 */ /* 0x000f680000300800 */
[----:B------:R-:W5:Y:S04]  /*29120*/  LDL.LU R10, [R1+0x5f0] ;  /* 0x0005f000010a7983 */ /* 0x000f680000300800 */
[----:B-1----:R-:W5:Y:S04]  /*29130*/  LDL.LU R11, [R1+0x5f4] ;  /* 0x0005f400010b7983 */ /* 0x002f680000300800 */
[----:B--2---:R-:W2:Y:S04]  /*29140*/  LDL.LU R24, [R1+0x610] ;  /* 0x0006100001187983 */ /* 0x004ea80000300800 */
[----:B---3--:R-:W3:Y:S01]  /*29150*/  LDL.LU R2, [R1+0x614] ;  /* 0x0006140001027983 */ /* 0x008ee20000300800 */
[----:B------:R-:W0:Y:S02]  /*29160*/  S2R R5, SR_TID.X ;  /* 0x0000000000057919 */ /* 0x000e240000002100 */
[----:B0-----:R-:W-:-:S04]  /*29170*/  LOP3.LUT R5, R5, 0x3f, RZ, 0xc0, !PT ;  /* 0x0000003f05057812 */ /* 0x001fc800078ec0ff */
[----:B------:R-:W-:-:S05]  /*29180*/  LOP3.LUT R5, R5, 0x30, RZ, 0x3c, !PT ;  /* 0x0000003005057812 */ /* 0x000fca00078e3cff */
[----:B------:R0:W-:Y:S04]  /*29190*/  STS.U8 [R5+UR4+0x7c0], R14 ;  /* 0x0007c00e05007988 */ /* 0x0001e80008000004 */
[----:B0-----:R-:W3:Y:S04]  /*291a0*/  LDL.LU R14, [R1+0x324] ;  /* 0x00032400010e7983 */ /* 0x001ee80000300800 */
[----:B----4-:R-:W-:Y:S04]  /*291b0*/  STS.U8 [R5+UR4+0x5c0], R22 ;  /* 0x0005c01605007988 */ /* 0x010fe80008000004 */
[----:B-----5:R-:W-:Y:S04]  /*291c0*/  STS.U8 [R5+UR4+0x3c0], R11 ;  /* 0x0003c00b05007988 */ /* 0x020fe80008000004 */
[----:B--2---:R-:W-:Y:S04]  /*291d0*/  STS.U8 [R5+UR4+0x1c0], R24 ;  /* 0x0001c01805007988 */ /* 0x004fe80008000004 */
[----:B---3--:R-:W-:Y:S04]  /*291e0*/  STS.U8 [R5+UR4+0x180], R2 ;  /* 0x0001800205007988 */ /* 0x008fe80008000004 */
[----:B------:R-:W-:Y:S04]  /*291f0*/  STS.U8 [R5+UR4+0x380], R10 ;  /* 0x0003800a05007988 */ /* 0x000fe80008000004 */
[----:B------:R-:W-:Y:S04]  /*29200*/  STS.U8 [R5+UR4+0x580], R20 ;  /* 0x0005801405007988 */ /* 0x000fe80008000004 */
[----:B------:R0:W-:Y:S04]  /*29210*/  STS.U8 [R5+UR4+0x780], R15 ;  /* 0x0007800f05007988 */ /* 0x0001e80008000004 */
[----:B------:R1:W-:Y:S04]  /*29220*/  STS.U8 [R5+UR4+0xf80], R28 ;  /* 0x000f801c05007988 */ /* 0x0003e80008000004 */
[----:B0-----:R-:W2:Y:S04]  /*29230*/  LDL.LU R15, [R1+0x308] ;  /* 0x00030800010f7983 */ /* 0x001ea80000300800 */
        /* <DEDUP_REMOVED lines=38> */
[----:B--2---:R-:W2:Y:S04]  /*294a0*/  LDL.LU R27, [R1+0xa8] ;  /* 0x0000a800011b7983 */ /* 0x004ea80000300800 */
[----:B------:R-:W2:Y:S04]  /*294b0*/  LDL.LU R0, [R1+0xa4] ;  /* 0x0000a40001007983 */ /* 0x000ea80000300800 */
[----:B------:R-:W2:Y:S04]  /*294c0*/  LDL.LU R3, [R1+0x78] ;  /* 0x0000780001037983 */ /* 0x000ea80000300800 */
[----:B------:R0:W-:Y:S04]  /*294d0*/  STS.U8 [R5+UR4+0x1380], R17 ;  /* 0x0013801105007988 */ /* 0x0001e80008000004 */
[----:B------:R-:W2:Y:S04]  /*294e0*/  LDL.LU R19, [R1+0x74] ;  /* 0x0000740001137983 */ /* 0x000ea80000300800 */
[----:B------:R1:W-:Y:S04]  /*294f0*/  STS.U8 [R5+UR4+0x1580], R7 ;  /* 0x0015800705007988 */ /* 0x0003e80008000004 */
[----:B------:R1:W-:Y:S04]  /*29500*/  STS.U8 [R5+UR4+0x1b80], R14 ;  /* 0x001b800e05007988 */ /* 0x0003e80008000004 */
[----:B------:R1:W-:Y:S04]  /*29510*/  STS.U8 [R5+UR4+0x1d80], R15 ;  /* 0x001d800f05007988 */ /* 0x0003e80008000004 */
[----:B0-----:R-:W2:Y:S04]  /*29520*/  LDL.LU R17, [R1+0x50] ;  /* 0x0000500001117983 */ /* 0x001ea80000300800 */
[----:B-1----:R-:W2:Y:S04]  /*29530*/  LDL.LU R7, [R1+0x24] ;  /* 0x0000240001077983 */ /* 0x002ea80000300800 */
[----:B------:R-:W2:Y:S04]  /*29540*/  LDL.LU R14, [R1+0x8] ;  /* 0x00000800010e7983 */ /* 0x000ea80000300800 */
[----:B------:R-:W2:Y:S04]  /*29550*/  LDL.LU R15, [R1+0x4] ;  /* 0x00000400010f7983 */ /* 0x000ea80000300800 */
[----:B---3--:R0:W-:Y:S04]  /*29560*/  STS.U8 [R5+UR4+0x1dc0], R28 ;  /* 0x001dc01c05007988 */ /* 0x0081e80008000004 */
[----:B0-----:R-:W3:Y:S04]  /*29570*/  LDL.LU R28, [R1+0x23b4] ;  /* 0x0023b400011c7983 */ /* 0x001ee80000300800 */
[----:B----4-:R-:W-:Y:S04]  /*29580*/  STS.U8 [R5+UR4+0x1f80], R13 ;  /* 0x001f800d05007988 */ /* 0x010fe80008000004 */
[----:B-----5:R-:W-:Y:S04]  /*29590*/  STS.U8 [R5+UR4+0x2180], R12 ;  /* 0x0021800c05007988 */ /* 0x020fe80008000004 */
[----:B------:R-:W-:Y:S04]  /*295a0*/  STS.U8 [R5+UR4+0x21c0], R16 ;  /* 0x0021c01005007988 */ /* 0x000fe80008000004 */
[----:B------:R-:W-:Y:S04]  /*295b0*/  STS.U8 [R5+UR4+0x23c0], R18 ;  /* 0x0023c01205007988 */ /* 0x000fe80008000004 */
[----:B------:R-:W-:Y:S04]  /*295c0*/  STS.U8 [R5+UR4+0x2580], R6 ;  /* 0x0025800605007988 */ /* 0x000fe80008000004 */
[----:B------:R-:W-:Y:S04]  /*295d0*/  STS.U8 [R5+UR4+0x25c0], R29 ;  /* 0x0025c01d05007988 */ /* 0x000fe80008000004 */
[----:B------:R-:W-:Y:S04]  /*295e0*/  STS.U8 [R5+UR4+0x2fc0], R21 ;  /* 0x002fc01505007988 */ /* 0x000fe80008000004 */
[----:B--2---:R-:W-:Y:S04]  /*295f0*/  STS.U8 [R5+UR4+0x3580], R3 ;  /* 0x0035800305007988 */ /* 0x004fe80008000004 */
[----:B------:R-:W-:Y:S04]  /*29600*/  STS.U8 [R5+UR4+0x3980], R14 ;  /* 0x0039800e05007988 */ /* 0x000fe80008000004 */
[----:B------:R-:W-:Y:S04]  /*29610*/  STS.U8 [R5+UR4+0x39c0], R15 ;  /* 0x0039c00f05007988 */ /* 0x000fe80008000004 */
[----:B---3--:R0:W-:Y:S04]  /*29620*/  STS.U8 [R5+UR4+0x1fc0], R28 ;  /* 0x001fc01c05007988 */ /* 0x0081e80008000004 */
[----:B0-----:R-:W2:Y:S04]  /*29630*/  LDL.LU R28, [R1+0x23b0] ;  /* 0x0023b000011c7983 */ /* 0x001ea80000300800 */
[----:B------:R-:W3:Y:S04]  /*29640*/  LDL.LU R13, [R1+0x23ac] ;  /* 0x0023ac00010d7983 */ /* 0x000ee80000300800 */
[----:B------:R-:W4:Y:S04]  /*29650*/  LDL.LU R12, [R1+0x23a8] ;  /* 0x0023a800010c7983 */ /* 0x000f280000300800 */
[----:B------:R-:W5:Y:S04]  /*29660*/  LDL.LU R16, [R1+0x23a4] ;  /* 0x0023a40001107983 */ /* 0x000f680000300800 */
[----:B------:R-:W2:Y:S04]  /*29670*/  LDL.LU R18, [R1+0x23a0] ;  /* 0x0023a00001127983 */ /* 0x000ea80000300800 */
[----:B------:R-:W4:Y:S04]  /*29680*/  LDL.LU R6, [R1+0x630] ;  /* 0x0006300001067983 */ /* 0x000f280000300800 */
[----:B------:R-:W4:Y:S04]  /*29690*/  LDL.LU R29, [R1+0x634] ;  /* 0x00063400011d7983 */ /* 0x000f280000300800 */
[----:B------:R-:W4:Y:S04]  /*296a0*/  LDL.LU R21, [R1+0x40] ;  /* 0x0000400001157983 */ /* 0x000f280000300800 */
[----:B------:R-:W4:Y:S04]  /*296b0*/  LDL.LU R3, [R1+0x3c] ;  /* 0x00003c0001037983 */ /* 0x000f280000300800 */
[----:B------:R-:W4:Y:S04]  /*296c0*/  LDL.LU R14, [R1+0x60] ;  /* 0x00006000010e7983 */ /* 0x000f280000300800 */
[----:B------:R-:W4:Y:S04]  /*296d0*/  LDL.LU R15, [R1+0x5c] ;  /* 0x00005c00010f7983 */ /* 0x000f280000300800 */
        /* <DEDUP_REMOVED lines=17> */
[----:B---3--:R-:W-:Y:S04]  /*297f0*/  STS.U8 [R5+UR4+0x3dc0], R13 ;  /* 0x003dc00d05007988 */ /* 0x008fe80008000004 */
[----:B--2---:R-:W-:Y:S04]  /*29800*/  STS.U8 [R5+UR4+0x3bc0], R18 ;  /* 0x003bc01205007988 */ /* 0x004fe80008000004 */
[----:B-----5:R-:W-:Y:S04]  /*29810*/  STS.U8 [R5+UR4+0x3b80], R16 ;  /* 0x003b801005007988 */ /* 0x020fe80008000004 */
[----:B----4-:R-:W-:Y:S04]  /*29820*/  STS.U8 [R5+UR4+0x3d80], R12 ;  /* 0x003d800c05007988 */ /* 0x010fe80008000004 */
[----:B------:R-:W-:Y:S04]  /*29830*/  STS.U8 [R5+UR4+0x3fc0], R6 ;  /* 0x003fc00605007988 */ /* 0x000fe80008000004 */
[----:B------:R-:W-:Y:S01]  /*29840*/  STS.U8 [R5+UR4+0x3f80], R29 ;  /* 0x003f801d05007988 */ /* 0x000fe20008000004 */
[----:B------:R-:W-:Y:S06]  /*29850*/  BAR.SYNC.DEFER_BLOCKING 0x0 ;  /* 0x0000000000007b1d */ /* 0x000fec0000010000 */
[----:B------:R-:W0:Y:S04]  /*29860*/  LDSM.16.M88.4 R8, [R28+UR4] ;  /* 0x000000041c08783b */ /* 0x000e280008000200 */
[----:B------:R-:W1:Y:S04]  /*29870*/  LDSM.16.M88.4 R4, [R28+UR4+0x800] ;  /* 0x000800041c04783b */ /* 0x000e680008000200 */
[----:B------:R-:W-:Y:S04]  /*29880*/  STL.64 [R1+0x2398], R14 ;  /* 0x0023980e01007387 */ /* 0x000fe80000100a00 */
[----:B------:R-:W-:Y:S04]  /*29890*/  LDSM.16.M88.4 R12, [R28+UR4+0x2000] ;  /* 0x002000041c0c783b */ /* 0x000fe80008000200 */
[----:B0-----:R-:W-:Y:S04]  /*298a0*/  STL.64 [R1+0x2f8], R10 ;  /* 0x0002f80a01007387 */ /* 0x001fe80000100a00 */
[----:B-1----:R-:W-:Y:S01]  /*298b0*/  STL.64 [R1+0x300], R4 ;  /* 0x0003000401007387 */ /* 0x002fe20000100a00 */
[----:B------:R-:W-:-:S03]  /*298c0*/  IMAD.MOV.U32 R18, RZ, RZ, R5 ;  /* 0x000000ffff127224 */ /* 0x000fc600078e0005 */
[----:B------:R-:W-:Y:S01]  /*298d0*/  STL.64 [R1+0x308], R6 ;  /* 0x0003080601007387 */ /* 0x000fe20000100a00 */
[----:B------:R-:W-:Y:S02]  /*298e0*/  IMAD.MOV.U32 R19, RZ, RZ, R4 ;  /* 0x000000ffff137224 */ /* 0x000fe400078e0004 */
[----:B------:R-:W-:Y:S01]  /*298f0*/  IMAD.MOV.U32 R26, RZ, RZ, R8 ;  /* 0x000000ffff1a7224 */ /* 0x000fe200078e0008 */
[----:B------:R-:W0:Y:S01]  /*29900*/  LDSM.16.M88.4 R4, [R28+UR4+0x1000] ;  /* 0x001000041c04783b */ /* 0x000e220008000200 */
[----:B------:R-:W-:-:S03]  /*29910*/  IMAD.MOV.U32 R27, RZ, RZ, R9 ;  /* 0x000000ffff1b7224 */ /* 0x000fc600078e0009 */
[----:B------:R-:W1:Y:S04]  /*29920*/  LDSM.16.M88.4 R8, [R28+UR4+0x1800] ;  /* 0x001800041c08783b */ /* 0x000e680008000200 */
[----:B------:R-:W2:Y:S04]  /*29930*/  LDL.LU R22, [R1+0x80] ;  /* 0x0000800001167983 */ /* 0x000ea80000300800 */
[----:B------:R-:W2:Y:S04]  /*29940*/  LDL.LU R23, [R1+0x7c] ;  /* 0x00007c0001177983 */ /* 0x000ea80000300800 */
[----:B------:R-:W3:Y:S04]  /*29950*/  LDL.LU R0, [R1+0x90] ;  /* 0x0000900001007983 */ /* 0x000ee80000300800 */
[----:B------:R-:W3:Y:S04]  /*29960*/  LDL.LU R17, [R1+0x88] ;  /* 0x0000880001117983 */ /* 0x000ee80000300800 */
[----:B0-----:R-:W-:Y:S04]  /*29970*/  STL.64 [R1+0x310], R4 ;  /* 0x0003100401007387 */ /* 0x001fe80000100a00 */
[----:B------:R0:W-:Y:S04]  /*29980*/  STL.64 [R1+0x318], R6 ;  /* 0x0003180601007387 */ /* 0x0001e80000100a00 */
[----:B-1----:R1:W-:Y:S04]  /*29990*/  STL.64 [R1+0x320], R8 ;  /* 0x0003200801007387 */ /* 0x0023e80000100a00 */
[----:B------:R-:W-:Y:S04]  /*299a0*/  STL.64 [R1+0x328], R10 ;  /* 0x0003280a01007387 */ /* 0x000fe80000100a00 */
[----:B------:R-:W-:Y:S04]  /*299b0*/  STL.64 [R1+0x330], R12 ;  /* 0x0003300c01007387 */ /* 0x000fe80000100a00 */
[----:B------:R-:W-:Y:S01]  /*299c0*/  STL.64 [R1+0x338], R14 ;  /* 0x0003380e01007387 */ /* 0x000fe20000100a00 */
[----:B0-----:R-:W-:-:S02]  /*299d0*/  IMAD.MOV.U32 R6, RZ, RZ, R8 ;  /* 0x000000ffff067224 */ /* 0x001fc400078e0008 */
[----:B------:R-:W-:Y:S02]  /*299e0*/  IMAD.MOV.U32 R7, RZ, RZ, R9 ;  /* 0x000000ffff077224 */ /* 0x000fe400078e0009 */
[----:B-1----:R-:W-:Y:S02]  /*299f0*/  IMAD.MOV.U32 R8, RZ, RZ, R12 ;  /* 0x000000ffff087224 */ /* 0x002fe400078e000c */
[----:B------:R-:W-:Y:S02]  /*29a00*/  IMAD.MOV.U32 R9, RZ, RZ, R13 ;  /* 0x000000ffff097224 */ /* 0x000fe400078e000d */
[----:B------:R-:W0:Y:S04]  /*29a10*/  LDSM.16.M88.4 R12, [R28+UR4+0x2800] ;  /* 0x002800041c0c783b */ /* 0x000e280008000200 */
[----:B0-----:R-:W-:Y:S01]  /*29a20*/  STL.64 [R1+0x340], R12 ;  /* 0x0003400c01007387 */ /* 0x001fe20000100a00 */
[----:B------:R-:W-:-:S03]  /*29a30*/  IMAD.MOV.U32 R29, RZ, RZ, R12 ;  /* 0x000000ffff1d7224 */ /* 0x000fc600078e000c */
[----:B------:R-:W-:Y:S01]  /*29a40*/  STL.64 [R1+0x348], R14 ;  /* 0x0003480e01007387 */ /* 0x000fe20000100a00 */
[----:B------:R-:W-:-:S03]  /*29a50*/  IMAD.MOV.U32 R11, RZ, RZ, R13 ;  /* 0x000000ffff0b7224 */ /* 0x000fc600078e000d */
[----:B------:R-:W0:Y:S04]  /*29a60*/  LDSM.16.M88.4 R12, [R28+UR4+0x3000] ;  /* 0x003000041c0c783b */ /* 0x000e280008000200 */
[----:B0-----:R-:W-:Y:S04]  /*29a70*/  STL.64 [R1+0x350], R12 ;  /* 0x0003500c01007387 */ /* 0x001fe80000100a00 */
[----:B------:R0:W-:Y:S04]  /*29a80*/  STL.64 [R1+0x358], R14 ;  /* 0x0003580e01007387 */ /* 0x0001e80000100a00 */
[----:B0-----:R-:W4:Y:S01]  /*29a90*/  LDL.LU.64 R14, [R1+0x2398] ;  /* 0x00239800010e7983 */ /* 0x001f220000300a00 */
[----:B------:R-:W-:-:S02]  /*29aa0*/  IMAD R4, R3, 0x100, R21 ;  /* 0x0000010003047824 */ /* 0x000fc400078e0215 */
[----:B------:R-:W-:Y:S02]  /*29ab0*/  IMAD.MOV.U32 R20, RZ, RZ, R12 ;  /* 0x000000ffff147224 */ /* 0x000fe400078e000c */
[----:B------:R-:W-:Y:S02]  /*29ac0*/  IMAD.MOV.U32 R21, RZ, RZ, R13 ;  /* 0x000000ffff157224 */ /* 0x000fe400078e000d */
[----:B----4-:R-:W-:Y:S02]  /*29ad0*/  IMAD R3, R15, 0x100, R14 ;  /* 0x000001000f037824 */ /* 0x010fe400078e020e */
[----:B------:R-:W0:Y:S04]  /*29ae0*/  LDSM.16.M88.4 R12, [R28+UR4+0x3800] ;  /* 0x003800041c0c783b */ /* 0x000e280008000200 */
[----:B0-----:R0:W-:Y:S04]  /*29af0*/  STL.64 [R1+0x360], R12 ;  /* 0x0003600c01007387 */ /* 0x0011e80000100a00 */
[----:B------:R1:W-:Y:S04]  /*29b00*/  STL.64 [R1+0x368], R14 ;  /* 0x0003680e01007387 */ /* 0x0003e80000100a00 */
[----:B------:R-:W4:Y:S01]  /*29b10*/  LDL.LU R10, [R1+0x108] ;  /* 0x00010800010a7983 */ /* 0x000f220000300800 */
[----:B------:R-:W-:-:S02]  /*29b20*/  IMAD.MOV.U32 R25, RZ, RZ, R13 ;  /* 0x000000ffff197224 */ /* 0x000fc400078e000d */
[----:B------:R-:W-:Y:S01]  /*29b30*/  IMAD.MOV.U32 R24, RZ, RZ, R12 ;  /* 0x000000ffff187224 */ /* 0x000fe200078e000c */
[----:B----4-:R-:W-:Y:S04]  /*29b40*/  STL.64 [R1+0x2370], R10 ;  /* 0x0023700a01007387 */ /* 0x010fe80000100a00 */
[----:B------:R-:W-:Y:S04]  /*29b50*/  STL.64 [R1+0x2368], R8 ;  /* 0x0023680801007387 */ /* 0x000fe80000100a00 */
[----:B0-----:R-:W4:Y:S04]  /*29b60*/  LDL.LU R13, [R1+0x118] ;  /* 0x00011800010d7983 */ /* 0x001f280000300800 */
[----:B-1----:R-:W5:Y:S04]  /*29b70*/  LDL.LU R14, [R1+0x114] ;  /* 0x00011400010e7983 */ /* 0x002f680000300800 */
[----:B------:R-:W4:Y:S04]  /*29b80*/  LDL.LU R12, [R1+0x140] ;  /* 0x00014000010c7983 */ /* 0x000f280000300800 */
[----:B------:R-:W5:Y:S04]  /*29b90*/  LDL.LU R15, [R1+0x13c] ;  /* 0x00013c00010f7983 */ /* 0x000f680000300800 */
[----:B-----5:R-:W-:Y:S04]  /*29ba0*/  STL.64 [R1+0x2380], R14 ;  /* 0x0023800e01007387 */ /* 0x020fe80000100a00 */
[----:B----4-:R-:W-:Y:S04]  /*29bb0*/  STL.64 [R1+0x2378], R12 ;  /* 0x0023780c01007387 */ /* 0x010fe80000100a00 */
[----:B------:R0:W-:Y:S04]  /*29bc0*/  STL [R1+0x1d80], R28 ;  /* 0x001d801c01007387 */ /* 0x0001e80000100800 */
[----:B0-----:R-:W4:Y:S04]  /*29bd0*/  LDL.LU R28, [R1+0x110] ;  /* 0x00011000011c7983 */ /* 0x001f280000300800 */
[----:B------:R-:W5:Y:S04]  /*29be0*/  LDL.LU.64 R12, [R1+0x3c0] ;  /* 0x0003c000010c7983 */ /* 0x000f680000300a00 */
[----:B------:R-:W4:Y:S01]  /*29bf0*/  LDL.LU.64 R14, [R1+0x3c8] ;  /* 0x0003c800010e7983 */ /* 0x000f220000300a00 */
[----:B--2---:R-:W-:-:S02]  /*29c00*/  IMAD R2, R23, 0x100, R22 ;  /* 0x0000010017027824 */ /* 0x004fc400078e0216 */
[----:B---3--:R-:W-:Y:S01]  /*29c10*/  IMAD R0, R17, 0x100, R0 ;  /* 0x0000010011007824 */ /* 0x008fe200078e0200 */
[----:B------:R-:W-:Y:S01]  /*29c20*/  F2FP.F16.E4M3.UNPACK_B R17, R3 ;  /* 0x00000003ff11723e */ /* 0x000fe200020006ff */
[----:B------:R-:W-:Y:S01]  /*29c30*/  IMAD.MOV.U32 R3, RZ, RZ, R18 ;  /* 0x000000ffff037224 */ /* 0x000fe200078e0012 */
[----:B------:R-:W-:Y:S01]  /*29c40*/  F2FP.F16.E4M3.UNPACK_B R18, R2 ;  /* 0x00000002ff12723e */ /* 0x000fe200020006ff */
[----:B----4-:R-:W-:Y:S04]  /*29c50*/  STL.64 [R1+0x2390], R14 ;  /* 0x0023900e01007387 */ /* 0x010fe80000100a00 */
[----:B-----5:R0:W-:Y:S04]  /*29c60*/  STL.64 [R1+0x2388], R12 ;  /* 0x0023880c01007387 */ /* 0x0201e80000100a00 */
[----:B0-----:R-:W2:Y:S04]  /*29c70*/  LDL.LU.64 R12, [R1+0x3d0] ;  /* 0x0003d000010c7983 */ /* 0x001ea80000300a00 */
[----:B------:R-:W2:Y:S01]  /*29c80*/  LDL.LU.64 R14, [R1+0x3d8] ;  /* 0x0003d800010e7983 */ /* 0x000ea20000300a00 */
[----:B------:R-:W-:Y:S01]  /*29c90*/  IMAD.MOV.U32 R2, RZ, RZ, R19 ;  /* 0x000000ffff027224 */ /* 0x000fe200078e0013 */
[----:B------:R-:W-:-:S02]  /*29ca0*/  F2FP.F16.E4M3.UNPACK_B R16, R4 ;  /* 0x00000004ff10723e */ /* 0x000fc400020006ff */
[----:B------:R-:W-:Y:S02]  /*29cb0*/  F2FP.F16.E4M3.UNPACK_B R19, R0 ;  /* 0x00000000ff13723e */ /* 0x000fe400020006ff */
[----:B------:R-:W-:Y:S02]  /*29cc0*/  F2FP.F16.E4M3.UNPACK_B R22, R26 ;  /* 0x0000001aff16723e */ /* 0x000fe400020006ff */
[----:B------:R-:W-:Y:S01]  /*29cd0*/  F2FP.F16.E4M3.UNPACK_B R23, R27 ;  /* 0x0000001bff17723e */ /* 0x000fe200020006ff */
[----:B------:R-:W3:Y:S04]  /*29ce0*/  LDL.LU.64 R8, [R1+0x3b0] ;  /* 0x0003b00001087983 */ /* 0x000ee80000300a00 */
[----:B------:R-:W3:Y:S04]  /*29cf0*/  LDL.LU.64 R10, [R1+0x3b8] ;  /* 0x0003b800010a7983 */ /* 0x000ee80000300a00 */
[----:B------:R-:W4:Y:S04]  /*29d00*/  LDL R4, [R1+0x310] ;  /* 0x0003100001047983 */ /* 0x000f280000100800 */
[----:B------:R-:W5:Y:S04]  /*29d10*/  LDL.LU R0, [R1+0xf4] ;  /* 0x0000f40001007983 */ /* 0x000f680000300800 */
[----:B------:R0:W-:Y:S04]  /*29d20*/  STL.64 [R1+0x2350], R26 ;  /* 0x0023501a01007387 */ /* 0x0001e80000100a00 */
[----:B0-----:R-:W5:Y:S04]  /*29d30*/  LDL.LU R27, [R1+0xfc] ;  /* 0x0000fc00011b7983 */ /* 0x001f680000300800 */
[----:B------:R-:W-:Y:S01]  /*29d40*/  STL.64 [R1+0x2348], R24 ;  /* 0x0023481801007387 */ /* 0x000fe20000100a00 */
[----:B--2---:R-:W-:-:S15]  /*29d50*/  HMMA.16816.F32 R12, R16, R22, R12 ;  /* 0x00000016100c723c */ /* 0x004fde000000180c */
[----:B------:R-:W-:-:S08]  /*29d60*/  NOP ;  /* 0x0000000000007918 */ /* 0x000fd00000000000 */
[----:B------:R-:W-:Y:S04]  /*29d70*/  STL.64 [R1], R12 ;  /* 0x0000000c01007387 */ /* 0x000fe80000100a00 */
[----:B------:R0:W-:Y:S04]  /*29d80*/  STL.64 [R1+0x8], R14 ;  /* 0x0000080e01007387 */ /* 0x0001e80000100a00 */
[----:B0-----:R-:W2:Y:S04]  /*29d90*/  LDL.LU.64 R14, [R1+0x2390] ;  /* 0x00239000010e7983 */ /* 0x001ea80000300a00 */
[----:B------:R-:W2:Y:S01]  /*29da0*/  LDL.LU.64 R12, [R1+0x2388] ;  /* 0x00238800010c7983 */ /* 0x000ea20000300a00 */
[----:B------:R-:W-:-:S02]  /*29db0*/  F2FP.F16.E4M3.UNPACK_B R2, R2 ;  /* 0x00000002ff02723e */ /* 0x000fc400020006ff */
[----:B------:R-:W-:Y:S02]  /*29dc0*/  F2FP.F16.E4M3.UNPACK_B R3, R3 ;  /* 0x00000003ff03723e */ /* 0x000fe400020006ff */
[----:B----4-:R-:W-:Y:S02]  /*29dd0*/  F2FP.F16.E4M3.UNPACK_B R4, R4 ;  /* 0x00000004ff04723e */ /* 0x010fe400020006ff */
[----:B------:R-:W-:-:S07]  /*29de0*/  F2FP.F16.E4M3.UNPACK_B R5, R5 ;  /* 0x00000005ff05723e */ /* 0x000fce00020006ff */
[C---:B---3--:R-:W-:Y:S01]  /*29df0*/  HMMA.16816.F32 R8, R16.reuse, R4, R8 ;  /* 0x000000041008723c */ /* 0x048fe20000001808 */
[----:B------:R-:W-:Y:S04]  /*29e00*/  STL.64 [R1+0x2360], R22 ;  /* 0x0023601601007387 */ /* 0x000fe80000100a00 */
[----:B------:R0:W-:Y:S04]  /*29e10*/  STL.64 [R1+0x2358], R20 ;  /* 0x0023581401007387 */ /* 0x0001e80000100a00 */
[----:B0-----:R-:W3:Y:S04]  /*29e20*/  LDL.LU.64 R20, [R1+0x460] ;  /* 0x0004600001147983 */ /* 0x001ee80000300a00 */
[----:B------:R-:W3:Y:S01]  /*29e30*/  LDL.LU.64 R22, [R1+0x468] ;  /* 0x0004680001167983 */ /* 0x000ee20000300a00 */
[----:B-----5:R-:W-:Y:S01]  /*29e40*/  IMAD R0, R0, 0x100, R27 ;  /* 0x0000010000007824 */ /* 0x020fe200078e021b */
[----:B--2---:R-:W-:-:S15]  /*29e50*/  HMMA.16816.F32 R12, R16, R2, R12 ;  /* 0x00000002100c723c */ /* 0x004fde000000180c */
[----:B------:R-:W-:-:S08]  /*29e60*/  NOP ;  /* 0x0000000000007918 */ /* 0x000fd00000000000 */
[----:B------:R-:W-:Y:S04]  /*29e70*/  STL.64 [R1+0x10], R12 ;  /* 0x0000100c01007387 */ /* 0x000fe80000100a00 */
[----:B------:R0:W-:Y:S04]  /*29e80*/  STL.64 [R1+0x18], R14 ;  /* 0x0000180e01007387 */ /* 0x0001e80000100a00 */
[----:B0-----:R-:W2:Y:S04]  /*29e90*/  LDL.LU.64 R14, [R1+0x2380] ;  /* 0x00238000010e7983 */ /* 0x001ea80000300a00 */
[----:B------:R-:W2:Y:S04]  /*29ea0*/  LDL.LU.64 R12, [R1+0x2378] ;  /* 0x00237800010c7983 */ /* 0x000ea80000300a00 */
[----:B------:R-:W-:Y:S04]  /*29eb0*/  STL.64 [R1+0x20], R8 ;  /* 0x0000200801007387 */ /* 0x000fe80000100a00 */
[----:B------:R0:W-:Y:S04]  /*29ec0*/  STL.64 [R1+0x28], R10 ;  /* 0x0000280a01007387 */ /* 0x0001e80000100a00 */
[----:B0-----:R-:W4:Y:S04]  /*29ed0*/  LDL.LU.64 R10, [R1+0x2370] ;  /* 0x00237000010a7983 */ /* 0x001f280000300a00 */
[----:B------:R-:W5:Y:S04]  /*29ee0*/  LDL.LU.64 R8, [R1+0x2368] ;  /* 0x0023680001087983 */ /* 0x000f680000300a00 */
[----:B------:R-:W2:Y:S04]  /*29ef0*/  LDL.LU.64 R24, [R1+0x470] ;  /* 0x0004700001187983 */ /* 0x000ea80000300a00 */
[----:B------:R-:W2:Y:S01]  /*29f00*/  LDL.LU.64 R26, [R1+0x478] ;  /* 0x00047800011a7983 */ /* 0x000ea20000300a00 */
[----:B------:R-:W-:-:S02]  /*29f10*/  F2FP.F16.E4M3.UNPACK_B R6, R6 ;  /* 0x00000006ff06723e */ /* 0x000fc400020006ff */
[----:B------:R-:W-:-:S07]  /*29f20*/  F2FP.F16.E4M3.UNPACK_B R7, R7 ;  /* 0x00000007ff07723e */ /* 0x000fce00020006ff */
[----:B---3--:R-:W-:-:S15]  /*29f30*/  HMMA.16816.F32 R20, R16, R6, R20 ;  /* 0x000000061014723c */ /* 0x008fde0000001814 */
[----:B------:R-:W-:-:S08]  /*29f40*/  NOP ;  /* 0x0000000000007918 */ /* 0x000fd00000000000 */
[----:B------:R-:W-:Y:S04]  /*29f50*/  STL.64 [R1+0x30], R20 ;  /* 0x0000301401007387 */ /* 0x000fe80000100a00 */
[----:B------:R0:W-:Y:S04]  /*29f60*/  STL.64 [R1+0x38], R22 ;  /* 0x0000381601007387 */ /* 0x0001e80000100a00 */
[----:B0-----:R-:W3:Y:S04]  /*29f70*/  LDL.LU.64 R22, [R1+0x2360] ;  /* 0x0023600001167983 */ /* 0x001ee80000300a00 */
[----:B------:R-:W3:Y:S04]  /*29f80*/  LDL.LU.64 R20, [R1+0x2358] ;  /* 0x0023580001147983 */ /* 0x000ee80000300a00 */
[----:B------:R-:W-:Y:S04]  /*29f90*/  STL.64 [R1+0x2310], R6 ;  /* 0x0023100601007387 */ /* 0x000fe80000100a00 */
[----:B------:R0:W-:Y:S04]  /*29fa0*/  STL.64 [R1+0x2308], R4 ;  /* 0x0023080401007387 */ /* 0x0001e80000100a00 */
[----:B0-----:R-:W3:Y:S04]  /*29fb0*/  LDL.LU.64 R4, [R1+0x450] ;  /* 0x0004500001047983 */ /* 0x001ee80000300a00 */
[----:B------:R-:W3:Y:S01]  /*29fc0*/  LDL.LU.64 R6, [R1+0x458] ;  /* 0x0004580001067983 */ /* 0x000ee20000300a00 */
[----:B-----5:R-:W-:-:S02]  /*29fd0*/  F2FP.F16.E4M3.UNPACK_B R8, R8 ;  /* 0x00000008ff08723e */ /* 0x020fc400020006ff */
[----:B------:R-:W-:-:S07]  /*29fe0*/  F2FP.F16.E4M3.UNPACK_B R9, R9 ;  /* 0x00000009ff09723e */ /* 0x000fce00020006ff */
[----:B--2---:R-:W-:Y:S01]  /*29ff0*/  HMMA.16816.F32 R24, R16, R8, R24 ;  /* 0x000000081018723c */ /* 0x004fe20000001818 */
[----:B----4-:R-:W-:Y:S02]  /*2a000*/  IMAD R10, R10, 0x100, R28 ;  /* 0x000001000a0a7824 */ /* 0x010fe400078e021c */
[----:B------:R-:W-:Y:S01]  /*2a010*/  IMAD R15, R15, 0x100, R12 ;  /* 0x000001000f0f7824 */ /* 0x000fe200078e020c */
[----:B------:R-:W2:Y:S01]  /*2a020*/  LDL.LU R28, [R1+0x3a4] ;  /* 0x0003a400011c7983 */ /* 0x000ea20000300800 */
[----:B------:R-:W-:-:S03]  /*2a030*/  F2FP.F16.E4M3.UNPACK_B R12, R0 ;  /* 0x00000000ff0c723e */ /* 0x000fc600020006ff */
[----:B------:R-:W2:-:S15]  /*2a040*/  LDL.LU R0, [R1+0x3a8] ;  /* 0x0003a80001007983 */ /* 0x000e9e0000300800 */
[----:B------:R-:W-:Y:S04]  /*2a050*/  STL.64 [R1+0x40], R24 ;  /* 0x0000401801007387 */ /* 0x000fe80000100a00 */
[----:B------:R0:W-:Y:S04]  /*2a060*/  STL.64 [R1+0x48], R26 ;  /* 0x0000481a01007387 */ /* 0x0001e80000100a00 */
[----:B0-----:R-:W4:Y:S04]  /*2a070*/  LDL.LU.64 R26, [R1+0x2350] ;  /* 0x00235000011a7983 */ /* 0x001f280000300a00 */
[----:B------:R-:W5:Y:S01]  /*2a080*/  LDL.LU.64 R24, [R1+0x2348] ;  /* 0x0023480001187983 */ /* 0x000f620000300a00 */
[----:B------:R-:W-:Y:S01]  /*2a090*/  IMAD R14, R14, 0x100, R13 ;  /* 0x000001000e0e7824 */ /* 0x000fe200078e020d */
[----:B------:R-:W-:-:S02]  /*2a0a0*/  F2FP.F16.E4M3.UNPACK_B R13, R10 ;  /* 0x0000000aff0d723e */ /* 0x000fc400020006ff */
[----:B------:R-:W-:Y:S02]  /*2a0b0*/  F2FP.F16.E4M3.UNPACK_B R10, R29 ;  /* 0x0000001dff0a723e */ /* 0x000fe400020006ff */
[----:B------:R-:W-:Y:S01]  /*2a0c0*/  F2FP.F16.E4M3.UNPACK_B R11, R11 ;  /* 0x0000000bff0b723e */ /* 0x000fe200020006ff */
[----:B------:R-:W2:Y:S06]  /*2a0d0*/  LDL.LU R29, [R1+0x4ac] ;  /* 0x0004ac00011d7983 */ /* 0x000eac0000300800 */
[----:B---3--:R-:W-:Y:S01]  /*2a0e0*/  HMMA.16816.F32 R4, R16, R10, R4 ;  /* 0x0000000a1004723c */ /* 0x008fe20000001804 */
[----:B-----5:R-:W-:-:S02]  /*2a0f0*/  F2FP.F16.E4M3.UNPACK_B R24, R24 ;  /* 0x00000018ff18723e */ /* 0x020fc400020006ff */
[----:B------:R-:W-:Y:S01]  /*2a100*/  F2FP.F16.E4M3.UNPACK_B R25, R25 ;  /* 0x00000019ff19723e */ /* 0x000fe200020006ff */
[----:B----4-:R-:W-:Y:S04]  /*2a110*/  STL.64 [R1+0x2340], R26 ;  /* 0x0023401a01007387 */ /* 0x010fe80000100a00 */
[----:B------:R0:W-:Y:S04]  /*2a120*/  STL.64 [R1+0x2338], R24 ;  /* 0x0023381801007387 */ /* 0x0001e80000100a00 */
[----:B0-----:R-:W3:Y:S04]  /*2a130*/  LDL.LU.64 R24, [R1+0x400] ;  /* 0x0004000001187983 */ /* 0x001ee80000300a00 */
[----:B------:R-:W3:Y:S07]  /*2a140*/  LDL.LU.64 R26, [R1+0x408] ;  /* 0x00040800011a7983 */ /* 0x000eee0000300a00 */
[----:B------:R0:W-:Y:S04]  /*2a150*/  STL.64 [R1+0x100], R4 ;  /* 0x0001000401007387 */ /* 0x0001e80000100a00 */
[----:B------:R1:W-:Y:S04]  /*2a160*/  STL.64 [R1+0x108], R6 ;  /* 0x0001080601007387 */ /* 0x0003e80000100a00 */
[----:B0-----:R-:W4:Y:S04]  /*2a170*/  LDL.LU.64 R4, [R1+0x370] ;  /* 0x0003700001047983 */ /* 0x001f280000300a00 */
[----:B-1----:R-:W5:Y:S01]  /*2a180*/  LDL.LU.64 R6, [R1+0x378] ;  /* 0x0003780001067983 */ /* 0x002f620000300a00 */
[----:B------:R-:W-:-:S02]  /*2a190*/  F2FP.F16.E4M3.UNPACK_B R20, R20 ;  /* 0x00000014ff14723e */ /* 0x000fc400020006ff */
[----:B------:R-:W-:Y:S01]  /*2a1a0*/  F2FP.F16.E4M3.UNPACK_B R21, R21 ;  /* 0x00000015ff15723e */ /* 0x000fe200020006ff */
[----:B-----5:R-:W-:Y:S04]  /*2a1b0*/  STL.64 [R1+0x2320], R6 ;  /* 0x0023200601007387 */ /* 0x020fe80000100a00 */
[----:B----4-:R0:W-:Y:S04]  /*2a1c0*/  STL.64 [R1+0x2318], R4 ;  /* 0x0023180401007387 */ /* 0x0101e80000100a00 */
[----:B0-----:R-:W4:Y:S04]  /*2a1d0*/  LDL.LU.64 R4, [R1+0x380] ;  /* 0x0003800001047983 */ /* 0x001f280000300a00 */
[----:B------:R-:W5:Y:S01]  /*2a1e0*/  LDL.LU.64 R6, [R1+0x388] ;  /* 0x0003880001067983 */ /* 0x000f620000300a00 */
[----:B---3--:R-:W-:Y:S03]  /*2a1f0*/  HMMA.16816.F32 R24, R16, R20, R24 ;  /* 0x000000141018723c */ /* 0x008fe60000001818 */
[----:B-----5:R-:W-:Y:S04]  /*2a200*/  STL.64 [R1+0x2330], R6 ;  /* 0x0023300601007387 */ /* 0x020fe80000100a00 */
[----:B----4-:R0:W-:Y:S04]  /*2a210*/  STL.64 [R1+0x2328], R4 ;  /* 0x0023280401007387 */ /* 0x0101e80000100a00 */
[----:B0-----:R-:W3:Y:S04]  /*2a220*/  LDL.LU.64 R4, [R1+0x390] ;  /* 0x0003900001047983 */ /* 0x001ee80000300a00 */
[----:B------:R-:W3:Y:S04]  /*2a230*/  LDL.LU.64 R6, [R1+0x398] ;  /* 0x0003980001067983 */ /* 0x000ee80000300a00 */
[----:B------:R-:W-:Y:S04]  /*2a240*/  STL.64 [R1+0x2300], R10 ;  /* 0x0023000a01007387 */ /* 0x000fe80000100a00 */
[----:B------:R0:W-:Y:S04]  /*2a250*/  STL.64 [R1+0x22f8], R8 ;  /* 0x0022f80801007387 */ /* 0x0001e80000100a00 */
[----:B0-----:R-:W4:Y:S04]  /*2a260*/  LDL.LU.64 R8, [R1+0x2e0] ;  /* 0x0002e00001087983 */ /* 0x001f280000300a00 */
[----:B------:R-:W4:Y:S04]  /*2a270*/  LDL.LU.64 R10, [R1+0x2e8] ;  /* 0x0002e800010a7983 */ /* 0x000f280000300a00 */
[----:B------:R-:W-:Y:S04]  /*2a280*/  STL.64 [R1+0xf0], R24 ;  /* 0x0000f01801007387 */ /* 0x000fe80000100a00 */
[----:B------:R0:W-:Y:S04]  /*2a290*/  STL.64 [R1+0xf8], R26 ;  /* 0x0000f81a01007387 */ /* 0x0001e80000100a00 */
[----:B0-----:R-:W5:Y:S04]  /*2a2a0*/  LDL.LU.64 R26, [R1+0x2340] ;  /* 0x00234000011a7983 */ /* 0x001f680000300a00 */
[----:B------:R-:W3:Y:S01]  /*2a2b0*/  LDL.LU.64 R24, [R1+0x2338] ;  /* 0x0023380001187983 */ /* 0x000ee20000300a00 */
[----:B------:R-:W-:-:S02]  /*2a2c0*/  F2FP.F16.E4M3.UNPACK_B R14, R14 ;  /* 0x0000000eff0e723e */ /* 0x000fc400020006ff */
[----:B------:R-:W-:Y:S01]  /*2a2d0*/  F2FP.F16.E4M3.UNPACK_B R15, R15 ;  /* 0x0000000fff0f723e */ /* 0x000fe200020006ff */
[----:B---3--:R-:W-:Y:S01]  /*2a2e0*/  HMMA.16816.F32 R16, R16, R24, R4 ;  /* 0x000000181010723c */ /* 0x008fe20000001804 */
[----:B------:R-:W3:Y:S04]  /*2a2f0*/  LDL.LU.64 R6, [R1+0x2330] ;  /* 0x0023300001067983 */ /* 0x000ee80000300a00 */
[----:B------:R-:W3:-:S15]  /*2a300*/  LDL.LU.64 R4, [R1+0x2328] ;  /* 0x0023280001047983 */ /* 0x000ede0000300a00 */
[----:B------:R-:W-:-:S03]  /*2a310*/  NOP ;  /* 0x0000000000007918 */ /* 0x000fc60000000000 */
[----:B------:R0:W-:Y:S04]  /*2a320*/  STL.64 [R1+0xc0], R16 ;  /* 0x0000c01001007387 */ /* 0x0001e80000100a00 */
[----:B------:R1:W-:Y:S04]  /*2a330*/  STL.64 [R1+0xc8], R18 ;  /* 0x0000c81201007387 */ /* 0x0003e80000100a00 */
[----:B0-----:R-:W4:Y:S04]  /*2a340*/  LDL.LU R17, [R1+0x480] ;  /* 0x0004800001117983 */ /* 0x001f280000300800 */
[----:B------:R-:W4:Y:S04]  /*2a350*/  LDL.LU R16, [R1+0x4a4] ;  /* 0x0004a40001107983 */ /* 0x000f280000300800 */
[----:B-1----:R-:W4:Y:S04]  /*2a360*/  LDL.LU R18, [R1+0x4a0] ;  /* 0x0004a00001127983 */ /* 0x002f280000300800 */
[----:B------:R-:W4:Y:S04]  /*2a370*/  LDL.LU R19, [R1+0x4b4] ;  /* 0x0004b40001137983 */ /* 0x000f280000300800 */
[----:B-----5:R-:W-:Y:S04]  /*2a380*/  STL.64 [R1+0x22f0], R26 ;  /* 0x0022f01a01007387 */ /* 0x020fe80000100a00 */
[----:B------:R0:W-:Y:S04]  /*2a390*/  STL.64 [R1+0x22e8], R24 ;  /* 0x0022e81801007387 */ /* 0x0001e80000100a00 */
[----:B0-----:R-:W5:Y:S04]  /*2a3a0*/  LDL.LU.64 R24, [R1+0x2d0] ;  /* 0x0002d00001187983 */ /* 0x001f680000300a00 */
[----:B------:R-:W5:Y:S01]  /*2a3b0*/  LDL.LU.64 R26, [R1+0x2d8] ;  /* 0x0002d800011a7983 */ /* 0x000f620000300a00 */
[----:B---3--:R-:W-:-:S15]  /*2a3c0*/  HMMA.16816.F32 R4, R12, R22, R4 ;  /* 0x000000160c04723c */ /* 0x008fde0000001804 */
[----:B------:R-:W-:-:S08]  /*2a3d0*/  NOP ;  /* 0x0000000000007918 */ /* 0x000fd00000000000 */
[----:B------:R-:W-:Y:S04]  /*2a3e0*/  STL.64 [R1+0xb0], R4 ;  /* 0x0000b00401007387 */ /* 0x000fe80000100a00 */
[----:B------:R0:W-:Y:S04]  /*2a3f0*/  STL.64 [R1+0xb8], R6 ;  /* 0x0000b80601007387 */ /* 0x0001e80000100a00 */
[----:B0-----:R-:W3:Y:S04]  /*2a400*/  LDL.LU.64 R6, [R1+0x2320] ;  /* 0x0023200001067983 */ /* 0x001ee80000300a00 */
[----:B------:R-:W3:Y:S02]  /*2a410*/  LDL.LU.64 R4, [R1+0x2318] ;  /* 0x0023180001047983 */ /* 0x000ee40000300a00 */
[----:B---3--:R-:W-:-:S15]  /*2a420*/  HMMA.16816.F32 R4, R12, R2, R4 ;  /* 0x000000020c04723c */ /* 0x008fde0000001804 */
[----:B------:R-:W-:-:S08]  /*2a430*/  NOP ;  /* 0x0000000000007918 */ /* 0x000fd00000000000 */
[----:B------:R-:W-:Y:S04]  /*2a440*/  STL.64 [R1+0xa0], R4 ;  /* 0x0000a00401007387 */ /* 0x000fe80000100a00 */
[----:B------:R0:W-:Y:S04]  /*2a450*/  STL.64 [R1+0xa8], R6 ;  /* 0x0000a80601007387 */ /* 0x0001e80000100a00 */
[----:B0-----:R-:W5:Y:S04]  /*2a460*/  LDL.LU.64 R6, [R1+0x2310] ;  /* 0x0023100001067983 */ /* 0x001f680000300a00 */
[----:B------:R-:W4:Y:S01]  /*2a470*/  LDL.LU.64 R4, [R1+0x2308] ;  /* 0x0023080001047983 */ /* 0x000f220000300a00 */
[----:B--2---:R-:W-:Y:S01]  /*2a480*/  IMAD R0, R28, 0x100, R0 ;  /* 0x000001001c007824 */ /* 0x004fe200078e0200 */
[C---:B----4-:R-:W-:Y:S06]  /*2a490*/  HMMA.16816.F32 R8, R12.reuse, R4, R8 ;  /* 0x000000040c08723c */ /* 0x050fec0000001808 */
[----:B-----5:R-:W-:-:S15]  /*2a4a0*/  HMMA.16816.F32 R24, R12, R6, R24 ;  /* 0x000000060c18723c */ /* 0x020fde0000001818 */
[----:B------:R-:W-:-:S02]  /*2a4b0*/  NOP ;  /* 0x0000000000007918 */ /* 0x000fc40000000000 */
[----:B------:R-:W-:Y:S04]  /*2a4c0*/  STL.64 [R1+0x90], R8 ;  /* 0x0000900801007387 */ /* 0x000fe80000100a00 */
[----:B------:R0:W-:Y:S04]  /*2a4d0*/  STL.64 [R1+0x98], R10 ;  /* 0x0000980a01007387 */ /* 0x0001e80000100a00 */
[----:B0-----:R-:W2:Y:S04]  /*2a4e0*/  LDL.LU.64 R10, [R1+0x2300] ;  /* 0x00230000010a7983 */ /* 0x001ea80000300a00 */
[----:B------:R-:W3:Y:S04]  /*2a4f0*/  LDL.LU.64 R8, [R1+0x22f8] ;  /* 0x0022f80001087983 */ /* 0x000ee80000300a00 */
[----:B------:R0:W-:Y:S04]  /*2a500*/  STL.64 [R1+0x80], R24 ;  /* 0x0000801801007387 */ /* 0x0001e80000100a00 */
[----:B------:R1:W-:Y:S04]  /*2a510*/  STL.64 [R1+0x88], R26 ;  /* 0x0000881a01007387 */ /* 0x0003e80000100a00 */
[----:B0-----:R-:W2:Y:S04]  /*2a520*/  LDL.LU.64 R24, [R1+0x430] ;  /* 0x0004300001187983 */ /* 0x001ea80000300a00 */
[----:B-1----:R-:W2:Y:S04]  /*2a530*/  LDL.LU.64 R26, [R1+0x438] ;  /* 0x00043800011a7983 */ /* 0x002ea80000300a00 */
[----:B------:R-:W-:Y:S04]  /*2a540*/  STL.64 [R1+0x22d0], R6 ;  /* 0x0022d00601007387 */ /* 0x000fe80000100a00 */
[----:B------:R0:W-:Y:S04]  /*2a550*/  STL.64 [R1+0x22c8], R4 ;  /* 0x0022c80401007387 */ /* 0x0001e80000100a00 */
[----:B0-----:R-:W3:Y:S04]  /*2a560*/  LDL.LU.64 R4, [R1+0x440] ;  /* 0x0004400001047983 */ /* 0x001ee80000300a00 */
[----:B------:R-:W3:Y:S04]  /*2a570*/  LDL.LU.64 R6, [R1+0x448] ;  /* 0x0004480001067983 */ /* 0x000ee80000300a00 */
[----:B------:R-:W4:Y:S01]  /*2a580*/  LDL.LU R28, [R1+0x584] ;  /* 0x00058400011c7983 */ /* 0x000f220000300800 */
[----:B---3--:R-:W-:Y:S03]  /*2a590*/  HMMA.16816.F32 R4, R12, R8, R4 ;  /* 0x000000080c04723c */ /* 0x008fe60000001804 */
[----:B----4-:R0:W-:Y:S04]  /*2a5a0*/  STL [R1+0x22a0], R28 ;  /* 0x0022a01c01007387 */ /* 0x0101e80000100800 */
[----:B0-----:R-:W3:-:S15]  /*2a5b0*/  LDL.LU R28, [R1+0x484] ;  /* 0x00048400011c7983 */ /* 0x001ede0000300800 */
[----:B------:R-:W-:-:S01]  /*2a5c0*/  NOP ;  /* 0x0000000000007918 */ /* 0x000fc20000000000 */
[----:B------:R0:W-:Y:S04]  /*2a5d0*/  STL.64 [R1+0x70], R4 ;  /* 0x0000700401007387 */ /* 0x0001e80000100a00 */
[----:B------:R1:W-:Y:S04]  /*2a5e0*/  STL.64 [R1+0x78], R6 ;  /* 0x0000780601007387 */ /* 0x0003e80000100a00 */
[----:B0-----:R-:W4:Y:S04]  /*2a5f0*/  LDL.LU.64 R4, [R1+0x3f0] ;  /* 0x0003f00001047983 */ /* 0x001f280000300a00 */
[----:B-1----:R-:W4:Y:S04]  /*2a600*/  LDL.LU.64 R6, [R1+0x3f8] ;  /* 0x0003f80001067983 */ /* 0x002f280000300a00 */
[----:B------:R0:W-:Y:S04]  /*2a610*/  STL [R1+0x22a4], R9 ;  /* 0x0022a40901007387 */ /* 0x0001e80000100800 */
[----:B0-----:R-:W5:Y:S01]  /*2a620*/  LDL.LU R9, [R1+0x548] ;  /* 0x0005480001097983 */ /* 0x001f620000300800 */
[----:B--2---:R-:W-:Y:S01]  /*2a630*/  HMMA.16816.F32 R24, R12, R10, R24 ;  /* 0x0000000a0c18723c */ /* 0x004fe20000001818 */
[----:B------:R-:W-:Y:S01]  /*2a640*/  IMAD R18, R18, 0x100, R16 ;  /* 0x0000010012127824 */ /* 0x000fe200078e0210 */
[----:B------:R-:W-:Y:S01]  /*2a650*/  F2FP.F16.E4M3.UNPACK_B R16, R0 ;  /* 0x00000000ff10723e */ /* 0x000fe200020006ff */
[----:B------:R-:W-:-:S03]  /*2a660*/  IMAD R19, R29, 0x100, R19 ;  /* 0x000001001d137824 */ /* 0x000fc600078e0213 */
[----:B------:R-:W-:Y:S02]  /*2a670*/  F2FP.F16.E4M3.UNPACK_B R18, R18 ;  /* 0x00000012ff12723e */ /* 0x000fe400020006ff */
[----:B------:R-:W-:Y:S01]  /*2a680*/  F2FP.F16.E4M3.UNPACK_B R19, R19 ;  /* 0x00000013ff13723e */ /* 0x000fe200020006ff */
[----:B---3--:R-:W-:Y:S02]  /*2a690*/  IMAD R17, R17, 0x100, R28 ;  /* 0x0000010011117824 */ /* 0x008fe400078e021c */
[----:B------:R-:W2:Y:S04]  /*2a6a0*/  LDL.LU R28, [R1+0x55c] ;  /* 0x00055c00011c7983 */ /* 0x000ea80000300800 */
[----:B------:R-:W3:Y:S08]  /*2a6b0*/  LDL.LU R0, [R1+0x544] ;  /* 0x0005440001007983 */ /* 0x000ef00000300800 */
[----:B------:R-:W-:Y:S04]  /*2a6c0*/  STL.64 [R1+0xe0], R24 ;  /* 0x0000e01801007387 */ /* 0x000fe80000100a00 */
[----:B------:R0:W-:Y:S04]  /*2a6d0*/  STL.64 [R1+0xe8], R26 ;  /* 0x0000e81a01007387 */ /* 0x0001e80000100a00 */
[----:B0-----:R-:W2:Y:S04]  /*2a6e0*/  LDL.LU.64 R26, [R1+0x22f0] ;  /* 0x0022f000011a7983 */ /* 0x001ea80000300a00 */
[----:B------:R-:W3:Y:S04]  /*2a6f0*/  LDL.LU.64 R24, [R1+0x22e8] ;  /* 0x0022e80001187983 */ /* 0x000ee80000300a00 */
[----:B------:R-:W-:Y:S01]  /*2a700*/  STL.64 [R1+0x22b0], R10 ;  /* 0x0022b00a01007387 */ /* 0x000fe20000100a00 */
[----:B------:R-:W-:-:S03]  /*2a710*/  F2FP.F16.E4M3.UNPACK_B R17, R17 ;  /* 0x00000011ff11723e */ /* 0x000fc600020006ff */
[----:B-----5:R4:W-:Y:S02]  /*2a720*/  STL.64 [R1+0x22a8], R8 ;  /* 0x0022a80801007387 */ /* 0x0209e40000100a00 */
[C---:B----4-:R-:W-:Y:S02]  /*2a730*/  HMMA.16816.F32 R8, R12.reuse, R20, R4 ;  /* 0x000000140c08723c */ /* 0x050fe40000001804 */
[----:B------:R-:W-:Y:S04]  /*2a740*/  STL.64 [R1+0x22e0], R18 ;  /* 0x0022e01201007387 */ /* 0x000fe80000100a00 */
[----:B------:R0:W-:Y:S04]  /*2a750*/  STL.64 [R1+0x22d8], R16 ;  /* 0x0022d81001007387 */ /* 0x0001e80000100a00 */
[----:B0-----:R-:W3:Y:S04]  /*2a760*/  LDL.LU.64 R16, [R1+0x2c0] ;  /* 0x0002c00001107983 */ /* 0x001ee80000300a00 */
[----:B------:R-:W3:Y:S04]  /*2a770*/  LDL.LU.64 R18, [R1+0x2c8] ;  /* 0x0002c80001127983 */ /* 0x000ee80000300a00 */
[----:B------:R-:W4:Y:S04]  /*2a780*/  LDL.LU.64 R4, [R1+0x2b0] ;  /* 0x0002b00001047983 */ /* 0x000f280000300a00 */
[----:B------:R-:W4:Y:S04]  /*2a790*/  LDL.LU.64 R6, [R1+0x2b8] ;  /* 0x0002b80001067983 */ /* 0x000f280000300a00 */
[----:B------:R0:W-:Y:S04]  /*2a7a0*/  STL.64 [R1+0xd0], R8 ;  /* 0x0000d00801007387 */ /* 0x0001e80000100a00 */
[----:B------:R1:W-:Y:S04]  /*2a7b0*/  STL.64 [R1+0xd8], R10 ;  /* 0x0000d80a01007387 */ /* 0x0003e80000100a00 */
[----:B0-----:R-:W5:Y:S04]  /*2a7c0*/  LDL.LU.64 R8, [R1+0x200] ;  /* 0x0002000001087983 */ /* 0x001f680000300a00 */
[----:B-1----:R-:W2:Y:S01]  /*2a7d0*/  LDL.LU.64 R10, [R1+0x208] ;  /* 0x00020800010a7983 */ /* 0x002ea20000300a00 */
[----:B---3--:R-:W-:Y:S03]  /*2a7e0*/  HMMA.16816.F32 R12, R12, R24, R16 ;  /* 0x000000180c0c723c */ /* 0x008fe60000001810 */
[----:B--2---:R-:W-:Y:S04]  /*2a7f0*/  STL.64 [R1+0x22c0], R10 ;  /* 0x0022c00a01007387 */ /* 0x004fe80000100a00 */
[----:B-----5:R0:W-:Y:S04]  /*2a800*/  STL.64 [R1+0x22b8], R8 ;  /* 0x0022b80801007387 */ /* 0x0201e80000100a00 */
[----:B0-----:R-:W2:Y:S04]  /*2a810*/  LDL.LU.64 R8, [R1+0x290] ;  /* 0x0002900001087983 */ /* 0x001ea80000300a00 */
[----:B------:R-:W2:Y:S04]  /*2a820*/  LDL.LU.64 R10, [R1+0x298] ;  /* 0x00029800010a7983 */ /* 0x000ea80000300a00 */
[----:B------:R-:W4:Y:S04]  /*2a830*/  LDL.LU.64 R18, [R1+0x22e0] ;  /* 0x0022e00001127983 */ /* 0x000f280000300a00 */
[----:B------:R-:W4:Y:S04]  /*2a840*/  LDL.LU.64 R16, [R1+0x22d8] ;  /* 0x0022d80001107983 */ /* 0x000f280000300a00 */
[----:B------:R0:W-:Y:S04]  /*2a850*/  STL.64 [R1+0x60], R12 ;  /* 0x0000600c01007387 */ /* 0x0001e80000100a00 */
[----:B------:R1:W-:Y:S01]  /*2a860*/  STL [R1+0x68], R14 ;  /* 0x0000680e01007387 */ /* 0x0003e20000100800 */
[----:B------:R-:W-:-:S03]  /*2a870*/  IMAD.MOV.U32 R29, RZ, RZ, R15 ;  /* 0x000000ffff1d7224 */ /* 0x000fc600078e000f */
[----:B0-----:R-:W3:Y:S04]  /*2a880*/  LDL.LU R13, [R1+0x558] ;  /* 0x00055800010d7983 */ /* 0x001ee80000300800 */
[----:B------:R-:W5:Y:S04]  /*2a890*/  LDL.LU R12, [R1+0x574] ;  /* 0x00057400010c7983 */ /* 0x000f680000300800 */
[----:B-1----:R-:W5:Y:S04]  /*2a8a0*/  LDL.LU R14, [R1+0x570] ;  /* 0x00057000010e7983 */ /* 0x002f680000300800 */
[----:B------:R-:W5:Y:S04]  /*2a8b0*/  LDL.LU R15, [R1+0x588] ;  /* 0x00058800010f7983 */ /* 0x000f680000300800 */
[----:B------:R-:W-:Y:S04]  /*2a8c0*/  STL.64 [R1+0x2298], R26 ;  /* 0x0022981a01007387 */ /* 0x000fe80000100a00 */
[----:B------:R0:W-:Y:S04]  /*2a8d0*/  STL.64 [R1+0x2290], R24 ;  /* 0x0022901801007387 */ /* 0x0001e80000100a00 */
[----:B0-----:R-:W2:Y:S04]  /*2a8e0*/  LDL.LU.64 R24, [R1+0x2a0] ;  /* 0x0002a00001187983 */ /* 0x001ea80000300a00 */
[----:B------:R-:W2:Y:S04]  /*2a8f0*/  LDL.LU.64 R26, [R1+0x2a8] ;  /* 0x0002a800011a7983 */ /* 0x000ea80000300a00 */
[----:B------:R-:W-:Y:S01]  /*2a900*/  STL [R1+0x218c], R29 ;  /* 0x00218c1d01007387 */ /* 0x000fe20000100800 */
[----:B----4-:R-:W-:-:S15]  /*2a910*/  HMMA.16816.F32 R4, R16, R22, R4 ;  /* 0x000000161004723c */ /* 0x010fde0000001804 */
[----:B------:R-:W-:-:S08]  /*2a920*/  NOP ;  /* 0x0000000000007918 */ /* 0x000fd00000000000 */
[----:B------:R-:W-:Y:S04]  /*2a930*/  STL.64 [R1+0x50], R4 ;  /* 0x0000500401007387 */ /* 0x000fe80000100a00 */
[----:B------:R0:W-:Y:S04]  /*2a940*/  STL.64 [R1+0x58], R6 ;  /* 0x0000580601007387 */ /* 0x0001e80000100a00 */
[----:B0-----:R-:W4:Y:S04]  /*2a950*/  LDL.LU.64 R6, [R1+0x22d0] ;  /* 0x0022d00001067983 */ /* 0x001f280000300a00 */
[----:B------:R-:W3:Y:S01]  /*2a960*/  LDL.LU.64 R4, [R1+0x22c8] ;  /* 0x0022c80001047983 */ /* 0x000ee20000300a00 */
[----:B--2---:R-:W-:-:S15]  /*2a970*/  HMMA.16816.F32 R24, R16, R2, R24 ;  /* 0x000000021018723c */ /* 0x004fde0000001818 */
[----:B------:R-:W-:-:S08]  /*2a980*/  NOP ;  /* 0x0000000000007918 */ /* 0x000fd00000000000 */
[----:B------:R0:W-:Y:S01]  /*2a990*/  STL.64 [R1+0x110], R24 ;  /* 0x0001101801007387 */ /* 0x0001e20000100a00 */
[----:B------:R-:W-:-:S03]  /*2a9a0*/  IMAD.MOV.U32 R29, RZ, RZ, R27 ;  /* 0x000000ffff1d7224 */ /* 0x000fc600078e001b */
[----:B------:R1:W-:Y:S04]  /*2a9b0*/  STL [R1+0x118], R26 ;  /* 0x0001181a01007387 */ /* 0x0003e80000100800 */
[----:B0-----:R-:W2:Y:S04]  /*2a9c0*/  LDL.LU.64 R24, [R1+0x410] ;  /* 0x0004100001187983 */ /* 0x001ea80000300a00 */
[----:B-1----:R-:W2:Y:S04]  /*2a9d0*/  LDL.LU.64 R26, [R1+0x418] ;  /* 0x00041800011a7983 */ /* 0x002ea80000300a00 */
[----:B------:R-:W-:Y:S01]  /*2a9e0*/  STL [R1+0x21f0], R29 ;  /* 0x0021f01d01007387 */ /* 0x000fe20000100800 */
[----:B---3--:R-:W-:-:S15]  /*2a9f0*/  HMMA.16816.F32 R8, R16, R4, R8 ;  /* 0x000000041008723c */ /* 0x008fde0000001808 */
[----:B------:R-:W-:-:S08]  /*2aa00*/  NOP ;  /* 0x0000000000007918 */ /* 0x000fd00000000000 */
[----:B------:R-:W-:Y:S04]  /*2aa10*/  STL.64 [R1+0x120], R8 ;  /* 0x0001200801007387 */ /* 0x000fe80000100a00 */
[----:B------:R0:W-:Y:S04]  /*2aa20*/  STL.64 [R1+0x128], R10 ;  /* 0x0001280a01007387 */ /* 0x0001e80000100a00 */
[----:B0-----:R-:W4:Y:S04]  /*2aa30*/  LDL.LU.64 R10, [R1+0x22c0] ;  /* 0x0022c000010a7983 */ /* 0x001f280000300a00 */
[----:B------:R-:W4:Y:S02]  /*2aa40*/  LDL.LU.64 R8, [R1+0x22b8] ;  /* 0x0022b80001087983 */ /* 0x000f240000300a00 */
[----:B----4-:R-:W-:-:S15]  /*2aa50*/  HMMA.16816.F32 R8, R16, R6, R8 ;  /* 0x000000061008723c */ /* 0x010fde0000001808 */
[----:B------:R-:W-:-:S08]  /*2aa60*/  NOP ;  /* 0x0000000000007918 */ /* 0x000fd00000000000 */
[----:B------:R-:W-:Y:S04]  /*2aa70*/  STL.64 [R1+0x130], R8 ;  /* 0x0001300801007387 */ /* 0x000fe80000100a00 */
[----:B------:R0:W-:Y:S04]  /*2aa80*/  STL.64 [R1+0x138], R10 ;  /* 0x0001380a01007387 */ /* 0x0001e80000100a00 */
[----:B0-----:R-:W2:Y:S04]  /*2aa90*/  LDL.LU.64 R10, [R1+0x22b0] ;  /* 0x0022b000010a7983 */ /* 0x001ea80000300a00 */
[----:B------:R-:W3:Y:S04]  /*2aaa0*/  LDL.LU.64 R8, [R1+0x22a8] ;  /* 0x0022a80001087983 */ /* 0x000ee80000300a00 */
[----:B------:R-:W-:Y:S04]  /*2aab0*/  STL.64 [R1+0x2268], R6 ;  /* 0x0022680601007387 */ /* 0x000fe80000100a00 */
[----:B------:R0:W-:Y:S04]  /*2aac0*/  STL.64 [R1+0x2260], R4 ;  /* 0x0022600401007387 */ /* 0x0001e80000100a00 */
[----:B0-----:R-:W4:Y:S04]  /*2aad0*/  LDL.LU.64 R4, [R1+0x420] ;  /* 0x0004200001047983 */ /* 0x001f280000300a00 */
[----:B------:R-:W4:Y:S04]  /*2aae0*/  LDL.LU.64 R6, [R1+0x428] ;  /* 0x0004280001067983 */ /* 0x000f280000300a00 */
[----:B------:R-:W2:Y:S01]  /*2aaf0*/  LDL.LU R29, [R1+0x638] ;  /* 0x00063800011d7983 */ /* 0x000ea20000300800 */
[----:B---3--:R-:W-:-:S03]  /*2ab00*/  IMAD R0, R0, 0x100, R9 ;  /* 0x0000010000007824 */ /* 0x008fc600078e0209 */
[----:B------:R-:W4:Y:S01]  /*2ab10*/  LDL.LU R9, [R1+0x22a4] ;  /* 0x0022a40001097983 */ /* 0x000f220000300800 */
[----:B------:R-:W-:-:S03]  /*2ab20*/  IMAD R13, R13, 0x100, R28 ;  /* 0x000001000d0d7824 */ /* 0x000fc600078e021c */
[----:B------:R-:W3:Y:S01]  /*2ab30*/  LDL.LU R28, [R1+0x22a0] ;  /* 0x0022a000011c7983 */ /* 0x000ee20000300800 */
[----:B-----5:R-:W-:Y:S01]  /*2ab40*/  IMAD R14, R14, 0x100, R12 ;  /* 0x000001000e0e7824 */ /* 0x020fe200078e020c */
[----:B------:R-:W-:Y:S01]  /*2ab50*/  F2FP.F16.E4M3.UNPACK_B R12, R0 ;  /* 0x00000000ff0c723e */ /* 0x000fe200020006ff */
[----:B----4-:R-:W-:-:S15]  /*2ab60*/  HMMA.16816.F32 R4, R16, R8, R4 ;  /* 0x000000081004723c */ /* 0x010fde0000001804 */
[----:B------:R-:W-:-:S08]  /*2ab70*/  NOP ;  /* 0x0000000000007918 */ /* 0x000fd00000000000 */
[----:B------:R-:W-:Y:S04]  /*2ab80*/  STL.64 [R1+0x150], R4 ;  /* 0x0001500401007387 */ /* 0x000fe80000100a00 */
[----:B------:R2:W-:Y:S04]  /*2ab90*/  STL.64 [R1+0x158], R6 ;  /* 0x0001580601007387 */ /* 0x0005e80000100a00 */
[----:B------:R-:W4:Y:S01]  /*2aba0*/  LDL.LU R0, [R1+0x63c] ;  /* 0x00063c0001007983 */ /* 0x000f220000300800 */
[----:B--2---:R-:W-:Y:S03]  /*2abb0*/  HMMA.16816.F32 R4, R16, R10, R24 ;  /* 0x0000000a1004723c */ /* 0x004fe60000001818 */
[----:B------:R-:W2:Y:S04]  /*2abc0*/  LDL.LU.64 R24, [R1+0x3e0] ;  /* 0x0003e00001187983 */ /* 0x000ea80000300a00 */
[----:B------:R-:W2:-:S15]  /*2abd0*/  LDL.LU.64 R26, [R1+0x3e8] ;  /* 0x0003e800011a7983 */ /* 0x000e9e0000300a00 */
[----:B------:R-:W-:-:S01]  /*2abe0*/  NOP ;  /* 0x0000000000007918 */ /* 0x000fc20000000000 */
[----:B------:R0:W-:Y:S04]  /*2abf0*/  STL.64 [R1+0x170], R4 ;  /* 0x0001700401007387 */ /* 0x0001e80000100a00 */
[----:B------:R1:W-:Y:S04]  /*2ac00*/  STL.64 [R1+0x178], R6 ;  /* 0x0001780601007387 */ /* 0x0003e80000100a00 */
[----:B0-----:R-:W5:Y:S04]  /*2ac10*/  LDL.LU.64 R4, [R1+0x270] ;  /* 0x0002700001047983 */ /* 0x001f680000300a00 */
[----:B-1----:R-:W3:Y:S04]  /*2ac20*/  LDL.LU.64 R6, [R1+0x278] ;  /* 0x0002780001067983 */ /* 0x002ee80000300a00 */
[----:B---3--:R-:W-:Y:S04]  /*2ac30*/  STL.64 [R1+0x2278], R6 ;  /* 0x0022780601007387 */ /* 0x008fe80000100a00 */
[----:B-----5:R0:W-:Y:S04]  /*2ac40*/  STL.64 [R1+0x2270], R4 ;  /* 0x0022700401007387 */ /* 0x0201e80000100a00 */
[----:B0-----:R-:W3:Y:S04]  /*2ac50*/  LDL.LU.64 R4, [R1+0x280] ;  /* 0x0002800001047983 */ /* 0x001ee80000300a00 */
[----:B------:R-:W5:Y:S01]  /*2ac60*/  LDL.LU.64 R6, [R1+0x288] ;  /* 0x0002880001067983 */ /* 0x000f620000300a00 */
[----:B--2---:R-:W-:Y:S03]  /*2ac70*/  HMMA.16816.F32 R24, R16, R20, R24 ;  /* 0x000000141018723c */ /* 0x004fe60000001818 */
[----:B-----5:R-:W-:Y:S04]  /*2ac80*/  STL.64 [R1+0x2288], R6 ;  /* 0x0022880601007387 */ /* 0x020fe80000100a00 */
[----:B---3--:R0:W-:Y:S04]  /*2ac90*/  STL.64 [R1+0x2280], R4 ;  /* 0x0022800401007387 */ /* 0x0081e80000100a00 */
[----:B0-----:R-:W2:Y:S04]  /*2aca0*/  LDL.LU.64 R4, [R1+0x1f0] ;  /* 0x0001f00001047983 */ /* 0x001ea80000300a00 */
[----:B------:R-:W2:Y:S04]  /*2acb0*/  LDL.LU.64 R6, [R1+0x1f8] ;  /* 0x0001f80001067983 */ /* 0x000ea80000300a00 */
[----:B------:R-:W-:Y:S04]  /*2acc0*/  STL.64 [R1+0x2248], R10 ;  /* 0x0022480a01007387 */ /* 0x000fe80000100a00 */
[----:B------:R0:W-:Y:S04]  /*2acd0*/  STL.64 [R1+0x2240], R8 ;  /* 0x0022400801007387 */ /* 0x0001e80000100a00 */
[----:B0-----:R-:W3:Y:S04]  /*2ace0*/  LDL.LU.64 R8, [R1+0x230] ;  /* 0x0002300001087983 */ /* 0x001ee80000300a00 */
[----:B------:R-:W5:Y:S04]  /*2acf0*/  LDL.LU.64 R10, [R1+0x238] ;  /* 0x00023800010a7983 */ /* 0x000f680000300a00 */
[----:B-----5:R-:W-:Y:S04]  /*2ad00*/  STL.64 [R1+0x2258], R10 ;  /* 0x0022580a01007387 */ /* 0x020fe80000100a00 */
[----:B---3--:R0:W-:Y:S04]  /*2ad10*/  STL.64 [R1+0x2250], R8 ;  /* 0x0022500801007387 */ /* 0x0081e80000100a00 */
[----:B0-----:R-:W3:Y:S04]  /*2ad20*/  LDL.LU.64 R8, [R1+0x260] ;  /* 0x0002600001087983 */ /* 0x001ee80000300a00 */
[----:B------:R-:W3:Y:S04]  /*2ad30*/  LDL.LU.64 R10, [R1+0x268] ;  /* 0x00026800010a7983 */ /* 0x000ee80000300a00 */
[----:B------:R-:W-:Y:S04]  /*2ad40*/  STL.64 [R1+0x200], R24 ;  /* 0x0002001801007387 */ /* 0x000fe80000100a00 */
[----:B------:R0:W-:Y:S04]  /*2ad50*/  STL.64 [R1+0x208], R26 ;  /* 0x0002081a01007387 */ /* 0x0001e80000100a00 */
[----:B0-----:R-:W5:Y:S04]  /*2ad60*/  LDL.LU.64 R26, [R1+0x2298] ;  /* 0x00229800011a7983 */ /* 0x001f680000300a00 */
[----:B------:R-:W2:Y:S01]  /*2ad70*/  LDL.LU.64 R24, [R1+0x2290] ;  /* 0x0022900001187983 */ /* 0x000ea20000300a00 */
[----:B------:R-:W-:Y:S01]  /*2ad80*/  IMAD R15, R28, 0x100, R15 ;  /* 0x000001001c0f7824 */ /* 0x000fe200078e020f */
[----:B------:R-:W-:-:S02]  /*2ad90*/  F2FP.F16.E4M3.UNPACK_B R13, R13 ;  /* 0x0000000dff0d723e */ /* 0x000fc400020006ff */
[----:B------:R-:W-:Y:S01]  /*2ada0*/  F2FP.F16.E4M3.UNPACK_B R14, R14 ;  /* 0x0000000eff0e723e */ /* 0x000fe200020006ff */
[----:B--2---:R-:W-:Y:S01]  /*2adb0*/  HMMA.16816.F32 R16, R16, R24, R4 ;  /* 0x000000181010723c */ /* 0x004fe20000001804 */
[----:B------:R-:W2:Y:S04]  /*2adc0*/  LDL.LU.64 R6, [R1+0x2288] ;  /* 0x0022880001067983 */ /* 0x000ea80000300a00 */
[----:B------:R-:W2:Y:S01]  /*2add0*/  LDL.LU.64 R4, [R1+0x2280] ;  /* 0x0022800001047983 */ /* 0x000ea20000300a00 */
[----:B------:R-:W-:-:S15]  /*2ade0*/  F2FP.F16.E4M3.UNPACK_B R15, R15 ;  /* 0x0000000fff0f723e */ /* 0x000fde00020006ff */
[----:B------:R-:W-:-:S02]  /*2adf0*/  NOP ;  /* 0x0000000000007918 */ /* 0x000fc40000000000 */
[----:B------:R0:W-:Y:S04]  /*2ae00*/  STL.64 [R1+0x1f0], R16 ;  /* 0x0001f01001007387 */ /* 0x0001e80000100a00 */
[----:B------:R1:W-:Y:S04]  /*2ae10*/  STL.64 [R1+0x1f8], R18 ;  /* 0x0001f81201007387 */ /* 0x0003e80000100a00 */
[----:B0-----:R-:W4:Y:S04]  /*2ae20*/  LDL.LU.64 R16, [R1+0x220] ;  /* 0x0002200001107983 */ /* 0x001f280000300a00 */
[----:B-1----:R-:W4:Y:S04]  /*2ae30*/  LDL.LU.64 R18, [R1+0x228] ;  /* 0x0002280001127983 */ /* 0x002f280000300a00 */
[----:B-----5:R-:W-:Y:S04]  /*2ae40*/  STL.64 [R1+0x2238], R26 ;  /* 0x0022381a01007387 */ /* 0x020fe80000100a00 */
[----:B------:R0:W-:Y:S04]  /*2ae50*/  STL.64 [R1+0x2230], R24 ;  /* 0x0022301801007387 */ /* 0x0001e80000100a00 */
[----:B0-----:R-:W5:Y:S04]  /*2ae60*/  LDL.LU.64 R24, [R1+0x210] ;  /* 0x0002100001187983 */ /* 0x001f680000300a00 */
[----:B------:R-:W5:Y:S01]  /*2ae70*/  LDL.LU.64 R26, [R1+0x218] ;  /* 0x00021800011a7983 */ /* 0x000f620000300a00 */
[----:B--2---:R-:W-:-:S15]  /*2ae80*/  HMMA.16816.F32 R4, R12, R22, R4 ;  /* 0x000000160c04723c */ /* 0x004fde0000001804 */
[----:B------:R-:W-:-:S08]  /*2ae90*/  NOP ;  /* 0x0000000000007918 */ /* 0x000fd00000000000 */
[----:B------:R-:W-:Y:S04]  /*2aea0*/  STL.64 [R1+0x1e0], R4 ;  /* 0x0001e00401007387 */ /* 0x000fe80000100a00 */
[----:B------:R0:W-:Y:S04]  /*2aeb0*/  STL.64 [R1+0x1e8], R6 ;  /* 0x0001e80601007387 */ /* 0x0001e80000100a00 */
[----:B0-----:R-:W2:Y:S04]  /*2aec0*/  LDL.LU.64 R6, [R1+0x2278] ;  /* 0x0022780001067983 */ /* 0x001ea80000300a00 */
[----:B------:R-:W2:Y:S02]  /*2aed0*/  LDL.LU.64 R4, [R1+0x2270] ;  /* 0x0022700001047983 */ /* 0x000ea40000300a00 */
[----:B--2---:R-:W-:-:S15]  /*2aee0*/  HMMA.16816.F32 R4, R12, R2, R4 ;  /* 0x000000020c04723c */ /* 0x004fde0000001804 */
[----:B------:R-:W-:-:S08]  /*2aef0*/  NOP ;  /* 0x0000000000007918 */ /* 0x000fd00000000000 */
[----:B------:R-:W-:Y:S04]  /*2af00*/  STL.64 [R1+0x1d0], R4 ;  /* 0x0001d00401007387 */ /* 0x000fe80000100a00 */
[----:B------:R0:W-:Y:S04]  /*2af10*/  STL.64 [R1+0x1d8], R6 ;  /* 0x0001d80601007387 */ /* 0x0001e80000100a00 */
[----:B0-----:R-:W2:Y:S04]  /*2af20*/  LDL.LU.64 R6, [R1+0x2268] ;  /* 0x0022680001067983 */ /* 0x001ea80000300a00 */
[----:B------:R-:W3:Y:S02]  /*2af30*/  LDL.LU.64 R4, [R1+0x2260] ;  /* 0x0022600001047983 */ /* 0x000ee40000300a00 */
[----:B---3--:R-:W-:-:S15]  /*2af40*/  HMMA.16816.F32 R8, R12, R4, R8 ;  /* 0x000000040c08723c */ /* 0x008fde0000001808 */
[----:B------:R-:W-:-:S08]  /*2af50*/  NOP ;  /* 0x0000000000007918 */ /* 0x000fd00000000000 */
[----:B------:R-:W-:Y:S04]  /*2af60*/  STL.64 [R1+0x1c0], R8 ;  /* 0x0001c00801007387 */ /* 0x000fe80000100a00 */
[----:B------:R0:W-:Y:S04]  /*2af70*/  STL.64 [R1+0x1c8], R10 ;  /* 0x0001c80a01007387 */ /* 0x0001e80000100a00 */
[----:B0-----:R-:W2:Y:S04]  /*2af80*/  LDL.LU.64 R10, [R1+0x2258] ;  /* 0x00225800010a7983 */ /* 0x001ea80000300a00 */
[----:B------:R-:W2:Y:S02]  /*2af90*/  LDL.LU.64 R8, [R1+0x2250] ;  /* 0x0022500001087983 */ /* 0x000ea40000300a00 */
[C---:B--2---:R-:W-:Y:S02]  /*2afa0*/  HMMA.16816.F32 R4, R12.reuse, R6, R8 ;  /* 0x000000060c04723c */ /* 0x044fe40000001808 */
[----:B------:R-:W5:Y:S04]  /*2afb0*/  LDL.LU.64 R10, [R1+0x2248] ;  /* 0x00224800010a7983 */ /* 0x000f680000300a00 */
[----:B------:R-:W4:Y:S02]  /*2afc0*/  LDL.LU.64 R8, [R1+0x2240] ;  /* 0x0022400001087983 */ /* 0x000f240000300a00 */
[C---:B----4-:R-:W-:Y:S06]  /*2afd0*/  HMMA.16816.F32 R16, R12.reuse, R8, R16 ;  /* 0x000000080c10723c */ /* 0x050fec0000001810 */
[----:B-----5:R-:W-:-:S15]  /*2afe0*/  HMMA.16816.F32 R8, R12, R10, R24 ;  /* 0x0000000a0c08723c */ /* 0x020fde0000001818 */
[----:B------:R-:W-:-:S02]  /*2aff0*/  NOP ;  /* 0x0000000000007918 */ /* 0x000fc40000000000 */
[----:B------:R-:W-:Y:S04]  /*2b000*/  STL.64 [R1+0x1a0], R16 ;  /* 0x0001a01001007387 */ /* 0x000fe80000100a00 */
[----:B------:R-:W-:Y:S04]  /*2b010*/  STL.64 [R1+0x1b0], R4 ;  /* 0x0001b00401007387 */ /* 0x000fe80000100a00 */
[----:B------:R0:W-:Y:S04]  /*2b020*/  STL.64 [R1+0x1b8], R6 ;  /* 0x0001b80601007387 */ /* 0x0001e80000100a00 */
[----:B------:R1:W-:Y:S01]  /*2b030*/  STL [R1+0x1a8], R18 ;  /* 0x0001a81201007387 */ /* 0x0003e20000100800 */
[----:B------:R-:W-:-:S03]  /*2b040*/  IMAD.MOV.U32 R28, RZ, RZ, R19 ;  /* 0x000000ffff1c7224 */ /* 0x000fc600078e0013 */
[----:B0-----:R-:W2:Y:S04]  /*2b050*/  LDL.LU R6, [R1+0x644] ;  /* 0x0006440001067983 */ /* 0x001ea80000300800 */
[----:B------:R-:W2:Y:S04]  /*2b060*/  LDL.LU R2, [R1+0x640] ;  /* 0x0006400001027983 */ /* 0x000ea80000300800 */
[----:B------:R-:W3:Y:S04]  /*2b070*/  LDL.LU R7, [R1+0x64c] ;  /* 0x00064c0001077983 */ /* 0x000ee80000300800 */
[----:B------:R-:W3:Y:S04]  /*2b080*/  LDL.LU R3, [R1+0x648] ;  /* 0x0006480001037983 */ /* 0x000ee80000300800 */
[----:B------:R-:W4:Y:S04]  /*2b090*/  LDL.LU R4, [R1+0x654] ;  /* 0x0006540001047983 */ /* 0x000f280000300800 */
[----:B------:R-:W4:Y:S04]  /*2b0a0*/  LDL.LU R5, [R1+0x650] ;  /* 0x0006500001057983 */ /* 0x000f280000300800 */
[----:B------:R-:W5:Y:S04]  /*2b0b0*/  LDL.LU R16, [R1+0x320] ;  /* 0x0003200001107983 */ /* 0x000f680000300800 */
[----:B------:R-:W-:Y:S04]  /*2b0c0*/  STL [R1+0x20e0], R28 ;  /* 0x0020e01c01007387 */ /* 0x000fe80000100800 */
[----:B------:R-:W5:Y:S04]  /*2b0d0*/  LDL.LU R17, [R1+0x324] ;  /* 0x0003240001117983 */ /* 0x000f680000300800 */
[----:B------:R-:W-:Y:S04]  /*2b0e0*/  STL.64 [R1+0x190], R8 ;  /* 0x0001900801007387 */ /* 0x000fe80000100a00 */
[----:B------:R-:W-:Y:S04]  /*2b0f0*/  STL.64 [R1+0x198], R10 ;  /* 0x0001980a01007387 */ /* 0x000fe80000100a00 */
[----:B------:R-:W2:Y:S04]  /*2b100*/  LDL.LU.64 R24, [R1+0x250] ;  /* 0x0002500001187983 */ /* 0x000ea80000300a00 */
[----:B------:R-:W2:Y:S04]  /*2b110*/  LDL.LU.64 R26, [R1+0x258] ;  /* 0x00025800011a7983 */ /* 0x000ea80000300a00 */
[----:B-1----:R-:W3:Y:S04]  /*2b120*/  LDL.LU R18, [R1+0x310] ;  /* 0x0003100001127983 */ /* 0x002ee80000300800 */
[----:B------:R-:W3:Y:S04]  /*2b130*/  LDL.LU R19, [R1+0x314] ;  /* 0x0003140001137983 */ /* 0x000ee80000300800 */
[----:B---3--:R-:W-:Y:S04]  /*2b140*/  STL.64 [R1+0x2218], R18 ;  /* 0x0022181201007387 */ /* 0x008fe80000100a00 */
[----:B-----5:R0:W-:Y:S04]  /*2b150*/  STL.64 [R1+0x2210], R16 ;  /* 0x0022101001007387 */ /* 0x0201e80000100a00 */
[----:B0-----:R-:W3:Y:S04]  /*2b160*/  LDL.LU R16, [R1] ;  /* 0x0000000001107983 */ /* 0x001ee80000300800 */
[----:B------:R-:W3:Y:S04]  /*2b170*/  LDL.LU R17, [R1+0x4] ;  /* 0x0000040001117983 */ /* 0x000ee80000300800 */
[----:B------:R-:W5:Y:S04]  /*2b180*/  LDL.LU R18, [R1+0x8] ;  /* 0x0000080001127983 */ /* 0x000f680000300800 */
[----:B------:R-:W5:Y:S01]  /*2b190*/  LDL.LU R19, [R1+0xc] ;  /* 0x00000c0001137983 */ /* 0x000f620000300800 */
[----:B--2---:R-:W-:Y:S03]  /*2b1a0*/  HMMA.16816.F32 R24, R12, R20, R24 ;  /* 0x000000140c18723c */ /* 0x004fe60000001818 */
[----:B-----5:R-:W-:Y:S04]  /*2b1b0*/  STL.64 [R1+0x2228], R18 ;  /* 0x0022281201007387 */ /* 0x020fe80000100a00 */
[----:B---3--:R-:W-:Y:S04]  /*2b1c0*/  STL.64 [R1+0x2220], R16 ;  /* 0x0022201001007387 */ /* 0x008fe80000100a00 */
[----:B------:R-:W2:Y:S01]  /*2b1d0*/  LDL.LU R9, [R1+0x65c] ;  /* 0x00065c0001097983 */ /* 0x000ea20000300800 */
[----:B------:R-:W-:-:S12]  /*2b1e0*/  IMAD R0, R29, 0x100, R0 ;  /* 0x000001001d007824 */ /* 0x000fd800078e0200 */
[----:B------:R-:W-:Y:S01]  /*2b1f0*/  IMAD.MOV.U32 R28, RZ, RZ, R27 ;  /* 0x000000ffff1c7224 */ /* 0x000fe200078e001b */
[----:B--2---:R0:W-:Y:S04]  /*2b200*/  STL [R1+0x220c], R9 ;  /* 0x00220c0901007387 */ /* 0x0041e80000100800 */
[----:B------:R-:W2:Y:S04]  /*2b210*/  LDL.LU R8, [R1+0x10] ;  /* 0x0000100001087983 */ /* 0x000ea80000300800 */
[----:B0-----:R-:W2:Y:S04]  /*2b220*/  LDL.LU R9, [R1+0x14] ;  /* 0x0000140001097983 */ /* 0x001ea80000300800 */
[----:B------:R-:W2:Y:S04]  /*2b230*/  LDL.LU R10, [R1+0x18] ;  /* 0x00001800010a7983 */ /* 0x000ea80000300800 */
[----:B------:R-:W2:Y:S04]  /*2b240*/  LDL.LU R11, [R1+0x1c] ;  /* 0x00001c00010b7983 */ /* 0x000ea80000300800 */
[----:B------:R-:W3:Y:S04]  /*2b250*/  LDL.LU.64 R16, [R1+0x240] ;  /* 0x0002400001107983 */ /* 0x000ee80000300a00 */
[----:B------:R-:W3:Y:S04]  /*2b260*/  LDL.LU.64 R18, [R1+0x248] ;  /* 0x0002480001127983 */ /* 0x000ee80000300a00 */
[----:B------:R-:W5:Y:S04]  /*2b270*/  LDL.LU R22, [R1+0x658] ;  /* 0x0006580001167983 */ /* 0x000f680000300800 */
[----:B------:R-:W5:Y:S04]  /*2b280*/  LDL.LU R23, [R1+0x664] ;  /* 0x0006640001177983 */ /* 0x000f680000300800 */
[----:B------:R-:W5:Y:S04]  /*2b290*/  LDL.LU R29, [R1+0x660] ;  /* 0x00066000011d7983 */ /* 0x000f680000300800 */
[----:B------:R-:W-:Y:S04]  /*2b2a0*/  STL.64 [R1+0x180], R24 ;  /* 0x0001801801007387 */ /* 0x000fe80000100a00 */
[----:B------:R0:W-:Y:S04]  /*2b2b0*/  STL [R1+0x188], R26 ;  /* 0x0001881a01007387 */ /* 0x0001e80000100800 */
[----:B0-----:R-:W2:Y:S04]  /*2b2c0*/  LDL.LU.64 R26, [R1+0x2238] ;  /* 0x00223800011a7983 */ /* 0x001ea80000300a00 */
[----:B------:R-:W3:Y:S04]  /*2b2d0*/  LDL.LU.64 R24, [R1+0x2230] ;  /* 0x0022300001187983 */ /* 0x000ee80000300a00 */
[----:B------:R-:W5:Y:S04]  /*2b2e0*/  LDL.LU R20, [R1+0x300] ;  /* 0x0003000001147983 */ /* 0x000f680000300800 */
[----:B------:R-:W5:Y:S04]  /*2b2f0*/  LDL.LU R21, [R1+0x304] ;  /* 0x0003040001157983 */ /* 0x000f680000300800 */
[----:B------:R-:W-:Y:S01]  /*2b300*/  STL [R1+0x2108], R28 ;  /* 0x0021081c01007387 */ /* 0x000fe20000100800 */
[----:B------:R-:W-:-:S02]  /*2b310*/  IMAD R3, R3, 0x100, R7 ;  /* 0x0000010003037824 */ /* 0x000fc400078e0207 */
[----:B------:R-:W-:Y:S02]  /*2b320*/  IMAD R2, R2, 0x100, R6 ;  /* 0x0000010002027824 */ /* 0x000fe400078e0206 */
[----:B----4-:R-:W-:Y:S01]  /*2b330*/  IMAD R7, R5, 0x100, R4 ;  /* 0x0000010005077824 */ /* 0x010fe200078e0204 */
[----:B---3--:R-:W-:Y:S01]  /*2b340*/  HMMA.16816.F32 R12, R12, R24, R16 ;  /* 0x000000180c0c723c */ /* 0x008fe20000001810 */
[----:B------:R-:W3:Y:S04]  /*2b350*/  LDL.LU.64 R18, [R1+0x2228] ;  /* 0x0022280001127983 */ /* 0x000ee80000300a00 */
[----:B------:R-:W3:Y:S01]  /*2b360*/  LDL.LU.64 R16, [R1+0x2220] ;  /* 0x0022200001107983 */ /* 0x000ee20000300a00 */
[----:B------:R-:W-:Y:S02]  /*2b370*/  F2FP.F16.E4M3.UNPACK_B R4, R0 ;  /* 0x00000000ff04723e */ /* 0x000fe400020006ff */
[----:B------:R-:W-:-:S02]  /*2b380*/  F2FP.F16.E4M3.UNPACK_B R5, R2 ;  /* 0x00000002ff05723e */ /* 0x000fc400020006ff */
[----:B------:R-:W-:Y:S02]  /*2b390*/  F2FP.F16.E4M3.UNPACK_B R6, R3 ;  /* 0x00000003ff06723e */ /* 0x000fe400020006ff */
[----:B------:R-:W-:Y:S02]  /*2b3a0*/  F2FP.F16.E4M3.UNPACK_B R7, R7 ;  /* 0x00000007ff07723e */ /* 0x000fe400020006ff */
[----:B--2---:R-:W-:Y:S02]  /*2b3b0*/  F2FP.F16.E4M3.UNPACK_B R26, R26.H1 ;  /* 0x0000001aff1a723e */ /* 0x004fe400030006ff */
[----:B------:R-:W-:-:S07]  /*2b3c0*/  F2FP.F16.E4M3.UNPACK_B R27, R27.H1 ;  /* 0x0000001bff1b723e */ /* 0x000fce00030006ff */
[----:B------:R0:W-:Y:S04]  /*2b3d0*/  STL.64 [R1+0x210], R12 ;  /* 0x0002100c01007387 */ /* 0x0001e80000100a00 */
[----:B------:R1:W-:Y:S04]  /*2b3e0*/  STL.64 [R1+0x218], R14 ;  /* 0x0002180e01007387 */ /* 0x0003e80000100a00 */
[----:B0-----:R-:W2:Y:S04]  /*2b3f0*/  LDL.LU R12, [R1+0x20] ;  /* 0x00002000010c7983 */ /* 0x001ea80000300800 */
[----:B------:R-:W2:Y:S04]  /*2b400*/  LDL.LU R13, [R1+0x24] ;  /* 0x00002400010d7983 */ /* 0x000ea80000300800 */
[----:B-1----:R-:W2:Y:S04]  /*2b410*/  LDL.LU R14, [R1+0x28] ;  /* 0x00002800010e7983 */ /* 0x002ea80000300800 */
[----:B------:R-:W2:Y:S01]  /*2b420*/  LDL.LU R15, [R1+0x2c] ;  /* 0x00002c00010f7983 */ /* 0x000ea20000300800 */
[----:B---3--:R-:W-:-:S15]  /*2b430*/  HMMA.16816.F32 R16, R4, R26, R16 ;  /* 0x0000001a0410723c */ /* 0x008fde0000001810 */
[----:B------:R-:W-:-:S08]  /*2b440*/  NOP ;  /* 0x0000000000007918 */ /* 0x000fd00000000000 */
[----:B------:R-:W-:Y:S04]  /*2b450*/  STL.64 [R1+0x230], R16 ;  /* 0x0002301001007387 */ /* 0x000fe80000100a00 */
[----:B------:R0:W-:Y:S04]  /*2b460*/  STL.64 [R1+0x238], R18 ;  /* 0x0002381201007387 */ /* 0x0001e80000100a00 */
[----:B0-----:R-:W3:Y:S04]  /*2b470*/  LDL.LU.64 R18, [R1+0x2218] ;  /* 0x0022180001127983 */ /* 0x001ee80000300a00 */
[----:B------:R-:W4:Y:S01]  /*2b480*/  LDL.LU.64 R16, [R1+0x2210] ;  /* 0x0022100001107983 */ /* 0x000f220000300a00 */
[----:B-----5:R-:W-:-:S02]  /*2b490*/  F2FP.F16.E4M3.UNPACK_B R20, R20.H1 ;  /* 0x00000014ff14723e */ /* 0x020fc400030006ff */
[----:B------:R-:W-:-:S07]  /*2b4a0*/  F2FP.F16.E4M3.UNPACK_B R21, R21.H1 ;  /* 0x00000015ff15723e */ /* 0x000fce00030006ff */
[----:B------:R-:W-:-:S15]  /*2b4b0*/  HMMA.16816.F32 R8, R4, R20, R8 ;  /* 0x000000140408723c */ /* 0x000fde0000001808 */
[----:B------:R-:W-:-:S08]  /*2b4c0*/  NOP ;  /* 0x0000000000007918 */ /* 0x000fd00000000000 */
[----:B------:R0:W-:Y:S04]  /*2b4d0*/  STL.64 [R1+0x250], R8 ;  /* 0x0002500801007387 */ /* 0x0001e80000100a00 */
[----:B------:R-:W-:Y:S04]  /*2b4e0*/  STL.64 [R1+0x258], R10 ;  /* 0x0002580a01007387 */ /* 0x000fe80000100a00 */
[----:B0-----:R-:W5:Y:S01]  /*2b4f0*/  LDL.LU R9, [R1+0x220c] ;  /* 0x00220c0001097983 */ /* 0x001f620000300800 */
[----:B----4-:R-:W-:-:S05]  /*2b500*/  F2FP.F16.E4M3.UNPACK_B R16, R16.H1 ;  /* 0x00000010ff10723e */ /* 0x010fca00030006ff */
[----:B------:R-:W-:Y:S04]  /*2b510*/  STL [R1+0x2208], R16 ;  /* 0x0022081001007387 */ /* 0x000fe80000100800 */
[----:B------:R-:W4:Y:S04]  /*2b520*/  LDL.LU R24, [R1+0x67c] ;  /* 0x00067c0001187983 */ /* 0x000f280000300800 */
[----:B------:R-:W4:Y:S01]  /*2b530*/  LDL.LU R25, [R1+0x678] ;  /* 0x0006780001197983 */ /* 0x000f220000300800 */
[----:B---3--:R-:W-:Y:S02]  /*2b540*/  F2FP.F16.E4M3.UNPACK_B R18, R18.H1 ;  /* 0x00000012ff12723e */ /* 0x008fe400030006ff */
[----:B------:R-:W-:-:S07]  /*2b550*/  F2FP.F16.E4M3.UNPACK_B R19, R19.H1 ;  /* 0x00000013ff13723e */ /* 0x000fce00030006ff */
[----:B--2---:R-:W-:-:S15]  /*2b560*/  HMMA.16816.F32 R12, R4, R18, R12 ;  /* 0x00000012040c723c */ /* 0x004fde000000180c */
[----:B------:R-:W-:-:S08]  /*2b570*/  NOP ;  /* 0x0000000000007918 */ /* 0x000fd00000000000 */
[----:B------:R-:W-:Y:S04]  /*2b580*/  STL.64 [R1+0x270], R12 ;  /* 0x0002700c01007387 */ /* 0x000fe80000100a00 */
[----:B------:R-:W-:Y:S04]  /*2b590*/  STL.64 [R1+0x278], R14 ;  /* 0x0002780e01007387 */ /* 0x000fe80000100a00 */
[----:B------:R-:W-:Y:S04]  /*2b5a0*/  STL.64 [R1+0x21b8], R26 ;  /* 0x0021b81a01007387 */ /* 0x000fe80000100a00 */
[----:B----4-:R0:W-:Y:S04]  /*2b5b0*/  STL.64 [R1+0x21b0], R24 ;  /* 0x0021b01801007387 */ /* 0x0101e80000100a00 */
[----:B------:R-:W2:Y:S04]  /*2b5c0*/  LDL.LU R0, [R1+0x684] ;  /* 0x0006840001007983 */ /* 0x000ea80000300800 */
[----:B------:R-:W2:Y:S04]  /*2b5d0*/  LDL.LU R28, [R1+0x680] ;  /* 0x00068000011c7983 */ /* 0x000ea80000300800 */
[----:B0-----:R-:W3:Y:S04]  /*2b5e0*/  LDL.LU R24, [R1+0xc0] ;  /* 0x0000c00001187983 */ /* 0x001ee80000300800 */
[----:B------:R-:W3:Y:S04]  /*2b5f0*/  LDL.LU R25, [R1+0xc4] ;  /* 0x0000c40001197983 */ /* 0x000ee80000300800 */
[----:B------:R-:W4:Y:S04]  /*2b600*/  LDL.LU R26, [R1+0xc8] ;  /* 0x0000c800011a7983 */ /* 0x000f280000300800 */
[----:B------:R-:W4:Y:S04]  /*2b610*/  LDL.LU R27, [R1+0xcc] ;  /* 0x0000cc00011b7983 */ /* 0x000f280000300800 */
[----:B------:R-:W2:Y:S04]  /*2b620*/  LDL.LU R16, [R1+0x66c] ;  /* 0x00066c0001107983 */ /* 0x000ea80000300800 */
[----:B------:R-:W2:Y:S04]  /*2b630*/  LDL.LU R14, [R1+0x668] ;  /* 0x00066800010e7983 */ /* 0x000ea80000300800 */
[----:B------:R-:W2:Y:S04]  /*2b640*/  LDL.LU R10, [R1+0x330] ;  /* 0x00033000010a7983 */ /* 0x000ea80000300800 */
[----:B------:R-:W2:Y:S01]  /*2b650*/  LDL.LU R11, [R1+0x334] ;  /* 0x00033400010b7983 */ /* 0x000ea20000300800 */
[----:B------:R-:W-:-:S02]  /*2b660*/  IMAD R13, R29, 0x100, R23 ;  /* 0x000001001d0d7824 */ /* 0x000fc400078e0217 */
[----:B-----5:R-:W-:Y:S01]  /*2b670*/  IMAD R12, R22, 0x100, R9 ;  /* 0x00000100160c7824 */ /* 0x020fe200078e0209 */
[----:B----4-:R-:W-:Y:S04]  /*2b680*/  STL.64 [R1+0x21c8], R26 ;  /* 0x0021c81a01007387 */ /* 0x010fe80000100a00 */
[----:B---3--:R0:W-:Y:S04]  /*2b690*/  STL.64 [R1+0x21c0], R24 ;  /* 0x0021c01801007387 */ /* 0x0081e80000100a00 */
[----:B0-----:R-:W3:Y:S04]  /*2b6a0*/  LDL.LU R24, [R1+0xf0] ;  /* 0x0000f00001187983 */ /* 0x001ee80000300800 */
[----:B------:R-:W3:Y:S04]  /*2b6b0*/  LDL.LU R25, [R1+0xf4] ;  /* 0x0000f40001197983 */ /* 0x000ee80000300800 */
[----:B------:R-:W4:Y:S04]  /*2b6c0*/  LDL.LU R26, [R1+0xf8] ;  /* 0x0000f800011a7983 */ /* 0x000f280000300800 */
[----:B------:R-:W4:Y:S04]  /*2b6d0*/  LDL.LU R27, [R1+0xfc] ;  /* 0x0000fc00011b7983 */ /* 0x000f280000300800 */
[----:B------:R-:W5:Y:S04]  /*2b6e0*/  LDL.LU R29, [R1+0x674] ;  /* 0x00067400011d7983 */ /* 0x000f680000300800 */
[----:B------:R-:W5:Y:S04]  /*2b6f0*/  LDL.LU R15, [R1+0x670] ;  /* 0x00067000010f7983 */ /* 0x000f680000300800 */
[----:B------:R-:W5:Y:S04]  /*2b700*/  LDL.LU R8, [R1+0x340] ;  /* 0x0003400001087983 */ /* 0x000f680000300800 */
[----:B------:R-:W5:Y:S04]  /*2b710*/  LDL.LU R9, [R1+0x344] ;  /* 0x0003440001097983 */ /* 0x000f680000300800 */
[----:B------:R-:W5:Y:S04]  /*2b720*/  LDL.LU R2, [R1+0x350] ;  /* 0x0003500001027983 */ /* 0x000f680000300800 */
[----:B------:R-:W5:Y:S04]  /*2b730*/  LDL.LU R3, [R1+0x354] ;  /* 0x0003540001037983 */ /* 0x000f680000300800 */
[----:B------:R-:W2:Y:S04]  /*2b740*/  LDL.LU R22, [R1+0x360] ;  /* 0x0003600001167983 */ /* 0x000ea80000300800 */
[----:B------:R-:W2:Y:S04]  /*2b750*/  LDL.LU R23, [R1+0x364] ;  /* 0x0003640001177983 */ /* 0x000ea80000300800 */
[----:B--2---:R-:W-:Y:S04]  /*2b760*/  STL.64 [R1+0x21e8], R22 ;  /* 0x0021e81601007387 */ /* 0x004fe80000100a00 */
[----:B------:R0:W-:Y:S04]  /*2b770*/  STL.64 [R1+0x21e0], R20 ;  /* 0x0021e01401007387 */ /* 0x0001e80000100a00 */
[----:B0-----:R-:W2:Y:S04]  /*2b780*/  LDL.LU R20, [R1+0x40] ;  /* 0x0000400001147983 */ /* 0x001ea80000300800 */
[----:B------:R-:W2:Y:S04]  /*2b790*/  LDL.LU R21, [R1+0x44] ;  /* 0x0000440001157983 */ /* 0x000ea80000300800 */
[----:B------:R-:W3:Y:S04]  /*2b7a0*/  LDL.LU R22, [R1+0x48] ;  /* 0x0000480001167983 */ /* 0x000ee80000300800 */
[----:B------:R-:W3:Y:S01]  /*2b7b0*/  LDL.LU R23, [R1+0x4c] ;  /* 0x00004c0001177983 */ /* 0x000ee20000300800 */
[----:B------:R-:W-:-:S03]  /*2b7c0*/  IMAD R14, R14, 0x100, R16 ;  /* 0x000001000e0e7824 */ /* 0x000fc600078e0210 */
[----:B---3--:R-:W-:Y:S04]  /*2b7d0*/  STL.64 [R1+0x2200], R22 ;  /* 0x0022001601007387 */ /* 0x008fe80000100a00 */
[----:B--2---:R0:W-:Y:S04]  /*2b7e0*/  STL.64 [R1+0x21f8], R20 ;  /* 0x0021f81401007387 */ /* 0x0041e80000100a00 */
[----:B0-----:R-:W2:Y:S04]  /*2b7f0*/  LDL.LU R20, [R1+0x30] ;  /* 0x0000300001147983 */ /* 0x001ea80000300800 */
[----:B------:R-:W2:Y:S04]  /*2b800*/  LDL.LU R21, [R1+0x34] ;  /* 0x0000340001157983 */ /* 0x000ea80000300800 */
[----:B------:R-:W2:Y:S04]  /*2b810*/  LDL.LU R22, [R1+0x38] ;  /* 0x0000380001167983 */ /* 0x000ea80000300800 */
[----:B------:R-:W2:Y:S04]  /*2b820*/  LDL.LU R23, [R1+0x3c] ;  /* 0x00003c0001177983 */ /* 0x000ea80000300800 */
[----:B----4-:R-:W-:Y:S04]  /*2b830*/  STL.64 [R1+0x21d8], R26 ;  /* 0x0021d81a01007387 */ /* 0x010fe80000100a00 */
[----:B------:R0:W-:Y:S04]  /*2b840*/  STL.64 [R1+0x21d0], R24 ;  /* 0x0021d01801007387 */ /* 0x0001e80000100a00 */
[----:B0-----:R-:W3:Y:S04]  /*2b850*/  LDL.LU R24, [R1+0x100] ;  /* 0x0001000001187983 */ /* 0x001ee80000300800 */
[----:B------:R-:W3:Y:S04]  /*2b860*/  LDL.LU R25, [R1+0x104] ;  /* 0x0001040001197983 */ /* 0x000ee80000300800 */
[----:B------:R-:W3:Y:S04]  /*2b870*/  LDL.LU R26, [R1+0x108] ;  /* 0x00010800011a7983 */ /* 0x000ee80000300800 */
[----:B------:R-:W3:Y:S04]  /*2b880*/  LDL.LU R27, [R1+0x10c] ;  /* 0x00010c00011b7983 */ /* 0x000ee80000300800 */
[----:B------:R-:W2:Y:S01]  /*2b890*/  LDL.LU R16, [R1+0x2208] ;  /* 0x0022080001107983 */ /* 0x000ea20000300800 */
[----:B------:R-:W-:-:S07]  /*2b8a0*/  F2FP.F16.E4M3.UNPACK_B R17, R17.H1 ;  /* 0x00000011ff11723e */ /* 0x000fce00030006ff */
        /* <DEDUP_REMOVED lines=8> */
[----:B0-----:R-:W4:Y:S04]  /*2b930*/  LDL.LU R16, [R1+0xa0] ;  /* 0x0000a00001107983 */ /* 0x001f280000300800 */
[----:B------:R-:W4:Y:S04]  /*2b940*/  LDL.LU R17, [R1+0xa4] ;  /* 0x0000a40001117983 */ /* 0x000f280000300800 */
[----:B------:R-:W4:Y:S04]  /*2b950*/  LDL.LU R18, [R1+0xa8] ;  /* 0x0000a80001127983 */ /* 0x000f280000300800 */
[----:B------:R-:W4:Y:S01]  /*2b960*/  LDL.LU R19, [R1+0xac] ;  /* 0x0000ac0001137983 */ /* 0x000f220000300800 */
[----:B------:R-:W-:-:S02]  /*2b970*/  F2FP.F16.E4M3.UNPACK_B R10, R10.H1 ;  /* 0x0000000aff0a723e */ /* 0x000fc400030006ff */
[----:B------:R-:W-:Y:S02]  /*2b980*/  F2FP.F16.E4M3.UNPACK_B R11, R11.H1 ;  /* 0x0000000bff0b723e */ /* 0x000fe400030006ff */
[----:B-----5:R-:W-:Y:S02]  /*2b990*/  F2FP.F16.E4M3.UNPACK_B R8, R8.H1 ;  /* 0x00000008ff08723e */ /* 0x020fe400030006ff */
[----:B------:R-:W-:-:S07]  /*2b9a0*/  F2FP.F16.E4M3.UNPACK_B R9, R9.H1 ;  /* 0x00000009ff09723e */ /* 0x000fce00030006ff */
[----:B---3--:R-:W-:Y:S01]  /*2b9b0*/  HMMA.16816.F32 R24, R4, R8, R24 ;  /* 0x000000080418723c */ /* 0x008fe20000001818 */
[----:B------:R-:W-:-:S05]  /*2b9c0*/  IMAD R15, R15, 0x100, R29 ;  /* 0x000001000f0f7824 */ /* 0x000fca00078e021d */
[----:B--2---:R-:W-:Y:S01]  /*2b9d0*/  HMMA.16816.F32 R20, R4, R10, R20 ;  /* 0x0000000a0414723c */ /* 0x004fe20000001814 */
[----:B----4-:R-:W-:Y:S04]  /*2b9e0*/  STL.64 [R1+0x21a8], R18 ;  /* 0x0021a81201007387 */ /* 0x010fe80000100a00 */
[----:B------:R0:W-:Y:S04]  /*2b9f0*/  STL.64 [R1+0x21a0], R16 ;  /* 0x0021a01001007387 */ /* 0x0001e80000100a00 */
[----:B0-----:R-:W2:Y:S04]  /*2ba00*/  LDL.LU R16, [R1+0xb0] ;  /* 0x0000b00001107983 */ /* 0x001ea80000300800 */
[----:B------:R-:W2:Y:S04]  /*2ba10*/  LDL.LU R17, [R1+0xb4] ;  /* 0x0000b40001117983 */ /* 0x000ea80000300800 */
[----:B------:R-:W2:Y:S04]  /*2ba20*/  LDL.LU R18, [R1+0xb8] ;  /* 0x0000b80001127983 */ /* 0x000ea80000300800 */
[----:B------:R-:W2:Y:S04]  /*2ba30*/  LDL.LU R19, [R1+0xbc] ;  /* 0x0000bc0001137983 */ /* 0x000ea80000300800 */
[----:B------:R-:W3:Y:S04]  /*2ba40*/  LDL.LU R29, [R1+0x21f0] ;  /* 0x0021f000011d7983 */ /* 0x000ee80000300800 */
[----:B------:R-:W-:Y:S04]  /*2ba50*/  STL.64 [R1+0x2c0], R20 ;  /* 0x0002c01401007387 */ /* 0x000fe80000100a00 */
[----:B------:R0:W-:Y:S04]  /*2ba60*/  STL.64 [R1+0x2c8], R22 ;  /* 0x0002c81601007387 */ /* 0x0001e80000100a00 */
[----:B0-----:R-:W4:Y:S04]  /*2ba70*/  LDL.LU.64 R22, [R1+0x21e8] ;  /* 0x0021e80001167983 */ /* 0x001f280000300a00 */
[----:B------:R-:W5:Y:S04]  /*2ba80*/  LDL.LU.64 R20, [R1+0x21e0] ;  /* 0x0021e00001147983 */ /* 0x000f680000300a00 */
[----:B------:R-:W-:Y:S04]  /*2ba90*/  STL.64 [R1+0x2e0], R24 ;  /* 0x0002e01801007387 */ /* 0x000fe80000100a00 */
[----:B------:R0:W-:Y:S04]  /*2baa0*/  STL.64 [R1+0x2e8], R26 ;  /* 0x0002e81a01007387 */ /* 0x0001e80000100a00 */
[----:B0-----:R-:W2:Y:S04]  /*2bab0*/  LDL.LU.64 R26, [R1+0x21d8] ;  /* 0x0021d800011a7983 */ /* 0x001ea80000300a00 */
[----:B------:R-:W2:Y:S01]  /*2bac0*/  LDL.LU.64 R24, [R1+0x21d0] ;  /* 0x0021d00001187983 */ /* 0x000ea20000300a00 */
[----:B------:R-:W-:-:S02]  /*2bad0*/  F2FP.F16.E4M3.UNPACK_B R2, R2.H1 ;  /* 0x00000002ff02723e */ /* 0x000fc400030006ff */
[----:B------:R-:W-:-:S07]  /*2bae0*/  F2FP.F16.E4M3.UNPACK_B R3, R3.H1 ;  /* 0x00000003ff03723e */ /* 0x000fce00030006ff */
[----:B--2---:R-:W-:-:S15]  /*2baf0*/  HMMA.16816.F32 R24, R4, R2, R24 ;  /* 0x000000020418723c */ /* 0x004fde0000001818 */
[----:B------:R-:W-:-:S08]  /*2bb00*/  NOP ;  /* 0x0000000000007918 */ /* 0x000fd00000000000 */
[----:B------:R-:W-:Y:S04]  /*2bb10*/  STL.64 [R1+0x2d0], R24 ;  /* 0x0002d01801007387 */ /* 0x000fe80000100a00 */
[----:B------:R0:W-:Y:S04]  /*2bb20*/  STL.64 [R1+0x2d8], R26 ;  /* 0x0002d81a01007387 */ /* 0x0001e80000100a00 */
[----:B0-----:R-:W2:Y:S04]  /*2bb30*/  LDL.LU.64 R26, [R1+0x21c8] ;  /* 0x0021c800011a7983 */ /* 0x001ea80000300a00 */
[----:B------:R-:W2:Y:S01]  /*2bb40*/  LDL.LU.64 R24, [R1+0x21c0] ;  /* 0x0021c00001187983 */ /* 0x000ea20000300a00 */
[----:B----4-:R-:W-:-:S02]  /*2bb50*/  F2FP.F16.E4M3.UNPACK_B R22, R22.H1 ;  /* 0x00000016ff16723e */ /* 0x010fc400030006ff */
[----:B------:R-:W-:Y:S02]  /*2bb60*/  F2FP.F16.E4M3.UNPACK_B R23, R23.H1 ;  /* 0x00000017ff17723e */ /* 0x000fe400030006ff */
[----:B------:R-:W-:Y:S02]  /*2bb70*/  F2FP.F16.E4M3.UNPACK_B R12, R12 ;  /* 0x0000000cff0c723e */ /* 0x000fe400020006ff */
[----:B------:R-:W-:Y:S02]  /*2bb80*/  F2FP.F16.E4M3.UNPACK_B R13, R13 ;  /* 0x0000000dff0d723e */ /* 0x000fe400020006ff */
[----:B------:R-:W-:Y:S02]  /*2bb90*/  F2FP.F16.E4M3.UNPACK_B R14, R14 ;  /* 0x0000000eff0e723e */ /* 0x000fe400020006ff */
[----:B------:R-:W-:Y:S01]  /*2bba0*/  F2FP.F16.E4M3.UNPACK_B R15, R15 ;  /* 0x0000000fff0f723e */ /* 0x000fe200020006ff */
[----:B--2---:R-:W-:Y:S01]  /*2bbb0*/  HMMA.16816.F32 R4, R4, R22, R24 ;  /* 0x000000160404723c */ /* 0x004fe20000001818 */
[----:B------:R-:W2:Y:S04]  /*2bbc0*/  LDL.LU.64 R26, [R1+0x21b8] ;  /* 0x0021b800011a7983 */ /* 0x000ea80000300a00 */
[----:B------:R-:W4:-:S15]  /*2bbd0*/  LDL.LU.64 R24, [R1+0x21b0] ;  /* 0x0021b00001187983 */ /* 0x000f1e0000300a00 */
[----:B------:R-:W-:-:S03]  /*2bbe0*/  NOP ;  /* 0x0000000000007918 */ /* 0x000fc60000000000 */
[----:B------:R0:W-:Y:S04]  /*2bbf0*/  STL.64 [R1+0x2a0], R4 ;  /* 0x0002a00401007387 */ /* 0x0001e80000100a00 */
[----:B------:R1:W-:Y:S04]  /*2bc00*/  STL.64 [R1+0x2a8], R6 ;  /* 0x0002a80601007387 */ /* 0x0003e80000100a00 */
[----:B0-----:R-:W3:Y:S04]  /*2bc10*/  LDL.LU R4, [R1+0x80] ;  /* 0x0000800001047983 */ /* 0x001ee80000300800 */
[----:B------:R-:W3:Y:S04]  /*2bc20*/  LDL.LU R5, [R1+0x84] ;  /* 0x0000840001057983 */ /* 0x000ee80000300800 */
[----:B-1----:R-:W3:Y:S04]  /*2bc30*/  LDL.LU R6, [R1+0x88] ;  /* 0x0000880001067983 */ /* 0x002ee80000300800 */
[----:B------:R-:W3:Y:S01]  /*2bc40*/  LDL.LU R7, [R1+0x8c] ;  /* 0x00008c0001077983 */ /* 0x000ee20000300800 */
[----:B--2---:R-:W-:-:S15]  /*2bc50*/  HMMA.16816.F32 R16, R12, R26, R16 ;  /* 0x0000001a0c10723c */ /* 0x004fde0000001810 */
[----:B------:R-:W-:-:S08]  /*2bc60*/  NOP ;  /* 0x0000000000007918 */ /* 0x000fd00000000000 */
[----:B------:R-:W-:Y:S04]  /*2bc70*/  STL.64 [R1+0x290], R16 ;  /* 0x0002901001007387 */ /* 0x000fe80000100a00 */
[----:B------:R0:W-:Y:S04]  /*2bc80*/  STL.64 [R1+0x298], R18 ;  /* 0x0002981201007387 */ /* 0x0001e80000100a00 */
[----:B0-----:R-:W5:Y:S04]  /*2bc90*/  LDL.LU.64 R18, [R1+0x21a8] ;  /* 0x0021a80001127983 */ /* 0x001f680000300a00 */
[----:B------:R-:W5:Y:S02]  /*2bca0*/  LDL.LU.64 R16, [R1+0x21a0] ;  /* 0x0021a00001107983 */ /* 0x000f640000300a00 */
[----:B-----5:R-:W-:-:S15]  /*2bcb0*/  HMMA.16816.F32 R16, R12, R20, R16 ;  /* 0x000000140c10723c */ /* 0x020fde0000001810 */
[----:B------:R-:W-:-:S08]  /*2bcc0*/  NOP ;  /* 0x0000000000007918 */ /* 0x000fd00000000000 */
[----:B------:R-:W-:Y:S04]  /*2bcd0*/  STL.64 [R1+0x260], R16 ;  /* 0x0002601001007387 */ /* 0x000fe80000100a00 */
[----:B------:R0:W-:Y:S04]  /*2bce0*/  STL.64 [R1+0x268], R18 ;  /* 0x0002681201007387 */ /* 0x0001e80000100a00 */
[----:B0-----:R-:W2:Y:S04]  /*2bcf0*/  LDL.LU.64 R18, [R1+0x2198] ;  /* 0x0021980001127983 */ /* 0x001ea80000300a00 */
[----:B------:R-:W3:Y:S04]  /*2bd00*/  LDL.LU.64 R16, [R1+0x2190] ;  /* 0x0021900001107983 */ /* 0x000ee80000300a00 */
[----:B------:R-:W-:Y:S04]  /*2bd10*/  STL.64 [R1+0x2168], R22 ;  /* 0x0021681601007387 */ /* 0x000fe80000100a00 */
[----:B------:R0:W-:Y:S04]  /*2bd20*/  STL.64 [R1+0x2160], R20 ;  /* 0x0021601401007387 */ /* 0x0001e80000100a00 */
[----:B0-----:R-:W2:Y:S04]  /*2bd30*/  LDL.LU R20, [R1+0x90] ;  /* 0x0000900001147983 */ /* 0x001ea80000300800 */
[----:B------:R-:W2:Y:S04]  /*2bd40*/  LDL.LU R21, [R1+0x94] ;  /* 0x0000940001157983 */ /* 0x000ea80000300800 */
[----:B------:R-:W2:Y:S04]  /*2bd50*/  LDL.LU R22, [R1+0x98] ;  /* 0x0000980001167983 */ /* 0x000ea80000300800 */
[----:B------:R-:W2:Y:S01]  /*2bd60*/  LDL.LU R23, [R1+0x9c] ;  /* 0x00009c0001177983 */ /* 0x000ea20000300800 */
[C---:B---3--:R-:W-:Y:S06]  /*2bd70*/  HMMA.16816.F32 R4, R12.reuse, R16, R4 ;  /* 0x000000100c04723c */ /* 0x048fec0000001804 */
[----:B--2---:R-:W-:Y:S06]  /*2bd80*/  HMMA.16816.F32 R20, R12, R18, R20 ;  /* 0x000000120c14723c */ /* 0x004fec0000001814 */
[----:B------:R-:W-:-:S15]  /*2bd90*/  STL.64 [R1+0x2138], R18 ;  /* 0x0021381201007387 */ /* 0x000fde0000100a00 */
[----:B------:R-:W-:-:S02]  /*2bda0*/  NOP ;  /* 0x0000000000007918 */ /* 0x000fc40000000000 */
[----:B------:R-:W-:Y:S04]  /*2bdb0*/  STL.64 [R1+0x240], R20 ;  /* 0x0002401401007387 */ /* 0x000fe80000100a00 */
[----:B------:R-:W-:Y:S04]  /*2bdc0*/  STL.64 [R1+0x248], R22 ;  /* 0x0002481601007387 */ /* 0x000fe80000100a00 */
[----:B------:R-:W-:Y:S04]  /*2bdd0*/  STL.64 [R1+0x2130], R16 ;  /* 0x0021301001007387 */ /* 0x000fe80000100a00 */
[----:B------:R-:W-:Y:S04]  /*2bde0*/  STL.64 [R1+0x220], R4 ;  /* 0x0002200401007387 */ /* 0x000fe80000100a00 */
[----:B------:R0:W-:Y:S04]  /*2bdf0*/  STL.64 [R1+0x228], R6 ;  /* 0x0002280601007387 */ /* 0x0001e80000100a00 */
[----:B0-----:R-:W2:Y:S01]  /*2be00*/  LDL.LU R7, [R1+0x68c] ;  /* 0x00068c0001077983 */ /* 0x001ea20000300800 */
[----:B----4-:R-:W-:-:S02]  /*2be10*/  IMAD R4, R25, 0x100, R24 ;  /* 0x0000010019047824 */ /* 0x010fc400078e0218 */
[----:B------:R-:W-:Y:S02]  /*2be20*/  IMAD R5, R28, 0x100, R0 ;  /* 0x000001001c057824 */ /* 0x000fe400078e0200 */
[----:B------:R-:W-:Y:S01]  /*2be30*/  IMAD.MOV.U32 R19, RZ, RZ, R29 ;  /* 0x000000ffff137224 */ /* 0x000fe200078e001d */
[----:B--2---:R-:W-:Y:S04]  /*2be40*/  STL [R1+0x2188], R7 ;  /* 0x0021880701007387 */ /* 0x004fe80000100800 */
[----:B------:R0:W-:Y:S04]  /*2be50*/  STL.64 [R1+0x2180], R4 ;  /* 0x0021800401007387 */ /* 0x0001e80000100a00 */
[----:B0-----:R-:W2:Y:S04]  /*2be60*/  LDL.LU R4, [R1+0x70] ;  /* 0x0000700001047983 */ /* 0x001ea80000300800 */
[----:B------:R-:W2:Y:S04]  /*2be70*/  LDL.LU R5, [R1+0x74] ;  /* 0x0000740001057983 */ /* 0x000ea80000300800 */
[----:B------:R-:W2:Y:S04]  /*2be80*/  LDL.LU R6, [R1+0x78] ;  /* 0x0000780001067983 */ /* 0x000ea80000300800 */
[----:B------:R-:W2:Y:S04]  /*2be90*/  LDL.LU R7, [R1+0x7c] ;  /* 0x00007c0001077983 */ /* 0x000ea80000300800 */
[----:B------:R-:W3:Y:S04]  /*2bea0*/  LDL.LU R24, [R1+0x688] ;  /* 0x0006880001187983 */ /* 0x000ee80000300800 */
[----:B------:R-:W4:Y:S04]  /*2beb0*/  LDL.LU R0, [R1+0x694] ;  /* 0x0006940001007983 */ /* 0x000f280000300800 */
[----:B------:R-:W4:Y:S04]  /*2bec0*/  LDL.LU R28, [R1+0x690] ;  /* 0x00069000011c7983 */ /* 0x000f280000300800 */
[----:B------:R-:W5:Y:S04]  /*2bed0*/  LDL.LU R16, [R1+0x110] ;  /* 0x0001100001107983 */ /* 0x000f680000300800 */
[----:B------:R-:W5:Y:S04]  /*2bee0*/  LDL.LU R17, [R1+0x114] ;  /* 0x0001140001117983 */ /* 0x000f680000300800 */
[----:B------:R-:W2:Y:S04]  /*2bef0*/  LDL.LU R18, [R1+0x118] ;  /* 0x0001180001127983 */ /* 0x000ea80000300800 */
[----:B------:R-:W3:Y:S04]  /*2bf00*/  LDL.LU R29, [R1+0x218c] ;  /* 0x00218c00011d7983 */ /* 0x000ee80000300800 */
[----:B------:R-:W4:Y:S04]  /*2bf10*/  LDL.LU R20, [R1+0xd0] ;  /* 0x0000d00001147983 */ /* 0x000f280000300800 */
[----:B------:R-:W4:Y:S04]  /*2bf20*/  LDL.LU R21, [R1+0xd4] ;  /* 0x0000d40001157983 */ /* 0x000f280000300800 */
[----:B------:R-:W5:Y:S04]  /*2bf30*/  LDL.LU R22, [R1+0xd8] ;  /* 0x0000d80001167983 */ /* 0x000f680000300800 */
[----:B------:R-:W5:Y:S04]  /*2bf40*/  LDL.LU R23, [R1+0xdc] ;  /* 0x0000dc0001177983 */ /* 0x000f680000300800 */
[----:B-----5:R-:W-:Y:S04]  /*2bf50*/  STL.64 [R1+0x2178], R22 ;  /* 0x0021781601007387 */ /* 0x020fe80000100a00 */
[----:B----4-:R0:W-:Y:S04]  /*2bf60*/  STL.64 [R1+0x2170], R20 ;  /* 0x0021701401007387 */ /* 0x0101e80000100a00 */
[----:B0-----:R-:W4:Y:S04]  /*2bf70*/  LDL.LU R20, [R1+0xe0] ;  /* 0x0000e00001147983 */ /* 0x001f280000300800 */
[----:B------:R-:W4:Y:S04]  /*2bf80*/  LDL.LU R21, [R1+0xe4] ;  /* 0x0000e40001157983 */ /* 0x000f280000300800 */
[----:B------:R-:W4:Y:S04]  /*2bf90*/  LDL.LU R22, [R1+0xe8] ;  /* 0x0000e80001167983 */ /* 0x000f280000300800 */
[----:B------:R-:W4:Y:S04]  /*2bfa0*/  LDL.LU R23, [R1+0xec] ;  /* 0x0000ec0001177983 */ /* 0x000f280000300800 */
[----:B--2---:R-:W-:Y:S04]  /*2bfb0*/  STL.64 [R1+0x2148], R18 ;  /* 0x0021481201007387 */ /* 0x004fe80000100a00 */
[----:B------:R0:W-:Y:S04]  /*2bfc0*/  STL.64 [R1+0x2140], R16 ;  /* 0x0021401001007387 */ /* 0x0001e80000100a00 */
[----:B0-----:R-:W2:Y:S04]  /*2bfd0*/  LDL.LU R16, [R1+0x50] ;  /* 0x0000500001107983 */ /* 0x001ea80000300800 */
[----:B------:R-:W2:Y:S04]  /*2bfe0*/  LDL.LU R17, [R1+0x54] ;  /* 0x0000540001117983 */ /* 0x000ea80000300800 */
[----:B------:R-:W5:Y:S04]  /*2bff0*/  LDL.LU R18, [R1+0x58] ;  /* 0x0000580001127983 */ /* 0x000f680000300800 */
[----:B------:R-:W5:Y:S01]  /*2c000*/  LDL.LU R19, [R1+0x5c] ;  /* 0x00005c0001137983 */ /* 0x000f620000300800 */
[C---:B------:R-:W-:Y:S06]  /*2c010*/  HMMA.16816.F32 R4, R12.reuse, R10, R4 ;  /* 0x0000000a0c04723c */ /* 0x040fec0000001804 */
[----:B----4-:R-:W-:Y:S01]  /*2c020*/  HMMA.16816.F32 R20, R12, R8, R20 ;  /* 0x000000080c14723c */ /* 0x010fe20000001814 */
[----:B-----5:R-:W-:Y:S04]  /*2c030*/  STL.64 [R1+0x2158], R18 ;  /* 0x0021581201007387 */ /* 0x020fe80000100a00 */
[----:B--2---:R0:W-:Y:S04]  /*2c040*/  STL.64 [R1+0x2150], R16 ;  /* 0x0021501001007387 */ /* 0x0041e80000100a00 */
[----:B0-----:R-:W2:Y:S04]  /*2c050*/  LDL.LU R16, [R1+0x60] ;  /* 0x0000600001107983 */ /* 0x001ea80000300800 */
[----:B------:R-:W2:Y:S04]  /*2c060*/  LDL.LU R17, [R1+0x64] ;  /* 0x0000640001117983 */ /* 0x000ea80000300800 */
[----:B------:R-:W2:Y:S04]  /*2c070*/  LDL.LU R18, [R1+0x68] ;  /* 0x0000680001127983 */ /* 0x000ea80000300800 */
[----:B------:R-:W-:Y:S04]  /*2c080*/  STL.64 [R1+0x160], R4 ;  /* 0x0001600401007387 */ /* 0x000fe80000100a00 */
[----:B------:R0:W-:Y:S01]  /*2c090*/  STL.64 [R1+0x168], R6 ;  /* 0x0001680601007387 */ /* 0x0001e20000100a00 */
[----:B---3--:R-:W-:-:S03]  /*2c0a0*/  IMAD.MOV.U32 R19, RZ, RZ, R29 ;  /* 0x000000ffff137224 */ /* 0x008fc600078e001d */
[----:B0-----:R-:W3:Y:S04]  /*2c0b0*/  LDL.LU R7, [R1+0x2188] ;  /* 0x0021880001077983 */ /* 0x001ee80000300800 */
[----:B------:R-:W4:Y:S04]  /*2c0c0*/  LDL.LU.64 R4, [R1+0x2180] ;  /* 0x0021800001047983 */ /* 0x000f280000300a00 */
[----:B------:R-:W5:Y:S04]  /*2c0d0*/  LDL.LU R25, [R1+0x69c] ;  /* 0x00069c0001197983 */ /* 0x000f680000300800 */
[----:B------:R-:W5:Y:S04]  /*2c0e0*/  LDL.LU R29, [R1+0x698] ;  /* 0x00069800011d7983 */ /* 0x000f680000300800 */
[----:B------:R-:W-:Y:S04]  /*2c0f0*/  STL.64 [R1+0x2b0], R20 ;  /* 0x0002b01401007387 */ /* 0x000fe80000100a00 */
[----:B------:R0:W-:Y:S04]  /*2c100*/  STL.64 [R1+0x2b8], R22 ;  /* 0x0002b81601007387 */ /* 0x0001e80000100a00 */
[----:B0-----:R-:W2:Y:S04]  /*2c110*/  LDL.LU.64 R22, [R1+0x2178] ;  /* 0x0021780001167983 */ /* 0x001ea80000300a00 */
[----:B------:R-:W2:Y:S04]  /*2c120*/  LDL.LU.64 R20, [R1+0x2170] ;  /* 0x0021700001147983 */ /* 0x000ea80000300a00 */
[----:B------:R-:W-:Y:S04]  /*2c130*/  STL.64 [R1+0x2118], R10 ;  /* 0x0021180a01007387 */ /* 0x000fe80000100a00 */
[----:B------:R0:W-:Y:S04]  /*2c140*/  STL.64 [R1+0x2110], R8 ;  /* 0x0021100801007387 */ /* 0x0001e80000100a00 */
[----:B0-----:R-:W3:Y:S04]  /*2c150*/  LDL.LU R8, [R1+0x130] ;  /* 0x0001300001087983 */ /* 0x001ee80000300800 */
[----:B------:R-:W3:Y:S04]  /*2c160*/  LDL.LU R9, [R1+0x134] ;  /* 0x0001340001097983 */ /* 0x000ee80000300800 */
[----:B------:R-:W4:Y:S04]  /*2c170*/  LDL.LU R10, [R1+0x138] ;  /* 0x00013800010a7983 */ /* 0x000f280000300800 */
[----:B------:R-:W4:Y:S01]  /*2c180*/  LDL.LU R11, [R1+0x13c] ;  /* 0x00013c00010b7983 */ /* 0x000f220000300800 */
[----:B--2---:R-:W-:Y:S03]  /*2c190*/  HMMA.16816.F32 R20, R12, R2, R20 ;  /* 0x000000020c14723c */ /* 0x004fe60000001814 */
[----:B----4-:R-:W-:Y:S04]  /*2c1a0*/  STL.64 [R1+0x2128], R10 ;  /* 0x0021280a01007387 */ /* 0x010fe80000100a00 */
[----:B---3--:R0:W-:Y:S04]  /*2c1b0*/  STL.64 [R1+0x2120], R8 ;  /* 0x0021200801007387 */ /* 0x0081e80000100a00 */
[----:B0-----:R-:W2:Y:S04]  /*2c1c0*/  LDL.LU R8, [R1+0x120] ;  /* 0x0001200001087983 */ /* 0x001ea80000300800 */
[----:B------:R-:W2:Y:S04]  /*2c1d0*/  LDL.LU R9, [R1+0x124] ;  /* 0x0001240001097983 */ /* 0x000ea80000300800 */
[----:B------:R-:W2:Y:S04]  /*2c1e0*/  LDL.LU R10, [R1+0x128] ;  /* 0x00012800010a7983 */ /* 0x000ea80000300800 */
[----:B------:R-:W2:Y:S04]  /*2c1f0*/  LDL.LU R11, [R1+0x12c] ;  /* 0x00012c00010b7983 */ /* 0x000ea80000300800 */
[----:B------:R-:W-:Y:S04]  /*2c200*/  STL.64 [R1+0x140], R20 ;  /* 0x0001401401007387 */ /* 0x000fe80000100a00 */
[----:B------:R0:W-:Y:S04]  /*2c210*/  STL.64 [R1+0x148], R22 ;  /* 0x0001481601007387 */ /* 0x0001e80000100a00 */
[----:B0-----:R-:W3:Y:S01]  /*2c220*/  LDL.LU.64 R22, [R1+0x2168] ;  /* 0x0021680001167983 */ /* 0x001ee20000300a00 */
[----:B------:R-:W-:-:S02]  /*2c230*/  IMAD R6, R24, 0x100, R7 ;  /* 0x0000010018067824 */ /* 0x000fc400078e0207 */
[----:B------:R-:W-:Y:S01]  /*2c240*/  IMAD R7, R28, 0x100, R0 ;  /* 0x000001001c077824 */ /* 0x000fe200078e0200 */
[----:B------:R-:W4:Y:S04]  /*2c250*/  LDL.LU.64 R20, [R1+0x2160] ;  /* 0x0021600001147983 */ /* 0x000f280000300a00 */
[----:B------:R-:W5:Y:S01]  /*2c260*/  LDL.LU R0, [R1+0x6b0] ;  /* 0x0006b00001007983 */ /* 0x000f620000300800 */
[----:B------:R-:W-:Y:S01]  /*2c270*/  F2FP.F16.E4M3.UNPACK_B R4, R4 ;  /* 0x00000004ff04723e */ /* 0x000fe200020006ff */
[----:B---3--:R-:W-:Y:S02]  /*2c280*/  HMMA.16816.F32 R12, R12, R22, R16 ;  /* 0x000000160c0c723c */ /* 0x008fe40000001810 */
[----:B------:R-:W3:Y:S04]  /*2c290*/  LDL.LU.64 R18, [R1+0x2158] ;  /* 0x0021580001127983 */ /* 0x000ee80000300a00 */
[----:B------:R-:W3:Y:S01]  /*2c2a0*/  LDL.LU.64 R16, [R1+0x2150] ;  /* 0x0021500001107983 */ /* 0x000ee20000300a00 */
[----:B------:R-:W-:-:S02]  /*2c2b0*/  F2FP.F16.E4M3.UNPACK_B R5, R5 ;  /* 0x00000005ff05723e */ /* 0x000fc400020006ff */
[----:B------:R-:W-:Y:S02]  /*2c2c0*/  F2FP.F16.E4M3.UNPACK_B R6, R6 ;  /* 0x00000006ff06723e */ /* 0x000fe400020006ff */
[----:B------:R-:W-:-:S12]  /*2c2d0*/  F2FP.F16.E4M3.UNPACK_B R7, R7 ;  /* 0x00000007ff07723e */ /* 0x000fd800020006ff */
[----:B------:R0:W-:Y:S04]  /*2c2e0*/  STL.64 [R1+0x100], R12 ;  /* 0x0001000c01007387 */ /* 0x0001e80000100a00 */
[----:B------:R1:W-:Y:S04]  /*2c2f0*/  STL.64 [R1+0x108], R14 ;  /* 0x0001080e01007387 */ /* 0x0003e80000100a00 */
[----:B0-----:R-:W5:Y:S04]  /*2c300*/  LDL.LU R13, [R1+0x6a0] ;  /* 0x0006a000010d7983 */ /* 0x001f680000300800 */
[----:B------:R-:W5:Y:S04]  /*2c310*/  LDL.LU R28, [R1+0x6ac] ;  /* 0x0006ac00011c7983 */ /* 0x000f680000300800 */
[----:B-1----:R-:W5:Y:S04]  /*2c320*/  LDL.LU R14, [R1+0x6a8] ;  /* 0x0006a800010e7983 */ /* 0x002f680000300800 */
[----:B------:R-:W5:Y:S01]  /*2c330*/  LDL.LU R15, [R1+0x6b4] ;  /* 0x0006b400010f7983 */ /* 0x000f620000300800 */
        /* <DEDUP_REMOVED lines=14> */
[----:B0-----:R-:W4:Y:S04]  /*2c420*/  LDL.LU R20, [R1+0x150] ;  /* 0x0001500001147983 */ /* 0x001f280000300800 */
[----:B------:R-:W4:Y:S04]  /*2c430*/  LDL.LU R21, [R1+0x154] ;  /* 0x0001540001157983 */ /* 0x000f280000300800 */
[----:B------:R-:W4:Y:S04]  /*2c440*/  LDL.LU R22, [R1+0x158] ;  /* 0x0001580001167983 */ /* 0x000f280000300800 */
[----:B------:R-:W4:Y:S01]  /*2c450*/  LDL.LU R23, [R1+0x15c] ;  /* 0x00015c0001177983 */ /* 0x000f220000300800 */
[----:B--2---:R-:W-:-:S15]  /*2c460*/  HMMA.16816.F32 R8, R4, R18, R8 ;  /* 0x000000120408723c */ /* 0x004fde0000001808 */
[----:B------:R-:W-:-:S08]  /*2c470*/  NOP ;  /* 0x0000000000007918 */ /* 0x000fd00000000000 */
[----:B------:R-:W-:Y:S04]  /*2c480*/  STL.64 [R1+0xb0], R8 ;  /* 0x0000b00801007387 */ /* 0x000fe80000100a00 */
[----:B------:R0:W-:Y:S04]  /*2c490*/  STL.64 [R1+0xb8], R10 ;  /* 0x0000b80a01007387 */ /* 0x0001e80000100a00 */
[----:B0-----:R-:W3:Y:S04]  /*2c4a0*/  LDL.LU.64 R10, [R1+0x2128] ;  /* 0x00212800010a7983 */ /* 0x001ee80000300a00 */
[----:B------:R-:W3:Y:S01]  /*2c4b0*/  LDL.LU.64 R8, [R1+0x2120] ;  /* 0x0021200001087983 */ /* 0x000ee20000300a00 */
[----:B-----5:R-:W-:Y:S01]  /*2c4c0*/  IMAD R12, R29, 0x100, R25 ;  /* 0x000001001d0c7824 */ /* 0x020fe200078e0219 */
[----:B---3--:R-:W-:-:S15]  /*2c4d0*/  HMMA.16816.F32 R8, R4, R16, R8 ;  /* 0x000000100408723c */ /* 0x008fde0000001808 */
[----:B------:R-:W-:-:S08]  /*2c4e0*/  NOP ;  /* 0x0000000000007918 */ /* 0x000fd00000000000 */
[----:B------:R-:W-:Y:S04]  /*2c4f0*/  STL.64 [R1+0xa0], R8 ;  /* 0x0000a00801007387 */ /* 0x000fe80000100a00 */
[----:B------:R0:W-:Y:S04]  /*2c500*/  STL.64 [R1+0xa8], R10 ;  /* 0x0000a80a01007387 */ /* 0x0001e80000100a00 */
[----:B0-----:R-:W4:Y:S04]  /*2c510*/  LDL.LU.64 R10, [R1+0x2118] ;  /* 0x00211800010a7983 */ /* 0x001f280000300a00 */
[----:B------:R-:W2:Y:S04]  /*2c520*/  LDL.LU.64 R8, [R1+0x2110] ;  /* 0x0021100001087983 */ /* 0x000ea80000300a00 */
[----:B------:R-:W-:Y:S04]  /*2c530*/  STL.64 [R1+0x20c8], R18 ;  /* 0x0020c81201007387 */ /* 0x000fe80000100a00 */
[----:B------:R0:W-:Y:S04]  /*2c540*/  STL.64 [R1+0x20c0], R16 ;  /* 0x0020c01001007387 */ /* 0x0001e80000100a00 */
[----:B0-----:R-:W2:Y:S04]  /*2c550*/  LDL.LU R16, [R1+0x170] ;  /* 0x0001700001107983 */ /* 0x001ea80000300800 */
[----:B------:R-:W2:Y:S04]  /*2c560*/  LDL.LU R17, [R1+0x174] ;  /* 0x0001740001117983 */ /* 0x000ea80000300800 */
[----:B------:R-:W2:Y:S04]  /*2c570*/  LDL.LU R18, [R1+0x178] ;  /* 0x0001780001127983 */ /* 0x000ea80000300800 */
[----:B------:R-:W2:Y:S04]  /*2c580*/  LDL.LU R19, [R1+0x17c] ;  /* 0x00017c0001137983 */ /* 0x000ea80000300800 */
[----:B------:R-:W3:Y:S04]  /*2c590*/  LDL.LU R24, [R1+0x6c8] ;  /* 0x0006c80001187983 */ /* 0x000ee80000300800 */
[----:B------:R-:W3:Y:S04]  /*2c5a0*/  LDL.LU R25, [R1+0x6d4] ;  /* 0x0006d40001197983 */ /* 0x000ee80000300800 */
[----:B------:R0:W-:Y:S04]  /*2c5b0*/  STL.64 [R1+0x20f0], R26 ;  /* 0x0020f01a01007387 */ /* 0x0001e80000100a00 */
[----:B0-----:R-:W5:Y:S01]  /*2c5c0*/  LDL.LU R27, [R1+0x6a4] ;  /* 0x0006a400011b7983 */ /* 0x001f620000300800 */
[----:B------:R-:W-:-:S03]  /*2c5d0*/  IMAD R14, R14, 0x100, R28 ;  /* 0x000001000e0e7824 */ /* 0x000fc600078e021c */
[----:B---3--:R4:W-:Y:S01]  /*2c5e0*/  STL.64 [R1+0x20e8], R24 ;  /* 0x0020e81801007387 */ /* 0x0089e20000100a00 */
[C---:B--2---:R-:W-:Y:S03]  /*2c5f0*/  HMMA.16816.F32 R16, R4.reuse, R8, R16 ;  /* 0x000000080410723c */ /* 0x044fe60000001810 */
[----:B------:R-:W2:Y:S01]  /*2c600*/  LDL.LU R29, [R1+0x6d0] ;  /* 0x0006d000011d7983 */ /* 0x000ea20000300800 */
[----:B-----5:R-:W-:Y:S02]  /*2c610*/  IMAD R13, R13, 0x100, R27 ;  /* 0x000001000d0d7824 */ /* 0x020fe400078e021b */
[----:B----4-:R-:W-:Y:S01]  /*2c620*/  HMMA.16816.F32 R24, R4, R10, R20 ;  /* 0x0000000a0418723c */ /* 0x010fe20000001814 */
[----:B------:R-:W3:-:S15]  /*2c630*/  LDL.LU R20, [R1+0x200] ;  /* 0x0002000001147983 */ /* 0x000ede0000300800 */
[----:B------:R-:W-:-:S07]  /*2c640*/  NOP ;  /* 0x0000000000007918 */ /* 0x000fce0000000000 */
[----:B------:R0:W-:Y:S04]  /*2c650*/  STL.64 [R1+0x90], R24 ;  /* 0x0000901801007387 */ /* 0x0001e80000100a00 */
[----:B------:R1:W-:Y:S04]  /*2c660*/  STL.64 [R1+0x98], R26 ;  /* 0x0000981a01007387 */ /* 0x0003e80000100a00 */
[----:B------:R-:W3:Y:S04]  /*2c670*/  LDL.LU R21, [R1+0x204] ;  /* 0x0002040001157983 */ /* 0x000ee80000300800 */
[----:B------:R-:W3:Y:S04]  /*2c680*/  LDL.LU R22, [R1+0x208] ;  /* 0x0002080001167983 */ /* 0x000ee80000300800 */
[----:B------:R-:W3:Y:S04]  /*2c690*/  LDL.LU R23, [R1+0x20c] ;  /* 0x00020c0001177983 */ /* 0x000ee80000300800 */
[----:B0-----:R-:W4:Y:S04]  /*2c6a0*/  LDL.LU R24, [R1+0x1f0] ;  /* 0x0001f00001187983 */ /* 0x001f280000300800 */
[----:B------:R-:W4:Y:S04]  /*2c6b0*/  LDL.LU R25, [R1+0x1f4] ;  /* 0x0001f40001197983 */ /* 0x000f280000300800 */
[----:B-1----:R-:W4:Y:S04]  /*2c6c0*/  LDL.LU R26, [R1+0x1f8] ;  /* 0x0001f800011a7983 */ /* 0x002f280000300800 */
[----:B------:R-:W4:Y:S04]  /*2c6d0*/  LDL.LU R27, [R1+0x1fc] ;  /* 0x0001fc00011b7983 */ /* 0x000f280000300800 */
[----:B------:R-:W5:Y:S04]  /*2c6e0*/  LDL.LU R28, [R1+0x2108] ;  /* 0x00210800011c7983 */ /* 0x000f680000300800 */
[----:B------:R-:W-:Y:S04]  /*2c6f0*/  STL.64 [R1+0x20a8], R10 ;  /* 0x0020a80a01007387 */ /* 0x000fe80000100a00 */
[----:B------:R0:W-:Y:S04]  /*2c700*/  STL.64 [R1+0x20a0], R8 ;  /* 0x0020a00801007387 */ /* 0x0001e80000100a00 */
[----:B------:R1:W-:Y:S04]  /*2c710*/  STL.64 [R1+0xf0], R16 ;  /* 0x0000f01001007387 */ /* 0x0003e80000100a00 */
[----:B------:R1:W-:Y:S04]  /*2c720*/  STL.64 [R1+0xf8], R18 ;  /* 0x0000f81201007387 */ /* 0x0003e80000100a00 */
[----:B0-----:R-:W2:Y:S04]  /*2c730*/  LDL.LU R8, [R1+0x1b0] ;  /* 0x0001b00001087983 */ /* 0x001ea80000300800 */
[----:B------:R-:W2:Y:S04]  /*2c740*/  LDL.LU R9, [R1+0x1b4] ;  /* 0x0001b40001097983 */ /* 0x000ea80000300800 */
[----:B------:R-:W4:Y:S04]  /*2c750*/  LDL.LU R10, [R1+0x1b8] ;  /* 0x0001b800010a7983 */ /* 0x000f280000300800 */
[----:B------:R-:W4:Y:S04]  /*2c760*/  LDL.LU R11, [R1+0x1bc] ;  /* 0x0001bc00010b7983 */ /* 0x000f280000300800 */
[----:B-1----:R-:W5:Y:S04]  /*2c770*/  LDL.LU R16, [R1+0x1d0] ;  /* 0x0001d00001107983 */ /* 0x002f680000300800 */
[----:B------:R-:W5:Y:S04]  /*2c780*/  LDL.LU R17, [R1+0x1d4] ;  /* 0x0001d40001117983 */ /* 0x000f680000300800 */
[----:B------:R-:W2:Y:S04]  /*2c790*/  LDL.LU R18, [R1+0x1d8] ;  /* 0x0001d80001127983 */ /* 0x000ea80000300800 */
[----:B------:R-:W2:Y:S01]  /*2c7a0*/  LDL.LU R19, [R1+0x1dc] ;  /* 0x0001dc0001137983 */ /* 0x000ea20000300800 */
[C---:B---3--:R-:W-:Y:S03]  /*2c7b0*/  HMMA.16816.F32 R20, R4.reuse, R2, R20 ;  /* 0x000000020414723c */ /* 0x048fe60000001814 */
[----:B--2---:R-:W-:Y:S04]  /*2c7c0*/  STL.64 [R1+0x20d8], R18 ;  /* 0x0020d81201007387 */ /* 0x004fe80000100a00 */
[----:B-----5:R0:W-:Y:S04]  /*2c7d0*/  STL.64 [R1+0x20d0], R16 ;  /* 0x0020d01001007387 */ /* 0x0201e80000100a00 */
        /* <DEDUP_REMOVED lines=10> */
[----:B------:R-:W-:Y:S04]  /*2c880*/  STL.64 [R1+0xe0], R20 ;  /* 0x0000e01401007387 */ /* 0x000fe80000100a00 */
[----:B------:R0:W-:Y:S04]  /*2c890*/  STL.64 [R1+0xe8], R22 ;  /* 0x0000e81601007387 */ /* 0x0001e80000100a00 */
[----:B0-----:R-:W4:Y:S04]  /*2c8a0*/  LDL.LU.64 R22, [R1+0x2100] ;  /* 0x0021000001167983 */ /* 0x001f280000300a00 */
[----:B------:R-:W5:Y:S01]  /*2c8b0*/  LDL.LU.64 R20, [R1+0x20f8] ;  /* 0x0020f80001147983 */ /* 0x000f620000300a00 */
[----:B----4-:R-:W-:Y:S03]  /*2c8c0*/  HMMA.16816.F32 R4, R4, R22, R24 ;  /* 0x000000160404723c */ /* 0x010fe60000001818 */
[----:B------:R-:W2:Y:S04]  /*2c8d0*/  LDL.LU.64 R26, [R1+0x20f0] ;  /* 0x0020f000011a7983 */ /* 0x000ea80000300a00 */
[----:B------:R-:W4:-:S15]  /*2c8e0*/  LDL.LU.64 R24, [R1+0x20e8] ;  /* 0x0020e80001187983 */ /* 0x000f1e0000300a00 */
[----:B------:R-:W-:-:S01]  /*2c8f0*/  NOP ;  /* 0x0000000000007918 */ /* 0x000fc20000000000 */
[----:B------:R0:W-:Y:S04]  /*2c900*/  STL.64 [R1+0x80], R4 ;  /* 0x0000800401007387 */ /* 0x0001e80000100a00 */
[----:B------:R1:W-:Y:S04]  /*2c910*/  STL.64 [R1+0x88], R6 ;  /* 0x0000880601007387 */ /* 0x0003e80000100a00 */
[----:B0-----:R-:W3:Y:S04]  /*2c920*/  LDL.LU R4, [R1+0x180] ;  /* 0x0001800001047983 */ /* 0x001ee80000300800 */
[----:B------:R-:W3:Y:S04]  /*2c930*/  LDL.LU R5, [R1+0x184] ;  /* 0x0001840001057983 */ /* 0x000ee80000300800 */
[----:B-1----:R-:W5:Y:S01]  /*2c940*/  LDL.LU R6, [R1+0x188] ;  /* 0x0001880001067983 */ /* 0x002f620000300800 */
[----:B------:R-:W-:-:S03]  /*2c950*/  IMAD.MOV.U32 R7, RZ, RZ, R28 ;  /* 0x000000ffff077224 */ /* 0x000fc600078e001c */
[----:B------:R-:W4:Y:S01]  /*2c960*/  LDL.LU R28, [R1+0x20e0] ;  /* 0x0020e000011c7983 */ /* 0x000f220000300800 */
[----:B------:R-:W-:Y:S01]  /*2c970*/  IMAD R15, R0, 0x100, R15 ;  /* 0x00000100000f7824 */ /* 0x000fe200078e020f */
[----:B------:R-:W-:Y:S02]  /*2c980*/  F2FP.F16.E4M3.UNPACK_B R12, R12 ;  /* 0x0000000cff0c723e */ /* 0x000fe400020006ff */
[----:B------:R-:W-:Y:S02]  /*2c990*/  F2FP.F16.E4M3.UNPACK_B R13, R13 ;  /* 0x0000000dff0d723e */ /* 0x000fe400020006ff */
[----:B------:R-:W-:Y:S02]  /*2c9a0*/  F2FP.F16.E4M3.UNPACK_B R14, R14 ;  /* 0x0000000eff0e723e */ /* 0x000fe400020006ff */
[----:B------:R-:W-:Y:S01]  /*2c9b0*/  F2FP.F16.E4M3.UNPACK_B R15, R15 ;  /* 0x0000000fff0f723e */ /* 0x000fe200020006ff */
[----:B-----5:R-:W-:Y:S04]  /*2c9c0*/  STL.64 [R1+0x2088], R6 ;  /* 0x0020880601007387 */ /* 0x020fe80000100a00 */
[----:B---3--:R0:W-:Y:S04]  /*2c9d0*/  STL.64 [R1+0x2080], R4 ;  /* 0x0020800401007387 */ /* 0x0081e80000100a00 */
[----:B0-----:R-:W3:Y:S04]  /*2c9e0*/  LDL.LU R4, [R1+0x190] ;  /* 0x0001900001047983 */ /* 0x001ee80000300800 */
[----:B------:R-:W3:Y:S04]  /*2c9f0*/  LDL.LU R5, [R1+0x194] ;  /* 0x0001940001057983 */ /* 0x000ee80000300800 */
[----:B------:R-:W5:Y:S04]  /*2ca00*/  LDL.LU R6, [R1+0x198] ;  /* 0x0001980001067983 */ /* 0x000f680000300800 */
[----:B------:R-:W5:Y:S01]  /*2ca10*/  LDL.LU R7, [R1+0x19c] ;  /* 0x00019c0001077983 */ /* 0x000f620000300800 */
[----:B--2---:R-:W-:-:S15]  /*2ca20*/  HMMA.16816.F32 R16, R12, R26, R16 ;  /* 0x0000001a0c10723c */ /* 0x004fde0000001810 */
[----:B------:R-:W-:-:S09]  /*2ca30*/  NOP ;  /* 0x0000000000007918 */ /* 0x000fd20000000000 */
[----:B------:R-:W-:Y:S01]  /*2ca40*/  IMAD.MOV.U32 R27, RZ, RZ, R19 ;  /* 0x000000ffff1b7224 */ /* 0x000fe200078e0013 */
[----:B-----5:R-:W-:Y:S04]  /*2ca50*/  STL.64 [R1+0x2098], R6 ;  /* 0x0020980601007387 */ /* 0x020fe80000100a00 */
[----:B---3--:R0:W-:Y:S04]  /*2ca60*/  STL.64 [R1+0x2090], R4 ;  /* 0x0020900401007387 */ /* 0x0081e80000100a00 */
[----:B0-----:R-:W2:Y:S04]  /*2ca70*/  LDL.LU R4, [R1+0x1a0] ;  /* 0x0001a00001047983 */ /* 0x001ea80000300800 */
[----:B------:R-:W2:Y:S04]  /*2ca80*/  LDL.LU R5, [R1+0x1a4] ;  /* 0x0001a40001057983 */ /* 0x000ea80000300800 */
[----:B------:R-:W2:Y:S04]  /*2ca90*/  LDL.LU R6, [R1+0x1a8] ;  /* 0x0001a80001067983 */ /* 0x000ea80000300800 */
[----:B------:R-:W-:Y:S04]  /*2caa0*/  STL.64 [R1+0x70], R16 ;  /* 0x0000701001007387 */ /* 0x000fe80000100a00 */
[----:B------:R0:W-:Y:S04]  /*2cab0*/  STL [R1+0x78], R18 ;  /* 0x0000781201007387 */ /* 0x0001e80000100800 */
[----:B0-----:R-:W3:Y:S04]  /*2cac0*/  LDL.LU.64 R18, [R1+0x20d8] ;  /* 0x0020d80001127983 */ /* 0x001ee80000300a00 */
[----:B------:R-:W3:Y:S04]  /*2cad0*/  LDL.LU.64 R16, [R1+0x20d0] ;  /* 0x0020d00001107983 */ /* 0x000ee80000300a00 */
[----:B------:R-:W5:Y:S04]  /*2cae0*/  LDL.LU R26, [R1+0x6cc] ;  /* 0x0006cc00011a7983 */ /* 0x000f680000300800 */
[----:B------:R0:W-:Y:S04]  /*2caf0*/  STL [R1+0x1f58], R27 ;  /* 0x001f581b01007387 */ /* 0x0001e80000100800 */
[----:B0-----:R-:W5:Y:S01]  /*2cb00*/  LDL.LU R27, [R1+0x6c0] ;  /* 0x0006c000011b7983 */ /* 0x001f620000300800 */
[----:B---3--:R-:W-:-:S15]  /*2cb10*/  HMMA.16816.F32 R16, R12, R20, R16 ;  /* 0x000000140c10723c */ /* 0x008fde0000001810 */
[----:B------:R-:W-:-:S08]  /*2cb20*/  NOP ;  /* 0x0000000000007918 */ /* 0x000fd00000000000 */
[----:B------:R-:W-:Y:S04]  /*2cb30*/  STL.64 [R1+0x60], R16 ;  /* 0x0000601001007387 */ /* 0x000fe80000100a00 */
[----:B------:R0:W-:Y:S04]  /*2cb40*/  STL.64 [R1+0x68], R18 ;  /* 0x0000681201007387 */ /* 0x0001e80000100a00 */
[----:B0-----:R-:W3:Y:S04]  /*2cb50*/  LDL.LU.64 R18, [R1+0x20c8] ;  /* 0x0020c80001127983 */ /* 0x001ee80000300a00 */
[----:B------:R-:W2:Y:S04]  /*2cb60*/  LDL.LU.64 R16, [R1+0x20c0] ;  /* 0x0020c00001107983 */ /* 0x000ea80000300a00 */
[----:B------:R-:W5:Y:S04]  /*2cb70*/  LDL.LU R20, [R1+0x6b8] ;  /* 0x0006b80001147983 */ /* 0x000f680000300800 */
[----:B------:R-:W5:Y:S01]  /*2cb80*/  LDL.LU R21, [R1+0x6c4] ;  /* 0x0006c40001157983 */ /* 0x000f620000300800 */
[----:B----4-:R-:W-:Y:S01]  /*2cb90*/  IMAD.MOV.U32 R7, RZ, RZ, R28 ;  /* 0x000000ffff077224 */ /* 0x010fe200078e001c */
[----:B---3--:R-:W-:-:S15]  /*2cba0*/  HMMA.16816.F32 R8, R12, R18, R8 ;  /* 0x000000120c08723c */ /* 0x008fde0000001808 */
[----:B------:R-:W-:-:S08]  /*2cbb0*/  NOP ;  /* 0x0000000000007918 */ /* 0x000fd00000000000 */
[----:B------:R-:W-:Y:S04]  /*2cbc0*/  STL.64 [R1+0x50], R8 ;  /* 0x0000500801007387 */ /* 0x000fe80000100a00 */
[----:B------:R0:W-:Y:S01]  /*2cbd0*/  STL [R1+0x58], R10 ;  /* 0x0000580a01007387 */ /* 0x0001e20000100800 */
[----:B------:R-:W-:-:S03]  /*2cbe0*/  IMAD.MOV.U32 R28, RZ, RZ, R11 ;  /* 0x000000ffff1c7224 */ /* 0x000fc600078e000b */
[----:B0-----:R-:W2:Y:S04]  /*2cbf0*/  LDL.LU.64 R10, [R1+0x20b8] ;  /* 0x0020b800010a7983 */ /* 0x001ea80000300a00 */
[----:B------:R-:W2:Y:S04]  /*2cc00*/  LDL.LU.64 R8, [R1+0x20b0] ;  /* 0x0020b00001087983 */ /* 0x000ea80000300a00 */
[----:B------:R-:W5:Y:S04]  /*2cc10*/  LDL.LU R19, [R1+0x6bc] ;  /* 0x0006bc0001137983 */ /* 0x000f680000300800 */
[----:B------:R-:W-:Y:S01]  /*2cc20*/  STL [R1+0x1f5c], R28 ;  /* 0x001f5c1c01007387 */ /* 0x000fe20000100800 */
[----:B--2---:R-:W-:-:S15]  /*2cc30*/  HMMA.16816.F32 R8, R12, R16, R8 ;  /* 0x000000100c08723c */ /* 0x004fde0000001808 */
[----:B------:R-:W-:-:S08]  /*2cc40*/  NOP ;  /* 0x0000000000007918 */ /* 0x000fd00000000000 */
[----:B------:R-:W-:Y:S04]  /*2cc50*/  STL.64 [R1+0x40], R8 ;  /* 0x0000400801007387 */ /* 0x000fe80000100a00 */
[----:B------:R0:W-:Y:S04]  /*2cc60*/  STL.64 [R1+0x48], R10 ;  /* 0x0000480a01007387 */ /* 0x0001e80000100a00 */
[----:B0-----:R-:W2:Y:S04]  /*2cc70*/  LDL.LU.64 R10, [R1+0x20a8] ;  /* 0x0020a800010a7983 */ /* 0x001ea80000300a00 */
[----:B------:R-:W3:Y:S01]  /*2cc80*/  LDL.LU.64 R8, [R1+0x20a0] ;  /* 0x0020a00001087983 */ /* 0x000ee20000300a00 */
[----:B--2---:R-:W-:-:S15]  /*2cc90*/  HMMA.16816.F32 R4, R12, R10, R4 ;  /* 0x0000000a0c04723c */ /* 0x004fde0000001804 */
[----:B------:R-:W-:-:S08]  /*2cca0*/  NOP ;  /* 0x0000000000007918 */ /* 0x000fd00000000000 */
[----:B------:R-:W-:Y:S04]  /*2ccb0*/  STL.64 [R1+0x30], R4 ;  /* 0x0000300401007387 */ /* 0x000fe80000100a00 */
[----:B------:R0:W-:Y:S04]  /*2ccc0*/  STL.64 [R1+0x38], R6 ;  /* 0x0000380601007387 */ /* 0x0001e80000100a00 */
[----:B0-----:R-:W3:Y:S04]  /*2ccd0*/  LDL.LU.64 R6, [R1+0x2098] ;  /* 0x0020980001067983 */ /* 0x001ee80000300a00 */
[----:B------:R-:W3:Y:S02]  /*2cce0*/  LDL.LU.64 R4, [R1+0x2090] ;  /* 0x0020900001047983 */ /* 0x000ee40000300a00 */
[----:B---3--:R-:W-:Y:S02]  /*2ccf0*/  HMMA.16816.F32 R8, R12, R8, R4 ;  /* 0x000000080c08723c */ /* 0x008fe40000001804 */
[----:B------:R-:W2:Y:S04]  /*2cd00*/  LDL.LU.64 R6, [R1+0x2088] ;  /* 0x0020880001067983 */ /* 0x000ea80000300a00 */
[----:B------:R-:W2:Y:S01]  /*2cd10*/  LDL.LU.64 R4, [R1+0x2080] ;  /* 0x0020800001047983 */ /* 0x000ea20000300a00 */
[----:B-----5:R-:W-:-:S02]  /*2cd20*/  IMAD R16, R20, 0x100, R19 ;  /* 0x0000010014107824 */ /* 0x020fc400078e0213 */
[----:B------:R-:W-:Y:S02]  /*2cd30*/  IMAD R17, R27, 0x100, R21 ;  /* 0x000001001b117824 */ /* 0x000fe400078e0215 */
[----:B------:R-:W-:Y:S02]  /*2cd40*/  IMAD R18, R24, 0x100, R26 ;  /* 0x0000010018127824 */ /* 0x000fe400078e021a */
[----:B------:R-:W-:-:S11]  /*2cd50*/  IMAD R19, R29, 0x100, R25 ;  /* 0x000001001d137824 */ /* 0x000fd600078e0219 */
[----:B------:R-:W-:Y:S01]  /*2cd60*/  IMAD.MOV.U32 R0, RZ, RZ, R11 ;  /* 0x000000ffff007224 */ /* 0x000fe200078e000b */
[----:B------:R-:W-:Y:S04]  /*2cd70*/  STL.64 [R1+0x20], R8 ;  /* 0x0000200801007387 */ /* 0x000fe80000100a00 */
[----:B------:R-:W-:Y:S04]  /*2cd80*/  STL [R1+0x28], R10 ;  /* 0x0000280a01007387 */ /* 0x000fe80000100800 */
[----:B------:R0:W-:Y:S01]  /*2cd90*/  STL [R1+0x1f70], R0 ;  /* 0x001f700001007387 */ /* 0x0001e20000100800 */
[----:B--2---:R-:W-:-:S15]  /*2cda0*/  HMMA.16816.F32 R4, R12, R2, R4 ;  /* 0x000000020c04723c */ /* 0x004fde0000001804 */
[----:B------:R-:W-:-:S08]  /*2cdb0*/  NOP ;  /* 0x0000000000007918 */ /* 0x000fd00000000000 */
[----:B------:R1:W-:Y:S04]  /*2cdc0*/  STL.64 [R1+0x10], R4 ;  /* 0x0000100401007387 */ /* 0x0003e80000100a00 */
[----:B------:R-:W2:Y:S04]  /*2cdd0*/  LDL R24, [R1+0x2f8] ;  /* 0x0002f80001187983 */ /* 0x000ea80000100800 */
[----:B------:R-:W3:Y:S04]  /*2cde0*/  LDL R25, [R1+0x2fc] ;  /* 0x0002fc0001197983 */ /* 0x000ee80000100800 */
[----:B------:R-:W4:Y:S04]  /*2cdf0*/  LDL R20, [R1+0x308] ;  /* 0x0003080001147983 */ /* 0x000f280000100800 */
[----:B------:R-:W5:Y:S04]  /*2ce00*/  LDL R21, [R1+0x30c] ;  /* 0x00030c0001157983 */ /* 0x000f680000100800 */
[----:B------:R-:W5:Y:S04]  /*2ce10*/  LDL R2, [R1+0x31c] ;  /* 0x00031c0001027983 */ /* 0x000f680000100800 */
[----:B------:R-:W5:Y:S04]  /*2ce20*/  LDL R3, [R1+0x328] ;  /* 0x0003280001037983 */ /* 0x000f680000100800 */
[----:B0-----:R-:W5:Y:S04]  /*2ce30*/  LDL R0, [R1+0x32c] ;  /* 0x00032c0001007983 */ /* 0x001f680000100800 */
[----:B------:R-:W2:Y:S01]  /*2ce40*/  LDL.LU R8, [R1+0x6dc] ;  /* 0x0006dc0001087983 */ /* 0x000ea20000300800 */
[----:B------:R-:W-:-:S03]  /*2ce50*/  IMAD.MOV.U32 R29, RZ, RZ, R6 ;  /* 0x000000ffff1d7224 */ /* 0x000fc600078e0006 */
[----:B-1----:R-:W5:Y:S04]  /*2ce60*/  LDL.LU R4, [R1+0x6d8] ;  /* 0x0006d80001047983 */ /* 0x002f680000300800 */
[----:B------:R-:W2:Y:S04]  /*2ce70*/  LDL.LU R9, [R1+0x6e4] ;  /* 0x0006e40001097983 */ /* 0x000ea80000300800 */
[----:B------:R-:W5:Y:S04]  /*2ce80*/  LDL.LU R5, [R1+0x6e0] ;  /* 0x0006e00001057983 */ /* 0x000f680000300800 */
[----:B------:R-:W3:Y:S04]  /*2ce90*/  LDL.LU R10, [R1+0x6ec] ;  /* 0x0006ec00010a7983 */ /* 0x000ee80000300800 */
[----:B------:R-:W5:Y:S04]  /*2cea0*/  LDL.LU R6, [R1+0x6e8] ;  /* 0x0006e80001067983 */ /* 0x000f680000300800 */
[----:B------:R-:W3:Y:S04]  /*2ceb0*/  LDL R11, [R1+0x338] ;  /* 0x00033800010b7983 */ /* 0x000ee80000100800 */
[----:B---3--:R-:W-:Y:S04]  /*2cec0*/  STL.64 [R1+0x2058], R10 ;  /* 0x0020580a01007387 */ /* 0x008fe80000100a00 */
[----:B--2---:R0:W-:Y:S04]  /*2ced0*/  STL.64 [R1+0x2050], R8 ;  /* 0x0020500801007387 */ /* 0x0041e80000100a00 */
[----:B0-----:R-:W2:Y:S04]  /*2cee0*/  LDL.LU R8, [R1+0x270] ;  /* 0x0002700001087983 */ /* 0x001ea80000300800 */
[----:B------:R-:W2:Y:S04]  /*2cef0*/  LDL.LU R9, [R1+0x274] ;  /* 0x0002740001097983 */ /* 0x000ea80000300800 */
[----:B------:R-:W3:Y:S04]  /*2cf00*/  LDL.LU R10, [R1+0x278] ;  /* 0x00027800010a7983 */ /* 0x000ee80000300800 */
[----:B------:R-:W3:Y:S04]  /*2cf10*/  LDL.LU R11, [R1+0x27c] ;  /* 0x00027c00010b7983 */ /* 0x000ee80000300800 */
        /* <DEDUP_REMOVED lines=10> */
[----:B------:R-:W2:Y:S04]  /*2cfc0*/  LDL.LU R10, [R1+0x218] ;  /* 0x00021800010a7983 */ /* 0x000ea80000300800 */
[----:B------:R-:W2:Y:S04]  /*2cfd0*/  LDL.LU R11, [R1+0x21c] ;  /* 0x00021c00010b7983 */ /* 0x000ea80000300800 */
[----:B------:R-:W3:Y:S01]  /*2cfe0*/  LDL R28, [R1+0x33c] ;  /* 0x00033c00011c7983 */ /* 0x000ee20000100800 */
[----:B------:R-:W-:-:S03]  /*2cff0*/  IMAD.MOV.U32 R26, RZ, RZ, R7 ;  /* 0x000000ffff1a7224 */ /* 0x000fc600078e0007 */
[----:B------:R-:W3:Y:S04]  /*2d000*/  LDL.LU R27, [R1+0x6f4] ;  /* 0x0006f400011b7983 */ /* 0x000ee80000300800 */
[----:B------:R-:W3:Y:S04]  /*2d010*/  LDL.LU R7, [R1+0x6f0] ;  /* 0x0006f00001077983 */ /* 0x000ee80000300800 */
[----:B------:R0:W-:Y:S04]  /*2d020*/  STL [R1+0x1f74], R29 ;  /* 0x001f741d01007387 */ /* 0x0001e80000100800 */
[----:B0-----:R-:W3:Y:S01]  /*2d030*/  LDL R29, [R1+0x318] ;  /* 0x00031800011d7983 */ /* 0x001ee20000100800 */
[----:B--2---:R-:W-:Y:S03]  /*2d040*/  HMMA.16816.F32 R12, R12, R22, R8 ;  /* 0x000000160c0c723c */ /* 0x004fe60000001808 */
[----:B------:R-:W2:Y:S04]  /*2d050*/  LDL.LU.64 R10, [R1+0x2078] ;  /* 0x00207800010a7983 */ /* 0x000ea80000300a00 */
[----:B------:R-:W2:-:S15]  /*2d060*/  LDL.LU.64 R8, [R1+0x2070] ;  /* 0x0020700001087983 */ /* 0x000e9e0000300a00 */
[----:B------:R-:W-:-:S01]  /*2d070*/  NOP ;  /* 0x0000000000007918 */ /* 0x000fc20000000000 */
[----:B------:R0:W-:Y:S04]  /*2d080*/  STL.64 [R1], R12 ;  /* 0x0000000c01007387 */ /* 0x0001e80000100a00 */
[----:B------:R1:W-:Y:S04]  /*2d090*/  STL.64 [R1+0x8], R14 ;  /* 0x0000080e01007387 */ /* 0x0003e80000100a00 */
[----:B0-----:R-:W3:Y:S04]  /*2d0a0*/  LDL.LU R12, [R1+0x230] ;  /* 0x00023000010c7983 */ /* 0x001ee80000300800 */
[----:B------:R-:W3:Y:S04]  /*2d0b0*/  LDL.LU R13, [R1+0x234] ;  /* 0x00023400010d7983 */ /* 0x000ee80000300800 */
[----:B-1----:R-:W3:Y:S04]  /*2d0c0*/  LDL.LU R14, [R1+0x238] ;  /* 0x00023800010e7983 */ /* 0x002ee80000300800 */
[----:B------:R-:W3:Y:S01]  /*2d0d0*/  LDL.LU R15, [R1+0x23c] ;  /* 0x00023c00010f7983 */ /* 0x000ee20000300800 */
[----:B------:R-:W-:-:S02]  /*2d0e0*/  F2FP.F16.E4M3.UNPACK_B R16, R16 ;  /* 0x00000010ff10723e */ /* 0x000fc400020006ff */
[----:B------:R-:W-:Y:S02]  /*2d0f0*/  F2FP.F16.E4M3.UNPACK_B R17, R17 ;  /* 0x00000011ff11723e */ /* 0x000fe400020006ff */
[----:B------:R-:W-:Y:S02]  /*2d100*/  F2FP.F16.E4M3.UNPACK_B R18, R18 ;  /* 0x00000012ff12723e */ /* 0x000fe400020006ff */
[----:B------:R-:W-:Y:S02]  /*2d110*/  F2FP.F16.E4M3.UNPACK_B R19, R19 ;  /* 0x00000013ff13723e */ /* 0x000fe400020006ff */
[----:B------:R-:W-:Y:S02]  /*2d120*/  F2FP.F16.E4M3.UNPACK_B R24, R24 ;  /* 0x00000018ff18723e */ /* 0x000fe400020006ff */
[----:B------:R-:W-:Y:S02]  /*2d130*/  F2FP.F16.E4M3.UNPACK_B R25, R25 ;  /* 0x00000019ff19723e */ /* 0x000fe400020006ff */
[----:B----4-:R-:W-:-:S02]  /*2d140*/  F2FP.F16.E4M3.UNPACK_B R20, R20 ;  /* 0x00000014ff14723e */ /* 0x010fc400020006ff */
[----:B-----5:R-:W-:Y:S01]  /*2d150*/  F2FP.F16.E4M3.UNPACK_B R21, R21 ;  /* 0x00000015ff15723e */ /* 0x020fe200020006ff */
[----:B------:R-:W-:Y:S04]  /*2d160*/  STL [R1+0x2020], R26 ;  /* 0x0020201a01007387 */ /* 0x000fe80000100800 */
[----:B------:R0:W-:Y:S02]  /*2d170*/  STL.64 [R1+0x2018], R24 ;  /* 0x0020181801007387 */ /* 0x0001e40000100a00 */
[C---:B--2---:R-:W-:Y:S06]  /*2d180*/  HMMA.16816.F32 R8, R16.reuse, R20, R8 ;  /* 0x000000141008723c */ /* 0x044fec0000001808 */
[----:B---3--:R-:W-:-:S15]  /*2d190*/  HMMA.16816.F32 R12, R16, R24, R12 ;  /* 0x00000018100c723c */ /* 0x008fde000000180c */
[----:B------:R-:W-:-:S08]  /*2d1a0*/  NOP ;  /* 0x0000000000007918 */ /* 0x000fd00000000000 */
[----:B------:R-:W-:Y:S04]  /*2d1b0*/  STL.64 [R1+0x110], R12 ;  /* 0x0001100c01007387 */ /* 0x000fe80000100a00 */
[----:B------:R-:W-:Y:S04]  /*2d1c0*/  STL.64 [R1+0x118], R14 ;  /* 0x0001180e01007387 */ /* 0x000fe80000100a00 */
[----:B------:R1:W-:Y:S04]  /*2d1d0*/  STL [R1+0x2048], R27 ;  /* 0x0020481b01007387 */ /* 0x0003e80000100800 */
[----:B0-----:R-:W2:Y:S04]  /*2d1e0*/  LDL.LU R24, [R1+0x280] ;  /* 0x0002800001187983 */ /* 0x001ea80000300800 */
[----:B------:R-:W2:Y:S04]  /*2d1f0*/  LDL.LU R25, [R1+0x284] ;  /* 0x0002840001197983 */ /* 0x000ea80000300800 */
[----:B------:R-:W2:Y:S04]  /*2d200*/  LDL.LU R26, [R1+0x288] ;  /* 0x00028800011a7983 */ /* 0x000ea80000300800 */
[----:B-1----:R-:W2:Y:S04]  /*2d210*/  LDL.LU R27, [R1+0x28c] ;  /* 0x00028c00011b7983 */ /* 0x002ea80000300800 */
[----:B------:R-:W-:Y:S04]  /*2d220*/  STL.64 [R1+0x120], R8 ;  /* 0x0001200801007387 */ /* 0x000fe80000100a00 */
[----:B------:R0:W-:Y:S04]  /*2d230*/  STL.64 [R1+0x128], R10 ;  /* 0x0001280a01007387 */ /* 0x0001e80000100a00 */
[----:B0-----:R-:W3:Y:S04]  /*2d240*/  LDL.LU.64 R10, [R1+0x2068] ;  /* 0x00206800010a7983 */ /* 0x001ee80000300a00 */
[----:B------:R-:W3:Y:S01]  /*2d250*/  LDL.LU.64 R8, [R1+0x2060] ;  /* 0x0020600001087983 */ /* 0x000ee20000300a00 */
[----:B------:R-:W-:-:S02]  /*2d260*/  F2FP.F16.E4M3.UNPACK_B R14, R29 ;  /* 0x0000001dff0e723e */ /* 0x000fc400020006ff */
[----:B------:R-:W-:Y:S02]  /*2d270*/  F2FP.F16.E4M3.UNPACK_B R15, R2 ;  /* 0x00000002ff0f723e */ /* 0x000fe400020006ff */
[----:B------:R-:W-:Y:S02]  /*2d280*/  F2FP.F16.E4M3.UNPACK_B R12, R3 ;  /* 0x00000003ff0c723e */ /* 0x000fe400020006ff */
[----:B------:R-:W-:-:S07]  /*2d290*/  F2FP.F16.E4M3.UNPACK_B R13, R0 ;  /* 0x00000000ff0d723e */ /* 0x000fce00020006ff */
[C---:B--2---:R-:W-:Y:S06]  /*2d2a0*/  HMMA.16816.F32 R24, R16.reuse, R12, R24 ;  /* 0x0000000c1018723c */ /* 0x044fec0000001818 */
[----:B---3--:R-:W-:-:S15]  /*2d2b0*/  HMMA.16816.F32 R8, R16, R14, R8 ;  /* 0x0000000e1008723c */ /* 0x008fde0000001808 */
[----:B------:R-:W-:-:S08]  /*2d2c0*/  NOP ;  /* 0x0000000000007918 */ /* 0x000fd00000000000 */
[----:B------:R-:W-:Y:S04]  /*2d2d0*/  STL.64 [R1+0x150], R8 ;  /* 0x0001500801007387 */ /* 0x000fe80000100a00 */
[----:B------:R0:W-:Y:S04]  /*2d2e0*/  STL.64 [R1+0x158], R10 ;  /* 0x0001580a01007387 */ /* 0x0001e80000100a00 */
[----:B0-----:R-:W2:Y:S04]  /*2d2f0*/  LDL.LU.64 R10, [R1+0x2058] ;  /* 0x00205800010a7983 */ /* 0x001ea80000300a00 */
[----:B------:R-:W3:Y:S04]  /*2d300*/  LDL.LU.64 R8, [R1+0x2050] ;  /* 0x0020500001087983 */ /* 0x000ee80000300a00 */
[----:B------:R-:W-:Y:S04]  /*2d310*/  STL.64 [R1+0x170], R24 ;  /* 0x0001701801007387 */ /* 0x000fe80000100a00 */
[----:B------:R0:W-:Y:S04]  /*2d320*/  STL.64 [R1+0x178], R26 ;  /* 0x0001781a01007387 */ /* 0x0001e80000100a00 */
[----:B0-----:R-:W4:Y:S01]  /*2d330*/  LDL.LU R27, [R1+0x2048] ;  /* 0x00204800011b7983 */ /* 0x001f220000300800 */
[----:B---3--:R-:W-:-:S02]  /*2d340*/  IMAD R4, R4, 0x100, R8 ;  /* 0x0000010004047824 */ /* 0x008fc400078e0208 */
[----:B------:R-:W-:Y:S01]  /*2d350*/  IMAD R5, R5, 0x100, R9 ;  /* 0x0000010005057824 */ /* 0x000fe200078e0209 */
[----:B------:R-:W3:Y:S04]  /*2d360*/  LDL R8, [R1+0x348] ;  /* 0x0003480001087983 */ /* 0x000ee80000100800 */
[----:B------:R-:W5:Y:S04]  /*2d370*/  LDL R9, [R1+0x34c] ;  /* 0x00034c0001097983 */ /* 0x000f680000100800 */
[----:B------:R-:W-:Y:S04]  /*2d380*/  STL.64 [R1+0x2000], R14 ;  /* 0x0020000e01007387 */ /* 0x000fe80000100a00 */
[----:B------:R0:W-:Y:S04]  /*2d390*/  STL.64 [R1+0x1ff8], R12 ;  /* 0x001ff80c01007387 */ /* 0x0001e80000100a00 */
[----:B0-----:R-:W3:Y:S04]  /*2d3a0*/  LDL.LU R12, [R1+0x2c0] ;  /* 0x0002c000010c7983 */ /* 0x001ee80000300800 */
[----:B------:R-:W3:Y:S04]  /*2d3b0*/  LDL.LU R13, [R1+0x2c4] ;  /* 0x0002c400010d7983 */ /* 0x000ee80000300800 */
[----:B------:R-:W3:Y:S04]  /*2d3c0*/  LDL.LU R14, [R1+0x2c8] ;  /* 0x0002c800010e7983 */ /* 0x000ee80000300800 */
[----:B------:R-:W3:Y:S04]  /*2d3d0*/  LDL.LU R15, [R1+0x2cc] ;  /* 0x0002cc00010f7983 */ /* 0x000ee80000300800 */
[----:B------:R-:W5:Y:S04]  /*2d3e0*/  LDL.LU R24, [R1+0x2a0] ;  /* 0x0002a00001187983 */ /* 0x000f680000300800 */
[----:B------:R-:W5:Y:S01]  /*2d3f0*/  LDL.LU R25, [R1+0x2a4] ;  /* 0x0002a40001197983 */ /* 0x000f620000300800 */
[----:B----4-:R-:W-:-:S03]  /*2d400*/  IMAD R7, R7, 0x100, R27 ;  /* 0x0000010007077824 */ /* 0x010fc600078e021b */
[----:B------:R-:W4:Y:S04]  /*2d410*/  LDL.LU R26, [R1+0x2a8] ;  /* 0x0002a800011a7983 */ /* 0x000f280000300800 */
[----:B------:R-:W4:Y:S01]  /*2d420*/  LDL.LU R27, [R1+0x2ac] ;  /* 0x0002ac00011b7983 */ /* 0x000f220000300800 */
[----:B--2---:R-:W-:Y:S01]  /*2d430*/  IMAD R6, R6, 0x100, R10 ;  /* 0x0000010006067824 */ /* 0x004fe200078e020a */
[----:B------:R-:W-:Y:S02]  /*2d440*/  F2FP.F16.E4M3.UNPACK_B R10, R11 ;  /* 0x0000000bff0a723e */ /* 0x000fe400020006ff */
[----:B------:R-:W-:Y:S01]  /*2d450*/  F2FP.F16.E4M3.UNPACK_B R11, R28 ;  /* 0x0000001cff0b723e */ /* 0x000fe200020006ff */
[----:B------:R-:W2:Y:S04]  /*2d460*/  LDL R2, [R1+0x358] ;  /* 0x0003580001027983 */ /* 0x000ea80000100800 */
[----:B------:R-:W2:Y:S04]  /*2d470*/  LDL R3, [R1+0x35c] ;  /* 0x00035c0001037983 */ /* 0x000ea80000100800 */
[----:B------:R-:W2:Y:S04]  /*2d480*/  LDL R23, [R1+0x368] ;  /* 0x0003680001177983 */ /* 0x000ea80000100800 */
[----:B------:R-:W2:Y:S04]  /*2d490*/  LDL R28, [R1+0x36c] ;  /* 0x00036c00011c7983 */ /* 0x000ea80000100800 */
[----:B----4-:R-:W-:Y:S04]  /*2d4a0*/  STL.64 [R1+0x2030], R26 ;  /* 0x0020301a01007387 */ /* 0x010fe80000100a00 */
[----:B-----5:R0:W-:Y:S04]  /*2d4b0*/  STL.64 [R1+0x2028], R24 ;  /* 0x0020281801007387 */ /* 0x0201e80000100a00 */
[----:B0-----:R-:W4:Y:S04]  /*2d4c0*/  LDL.LU R24, [R1+0x2d0] ;  /* 0x0002d00001187983 */ /* 0x001f280000300800 */
[----:B------:R-:W4:Y:S04]  /*2d4d0*/  LDL.LU R25, [R1+0x2d4] ;  /* 0x0002d40001197983 */ /* 0x000f280000300800 */
[----:B------:R-:W5:Y:S04]  /*2d4e0*/  LDL.LU R26, [R1+0x2d8] ;  /* 0x0002d800011a7983 */ /* 0x000f680000300800 */
[----:B------:R-:W5:Y:S01]  /*2d4f0*/  LDL.LU R27, [R1+0x2dc] ;  /* 0x0002dc00011b7983 */ /* 0x000f620000300800 */
[----:B---3--:R-:W-:Y:S01]  /*2d500*/  HMMA.16816.F32 R12, R16, R10, R12 ;  /* 0x0000000a100c723c */ /* 0x008fe2000000180c */
[----:B------:R-:W-:-:S02]  /*2d510*/  F2FP.F16.E4M3.UNPACK_B R8, R8 ;  /* 0x00000008ff08723e */ /* 0x000fc400020006ff */
[----:B-----5:R-:W-:Y:S04]  /*2d520*/  STL.64 [R1+0x2040], R26 ;  /* 0x0020401a01007387 */ /* 0x020fe80000100a00 */
[----:B----4-:R0:W-:Y:S04]  /*2d530*/  STL.64 [R1+0x2038], R24 ;  /* 0x0020381801007387 */ /* 0x0101e80000100a00 */
[----:B0-----:R-:W3:Y:S04]  /*2d540*/  LDL.LU R24, [R1+0x2e0] ;  /* 0x0002e00001187983 */ /* 0x001ee80000300800 */
[----:B------:R-:W3:Y:S04]  /*2d550*/  LDL.LU R25, [R1+0x2e4] ;  /* 0x0002e40001197983 */ /* 0x000ee80000300800 */
[----:B------:R-:W3:Y:S04]  /*2d560*/  LDL.LU R26, [R1+0x2e8] ;  /* 0x0002e800011a7983 */ /* 0x000ee80000300800 */
[----:B------:R-:W3:Y:S04]  /*2d570*/  LDL.LU R27, [R1+0x2ec] ;  /* 0x0002ec00011b7983 */ /* 0x000ee80000300800 */
[----:B------:R0:W-:Y:S04]  /*2d580*/  STL.64 [R1+0x1a0], R12 ;  /* 0x0001a00c01007387 */ /* 0x0001e80000100a00 */
[----:B------:R1:W-:Y:S04]  /*2d590*/  STL.64 [R1+0x1a8], R14 ;  /* 0x0001a80e01007387 */ /* 0x0003e80000100a00 */
[----:B0-----:R-:W4:Y:S04]  /*2d5a0*/  LDL.LU R12, [R1+0x260] ;  /* 0x00026000010c7983 */ /* 0x001f280000300800 */
[----:B------:R-:W4:Y:S04]  /*2d5b0*/  LDL.LU R13, [R1+0x264] ;  /* 0x00026400010d7983 */ /* 0x000f280000300800 */
[----:B-1----:R-:W5:Y:S04]  /*2d5c0*/  LDL.LU R14, [R1+0x268] ;  /* 0x00026800010e7983 */ /* 0x002f680000300800 */
[----:B------:R-:W5:Y:S01]  /*2d5d0*/  LDL.LU R15, [R1+0x26c] ;  /* 0x00026c00010f7983 */ /* 0x000f620000300800 */
[----:B------:R-:W-:-:S07]  /*2d5e0*/  F2FP.F16.E4M3.UNPACK_B R9, R9 ;  /* 0x00000009ff09723e */ /* 0x000fce00020006ff */
[----:B---3--:R-:W-:Y:S01]  /*2d5f0*/  HMMA.16816.F32 R24, R16, R8, R24 ;  /* 0x000000081018723c */ /* 0x008fe20000001818 */
[----:B-----5:R-:W-:Y:S04]  /*2d600*/  STL.64 [R1+0x2010], R14 ;  /* 0x0020100e01007387 */ /* 0x020fe80000100a00 */
[----:B----4-:R0:W-:Y:S04]  /*2d610*/  STL.64 [R1+0x2008], R12 ;  /* 0x0020080c01007387 */ /* 0x0101e80000100a00 */
[----:B0-----:R-:W3:Y:S04]  /*2d620*/  LDL.LU R12, [R1+0x290] ;  /* 0x00029000010c7983 */ /* 0x001ee80000300800 */
[----:B------:R-:W3:Y:S04]  /*2d630*/  LDL.LU R13, [R1+0x294] ;  /* 0x00029400010d7983 */ /* 0x000ee80000300800 */
[----:B------:R-:W3:Y:S04]  /*2d640*/  LDL.LU R14, [R1+0x298] ;  /* 0x00029800010e7983 */ /* 0x000ee80000300800 */
[----:B------:R-:W3:Y:S04]  /*2d650*/  LDL.LU R15, [R1+0x29c] ;  /* 0x00029c00010f7983 */ /* 0x000ee80000300800 */
[----:B------:R-:W4:Y:S04]  /*2d660*/  LDL.LU R29, [R1+0x704] ;  /* 0x00070400011d7983 */ /* 0x000f280000300800 */
[----:B------:R-:W4:Y:S04]  /*2d670*/  LDL.LU R0, [R1+0x700] ;  /* 0x0007000001007983 */ /* 0x000f280000300800 */
[----:B------:R-:W-:Y:S04]  /*2d680*/  STL.64 [R1+0x250], R24 ;  /* 0x0002501801007387 */ /* 0x000fe80000100a00 */
[----:B------:R0:W-:Y:S04]  /*2d690*/  STL.64 [R1+0x258], R26 ;  /* 0x0002581a01007387 */ /* 0x0001e80000100a00 */
[----:B0-----:R-:W5:Y:S04]  /*2d6a0*/  LDL.LU.64 R26, [R1+0x2040] ;  /* 0x00204000011a7983 */ /* 0x001f680000300a00 */
[----:B------:R-:W5:Y:S01]  /*2d6b0*/  LDL.LU.64 R24, [R1+0x2038] ;  /* 0x0020380001187983 */ /* 0x000f620000300a00 */
[----:B--2---:R-:W-:-:S02]  /*2d6c0*/  F2FP.F16.E4M3.UNPACK_B R2, R2 ;  /* 0x00000002ff02723e */ /* 0x004fc400020006ff */
[----:B------:R-:W-:Y:S01]  /*2d6d0*/  F2FP.F16.E4M3.UNPACK_B R3, R3 ;  /* 0x00000003ff03723e */ /* 0x000fe200020006ff */
[----:B------:R-:W-:Y:S04]  /*2d6e0*/  STL.64 [R1+0x1ff0], R10 ;  /* 0x001ff00a01007387 */ /* 0x000fe80000100a00 */
[----:B------:R0:W-:Y:S04]  /*2d6f0*/  STL.64 [R1+0x1fe8], R8 ;  /* 0x001fe80801007387 */ /* 0x0001e80000100a00 */
[----:B0-----:R-:W2:Y:S04]  /*2d700*/  LDL.LU R8, [R1+0x240] ;  /* 0x0002400001087983 */ /* 0x001ea80000300800 */
[----:B------:R-:W2:Y:S04]  /*2d710*/  LDL.LU R9, [R1+0x244] ;  /* 0x0002440001097983 */ /* 0x000ea80000300800 */
[----:B------:R-:W2:Y:S04]  /*2d720*/  LDL.LU R10, [R1+0x248] ;  /* 0x00024800010a7983 */ /* 0x000ea80000300800 */
[----:B------:R-:W2:Y:S01]  /*2d730*/  LDL.LU R11, [R1+0x24c] ;  /* 0x00024c00010b7983 */ /* 0x000ea20000300800 */
[----:B-----5:R-:W-:-:S15]  /*2d740*/  HMMA.16816.F32 R24, R16, R2, R24 ;  /* 0x000000021018723c */ /* 0x020fde0000001818 */
[----:B------:R-:W-:-:S08]  /*2d750*/  NOP ;  /* 0x0000000000007918 */ /* 0x000fd00000000000 */
[----:B------:R-:W-:Y:S04]  /*2d760*/  STL.64 [R1+0x230], R24 ;  /* 0x0002301801007387 */ /* 0x000fe80000100a00 */
[----:B------:R0:W-:Y:S04]  /*2d770*/  STL.64 [R1+0x238], R26 ;  /* 0x0002381a01007387 */ /* 0x0001e80000100a00 */
[----:B0-----:R-:W5:Y:S04]  /*2d780*/  LDL.LU.64 R26, [R1+0x2030] ;  /* 0x00203000011a7983 */ /* 0x001f680000300a00 */
[----:B------:R-:W5:Y:S01]  /*2d790*/  LDL.LU.64 R24, [R1+0x2028] ;  /* 0x0020280001187983 */ /* 0x000f620000300a00 */
[----:B------:R-:W-:-:S02]  /*2d7a0*/  F2FP.F16.E4M3.UNPACK_B R22, R23 ;  /* 0x00000017ff16723e */ /* 0x000fc400020006ff */
[----:B------:R-:W-:Y:S02]  /*2d7b0*/  F2FP.F16.E4M3.UNPACK_B R23, R28 ;  /* 0x0000001cff17723e */ /* 0x000fe400020006ff */
[----:B------:R-:W-:Y:S02]  /*2d7c0*/  F2FP.F16.E4M3.UNPACK_B R4, R4 ;  /* 0x00000004ff04723e */ /* 0x000fe400020006ff */
[----:B------:R-:W-:Y:S02]  /*2d7d0*/  F2FP.F16.E4M3.UNPACK_B R5, R5 ;  /* 0x00000005ff05723e */ /* 0x000fe400020006ff */
[----:B------:R-:W-:Y:S01]  /*2d7e0*/  F2FP.F16.E4M3.UNPACK_B R6, R6 ;  /* 0x00000006ff06723e */ /* 0x000fe200020006ff */
[----:B-----5:R-:W-:Y:S01]  /*2d7f0*/  HMMA.16816.F32 R16, R16, R22, R24 ;  /* 0x000000161010723c */ /* 0x020fe20000001818 */
[----:B------:R-:W5:Y:S04]  /*2d800*/  LDL.LU R26, [R1+0x2020] ;  /* 0x00202000011a7983 */ /* 0x000f680000300800 */
[----:B------:R-:W3:Y:S01]  /*2d810*/  LDL.LU.64 R24, [R1+0x2018] ;  /* 0x0020180001187983 */ /* 0x000ee20000300a00 */
[----:B------:R-:W-:-:S15]  /*2d820*/  F2FP.F16.E4M3.UNPACK_B R7, R7 ;  /* 0x00000007ff07723e */ /* 0x000fde00020006ff */
[----:B------:R-:W-:-:S02]  /*2d830*/  NOP ;  /* 0x0000000000007918 */ /* 0x000fc40000000000 */
[----:B------:R0:W-:Y:S04]  /*2d840*/  STL.64 [R1+0x1f0], R16 ;  /* 0x0001f01001007387 */ /* 0x0001e80000100a00 */
[----:B------:R-:W-:Y:S04]  /*2d850*/  STL.64 [R1+0x1f8], R18 ;  /* 0x0001f81201007387 */ /* 0x000fe80000100a00 */
[----:B0-----:R-:W4:Y:S04]  /*2d860*/  LDL.LU R16, [R1+0x6fc] ;  /* 0x0006fc0001107983 */ /* 0x001f280000300800 */
[----:B------:R-:W4:Y:S01]  /*2d870*/  LDL.LU R17, [R1+0x6f8] ;  /* 0x0006f80001117983 */ /* 0x000f220000300800 */
[----:B---3--:R-:W-:-:S15]  /*2d880*/  HMMA.16816.F32 R12, R4, R24, R12 ;  /* 0x00000018040c723c */ /* 0x008fde000000180c */
[----:B------:R-:W-:-:S08]  /*2d890*/  NOP ;  /* 0x0000000000007918 */ /* 0x000fd00000000000 */
[----:B------:R-:W-:Y:S04]  /*2d8a0*/  STL.64 [R1+0x200], R12 ;  /* 0x0002000c01007387 */ /* 0x000fe80000100a00 */
[----:B------:R0:W-:Y:S04]  /*2d8b0*/  STL.64 [R1+0x208], R14 ;  /* 0x0002080e01007387 */ /* 0x0001e80000100a00 */
[----:B0-----:R-:W3:Y:S04]  /*2d8c0*/  LDL.LU.64 R14, [R1+0x2010] ;  /* 0x00201000010e7983 */ /* 0x001ee80000300a00 */
[----:B------:R-:W3:Y:S04]  /*2d8d0*/  LDL.LU.64 R12, [R1+0x2008] ;  /* 0x00200800010c7983 */ /* 0x000ee80000300a00 */
[----:B------:R-:W4:Y:S04]  /*2d8e0*/  LDL.LU R18, [R1+0x708] ;  /* 0x0007080001127983 */ /* 0x000f280000300800 */
[----:B------:R-:W4:Y:S04]  /*2d8f0*/  LDL.LU R19, [R1+0x710] ;  /* 0x0007100001137983 */ /* 0x000f280000300800 */
[----:B------:R-:W4:Y:S04]  /*2d900*/  LDL.LU R28, [R1+0x72c] ;  /* 0x00072c00011c7983 */ /* 0x000f280000300800 */
[----:B------:R-:W5:Y:S01]  /*2d910*/  LDL.LU R27, [R1+0x734] ;  /* 0x00073400011b7983 */ /* 0x000f620000300800 */
[C---:B---3--:R-:W-:Y:S03]  /*2d920*/  HMMA.16816.F32 R12, R4.reuse, R20, R12 ;  /* 0x00000014040c723c */ /* 0x048fe6000000180c */
[----:B-----5:R-:W-:Y:S04]  /*2d930*/  STL.64 [R1+0x1fc0], R26 ;  /* 0x001fc01a01007387 */ /* 0x020fe80000100a00 */
[----:B------:R0:W-:Y:S04]  /*2d940*/  STL.64 [R1+0x1fb8], R24 ;  /* 0x001fb81801007387 */ /* 0x0001e80000100a00 */
[----:B0-----:R-:W3:Y:S04]  /*2d950*/  LDL.LU R24, [R1+0x160] ;  /* 0x0001600001187983 */ /* 0x001ee80000300800 */
[----:B------:R-:W3:Y:S04]  /*2d960*/  LDL.LU R25, [R1+0x164] ;  /* 0x0001640001197983 */ /* 0x000ee80000300800 */
[----:B------:R-:W3:Y:S04]  /*2d970*/  LDL.LU R26, [R1+0x168] ;  /* 0x00016800011a7983 */ /* 0x000ee80000300800 */
[----:B------:R-:W3:Y:S04]  /*2d980*/  LDL.LU R27, [R1+0x16c] ;  /* 0x00016c00011b7983 */ /* 0x000ee80000300800 */
[----:B------:R-:W-:Y:S04]  /*2d990*/  STL.64 [R1+0x1e0], R12 ;  /* 0x0001e00c01007387 */ /* 0x000fe80000100a00 */
[----:B------:R0:W-:Y:S04]  /*2d9a0*/  STL.64 [R1+0x1e8], R14 ;  /* 0x0001e80e01007387 */ /* 0x0001e80000100a00 */
[----:B0-----:R-:W2:Y:S04]  /*2d9b0*/  LDL.LU.64 R14, [R1+0x2000] ;  /* 0x00200000010e7983 */ /* 0x001ea80000300a00 */
[----:B------:R-:W5:Y:S04]  /*2d9c0*/  LDL.LU.64 R12, [R1+0x1ff8] ;  /* 0x001ff800010c7983 */ /* 0x000f680000300a00 */
[----:B------:R-:W-:Y:S04]  /*2d9d0*/  STL.64 [R1+0x1fd0], R22 ;  /* 0x001fd01601007387 */ /* 0x000fe80000100a00 */
[----:B------:R0:W-:Y:S04]  /*2d9e0*/  STL.64 [R1+0x1fc8], R20 ;  /* 0x001fc81401007387 */ /* 0x0001e80000100a00 */
[----:B0-----:R-:W5:Y:S04]  /*2d9f0*/  LDL.LU R20, [R1+0x220] ;  /* 0x0002200001147983 */ /* 0x001f680000300800 */
[----:B------:R-:W5:Y:S04]  /*2da00*/  LDL.LU R21, [R1+0x224] ;  /* 0x0002240001157983 */ /* 0x000f680000300800 */
[----:B------:R-:W5:Y:S04]  /*2da10*/  LDL.LU R22, [R1+0x228] ;  /* 0x0002280001167983 */ /* 0x000f680000300800 */
[----:B------:R-:W5:Y:S01]  /*2da20*/  LDL.LU R23, [R1+0x22c] ;  /* 0x00022c0001177983 */ /* 0x000f620000300800 */
[----:B--2---:R-:W-:-:S15]  /*2da30*/  HMMA.16816.F32 R8, R4, R14, R8 ;  /* 0x0000000e0408723c */ /* 0x004fde0000001808 */
[----:B------:R-:W-:-:S08]  /*2da40*/  NOP ;  /* 0x0000000000007918 */ /* 0x000fd00000000000 */
[----:B------:R-:W-:Y:S04]  /*2da50*/  STL.64 [R1+0x1d0], R8 ;  /* 0x0001d00801007387 */ /* 0x000fe80000100a00 */
[----:B------:R0:W-:Y:S04]  /*2da60*/  STL.64 [R1+0x1d8], R10 ;  /* 0x0001d80a01007387 */ /* 0x0001e80000100a00 */
[----:B0-----:R-:W3:Y:S01]  /*2da70*/  LDL.LU.64 R10, [R1+0x1ff0] ;  /* 0x001ff000010a7983 */ /* 0x001ee20000300a00 */
[----:B-----5:R-:W-:Y:S03]  /*2da80*/  HMMA.16816.F32 R20, R4, R12, R20 ;  /* 0x0000000c0414723c */ /* 0x020fe60000001814 */
[----:B------:R-:W2:Y:S04]  /*2da90*/  LDL.LU.64 R8, [R1+0x1fe8] ;  /* 0x001fe80001087983 */ /* 0x000ea80000300a00 */
[----:B------:R0:W-:Y:S01]  /*2daa0*/  STL.64 [R1+0x1fa0], R14 ;  /* 0x001fa00e01007387 */ /* 0x0001e20000100a00 */
[----:B----4-:R-:W-:-:S02]  /*2dab0*/  IMAD R16, R17, 0x100, R16 ;  /* 0x0000010011107824 */ /* 0x010fc400078e0210 */
[----:B------:R-:W-:Y:S01]  /*2dac0*/  IMAD R17, R0, 0x100, R29 ;  /* 0x0000010000117824 */ /* 0x000fe200078e021d */
[----:B0-----:R-:W4:-:S12]  /*2dad0*/  LDL.LU R14, [R1+0x70c] ;  /* 0x00070c00010e7983 */ /* 0x001f180000300800 */
[----:B------:R0:W-:Y:S04]  /*2dae0*/  STL.64 [R1+0x1c0], R20 ;  /* 0x0001c01401007387 */ /* 0x0001e80000100a00 */
[----:B------:R1:W-:Y:S04]  /*2daf0*/  STL.64 [R1+0x1c8], R22 ;  /* 0x0001c81601007387 */ /* 0x0003e80000100a00 */
[----:B------:R-:W5:Y:S04]  /*2db00*/  LDL.LU R15, [R1+0x714] ;  /* 0x00071400010f7983 */ /* 0x000f680000300800 */
[----:B------:R-:W-:Y:S04]  /*2db10*/  STL.64 [R1+0x1f98], R12 ;  /* 0x001f980c01007387 */ /* 0x000fe80000100a00 */
[----:B------:R-:W2:Y:S04]  /*2db20*/  LDL.LU R29, [R1+0x71c] ;  /* 0x00071c00011d7983 */ /* 0x000ea80000300800 */
[----:B------:R-:W2:Y:S04]  /*2db30*/  LDL.LU R0, [R1+0x724] ;  /* 0x0007240001007983 */ /* 0x000ea80000300800 */
[----:B0-----:R-:W2:Y:S01]  /*2db40*/  LDL.LU R20, [R1+0x140] ;  /* 0x0001400001147983 */ /* 0x001ea20000300800 */
[----:B---3--:R-:W-:-:S15]  /*2db50*/  HMMA.16816.F32 R24, R4, R10, R24 ;  /* 0x0000000a0418723c */ /* 0x008fde0000001818 */
[----:B------:R-:W-:-:S08]  /*2db60*/  NOP ;  /* 0x0000000000007918 */ /* 0x000fd00000000000 */
[----:B------:R-:W-:Y:S04]  /*2db70*/  STL.64 [R1+0x1b0], R24 ;  /* 0x0001b01801007387 */ /* 0x000fe80000100a00 */
[----:B------:R-:W-:Y:S04]  /*2db80*/  STL.64 [R1+0x1b8], R26 ;  /* 0x0001b81a01007387 */ /* 0x000fe80000100a00 */
[----:B------:R-:W2:Y:S04]  /*2db90*/  LDL.LU R21, [R1+0x144] ;  /* 0x0001440001157983 */ /* 0x000ea80000300800 */
[----:B-1----:R-:W3:Y:S04]  /*2dba0*/  LDL.LU R22, [R1+0x148] ;  /* 0x0001480001167983 */ /* 0x002ee80000300800 */
[----:B------:R-:W3:Y:S01]  /*2dbb0*/  LDL.LU R23, [R1+0x14c] ;  /* 0x00014c0001177983 */ /* 0x000ee20000300800 */
[----:B----4-:R-:W-:-:S02]  /*2dbc0*/  IMAD R18, R18, 0x100, R14 ;  /* 0x0000010012127824 */ /* 0x010fc400078e020e */
[----:B-----5:R-:W-:Y:S01]  /*2dbd0*/  IMAD R19, R19, 0x100, R15 ;  /* 0x0000010013137824 */ /* 0x020fe200078e020f */
[----:B---3--:R-:W-:Y:S04]  /*2dbe0*/  STL.64 [R1+0x1fe0], R22 ;  /* 0x001fe01601007387 */ /* 0x008fe80000100a00 */
[----:B--2---:R0:W-:Y:S04]  /*2dbf0*/  STL.64 [R1+0x1fd8], R20 ;  /* 0x001fd81401007387 */ /* 0x0041e80000100a00 */
[----:B0-----:R-:W2:Y:S04]  /*2dc00*/  LDL.LU R20, [R1+0x2b0] ;  /* 0x0002b00001147983 */ /* 0x001ea80000300800 */
[----:B------:R-:W2:Y:S04]  /*2dc10*/  LDL.LU R21, [R1+0x2b4] ;  /* 0x0002b40001157983 */ /* 0x000ea80000300800 */
[----:B------:R-:W2:Y:S04]  /*2dc20*/  LDL.LU R22, [R1+0x2b8] ;  /* 0x0002b80001167983 */ /* 0x000ea80000300800 */
[----:B------:R-:W2:Y:S04]  /*2dc30*/  LDL.LU R23, [R1+0x2bc] ;  /* 0x0002bc0001177983 */ /* 0x000ea80000300800 */
[----:B------:R-:W3:Y:S04]  /*2dc40*/  LDL.LU R24, [R1+0x100] ;  /* 0x0001000001187983 */ /* 0x000ee80000300800 */
[----:B------:R-:W3:Y:S04]  /*2dc50*/  LDL.LU R25, [R1+0x104] ;  /* 0x0001040001197983 */ /* 0x000ee80000300800 */
[----:B------:R-:W3:Y:S04]  /*2dc60*/  LDL.LU R26, [R1+0x108] ;  /* 0x00010800011a7983 */ /* 0x000ee80000300800 */
[----:B------:R-:W3:Y:S04]  /*2dc70*/  LDL.LU R27, [R1+0x10c] ;  /* 0x00010c00011b7983 */ /* 0x000ee80000300800 */
[----:B------:R-:W4:Y:S04]  /*2dc80*/  LDL.LU R12, [R1+0xc0] ;  /* 0x0000c000010c7983 */ /* 0x000f280000300800 */
[----:B------:R-:W4:Y:S04]  /*2dc90*/  LDL.LU R13, [R1+0xc4] ;  /* 0x0000c400010d7983 */ /* 0x000f280000300800 */
[----:B------:R-:W5:Y:S04]  /*2dca0*/  LDL.LU R14, [R1+0xc8] ;  /* 0x0000c800010e7983 */ /* 0x000f680000300800 */
[----:B------:R-:W5:Y:S01]  /*2dcb0*/  LDL.LU R15, [R1+0xcc] ;  /* 0x0000cc00010f7983 */ /* 0x000f620000300800 */
[C---:B--2---:R-:W-:Y:S03]  /*2dcc0*/  HMMA.16816.F32 R20, R4.reuse, R8, R20 ;  /* 0x000000080414723c */ /* 0x044fe60000001814 */
[----:B-----5:R-:W-:Y:S04]  /*2dcd0*/  STL.64 [R1+0x1fb0], R14 ;  /* 0x001fb00e01007387 */ /* 0x020fe80000100a00 */
[----:B----4-:R0:W-:Y:S04]  /*2dce0*/  STL.64 [R1+0x1fa8], R12 ;  /* 0x001fa80c01007387 */ /* 0x0101e80000100a00 */
[----:B0-----:R-:W2:Y:S04]  /*2dcf0*/  LDL.LU R12, [R1+0xd0] ;  /* 0x0000d000010c7983 */ /* 0x001ea80000300800 */
[----:B------:R-:W2:Y:S04]  /*2dd00*/  LDL.LU R13, [R1+0xd4] ;  /* 0x0000d400010d7983 */ /* 0x000ea80000300800 */
[----:B------:R-:W2:Y:S04]  /*2dd10*/  LDL.LU R14, [R1+0xd8] ;  /* 0x0000d800010e7983 */ /* 0x000ea80000300800 */
[----:B------:R-:W2:Y:S04]  /*2dd20*/  LDL.LU R15, [R1+0xdc] ;  /* 0x0000dc00010f7983 */ /* 0x000ea80000300800 */
[----:B------:R-:W-:Y:S04]  /*2dd30*/  STL.64 [R1+0x220], R20 ;  /* 0x0002201401007387 */ /* 0x000fe80000100a00 */
[----:B------:R0:W-:Y:S04]  /*2dd40*/  STL.64 [R1+0x228], R22 ;  /* 0x0002281601007387 */ /* 0x0001e80000100a00 */
[----:B0-----:R-:W4:Y:S04]  /*2dd50*/  LDL.LU.64 R22, [R1+0x1fe0] ;  /* 0x001fe00001167983 */ /* 0x001f280000300a00 */
[----:B------:R-:W4:Y:S04]  /*2dd60*/  LDL.LU.64 R20, [R1+0x1fd8] ;  /* 0x001fd80001147983 */ /* 0x000f280000300a00 */
[----:B------:R-:W-:Y:S04]  /*2dd70*/  STL.64 [R1+0x1f80], R10 ;  /* 0x001f800a01007387 */ /* 0x000fe80000100a00 */
[----:B------:R0:W-:Y:S04]  /*2dd80*/  STL.64 [R1+0x1f78], R8 ;  /* 0x001f780801007387 */ /* 0x0001e80000100a00 */
[----:B0-----:R-:W5:Y:S04]  /*2dd90*/  LDL.LU R8, [R1+0xa0] ;  /* 0x0000a00001087983 */ /* 0x001f680000300800 */
[----:B------:R-:W5:Y:S04]  /*2dda0*/  LDL.LU R9, [R1+0xa4] ;  /* 0x0000a40001097983 */ /* 0x000f680000300800 */
[----:B------:R-:W3:Y:S04]  /*2ddb0*/  LDL.LU R10, [R1+0xa8] ;  /* 0x0000a800010a7983 */ /* 0x000ee80000300800 */
[----:B------:R-:W3:Y:S01]  /*2ddc0*/  LDL.LU R11, [R1+0xac] ;  /* 0x0000ac00010b7983 */ /* 0x000ee20000300800 */
[----:B----4-:R-:W-:Y:S03]  /*2ddd0*/  HMMA.16816.F32 R20, R4, R2, R20 ;  /* 0x000000020414723c */ /* 0x010fe60000001814 */
[----:B---3--:R-:W-:Y:S04]  /*2dde0*/  STL.64 [R1+0x1f90], R10 ;  /* 0x001f900a01007387 */ /* 0x008fe80000100a00 */
[----:B-----5:R0:W-:Y:S04]  /*2ddf0*/  STL.64 [R1+0x1f88], R8 ;  /* 0x001f880801007387 */ /* 0x0201e80000100a00 */
        /* <DEDUP_REMOVED lines=8> */
[----:B------:R-:W-:-:S02]  /*2de80*/  F2FP.F16.E4M3.UNPACK_B R16, R16 ;  /* 0x00000010ff10723e */ /* 0x000fc400020006ff */
[----:B------:R-:W-:Y:S02]  /*2de90*/  F2FP.F16.E4M3.UNPACK_B R17, R17 ;  /* 0x00000011ff11723e */ /* 0x000fe400020006ff */
[----:B------:R-:W-:Y:S02]  /*2dea0*/  F2FP.F16.E4M3.UNPACK_B R18, R18 ;  /* 0x00000012ff12723e */ /* 0x000fe400020006ff */
[----:B------:R-:W-:Y:S01]  /*2deb0*/  F2FP.F16.E4M3.UNPACK_B R19, R19 ;  /* 0x00000013ff13723e */ /* 0x000fe200020006ff */
[----:B----4-:R-:W-:Y:S01]  /*2dec0*/  HMMA.16816.F32 R4, R4, R22, R24 ;  /* 0x000000160404723c */ /* 0x010fe20000001818 */
[----:B------:R-:W4:Y:S04]  /*2ded0*/  LDL.LU.64 R26, [R1+0x1fc0] ;  /* 0x001fc000011a7983 */ /* 0x000f280000300a00 */
[----:B------:R-:W2:-:S15]  /*2dee0*/  LDL.LU.64 R24, [R1+0x1fb8] ;  /* 0x001fb80001187983 */ /* 0x000e9e0000300a00 */
        /* <DEDUP_REMOVED lines=12> */
[----:B------:R-:W5:Y:S04]  /*2dfb0*/  LDL.LU.64 R12, [R1+0x1fa8] ;  /* 0x001fa800010c7983 */ /* 0x000f680000300a00 */
[----:B----4-:R-:W-:Y:S04]  /*2dfc0*/  STL.64 [R1+0x1f68], R26 ;  /* 0x001f681a01007387 */ /* 0x010fe80000100a00 */
        /* <DEDUP_REMOVED lines=9> */
[----:B0-----:R-:W3:Y:S04]  /*2e060*/  LDL.LU.64 R14, [R1+0x1fa0] ;  /* 0x001fa000010e7983 */ /* 0x001ee80000300a00 */
[----:B------:R-:W4:Y:S01]  /*2e070*/  LDL.LU.64 R12, [R1+0x1f98] ;  /* 0x001f9800010c7983 */ /* 0x000f220000300a00 */
        /* <DEDUP_REMOVED lines=14> */
[----:B0-----:R-:W3:Y:S04]  /*2e160*/  LDL.LU R12, [R1+0xf0] ;  /* 0x0000f000010c7983 */ /* 0x001ee80000300800 */
[----:B------:R-:W3:Y:S04]  /*2e170*/  LDL.LU R13, [R1+0xf4] ;  /* 0x0000f400010d7983 */ /* 0x000ee80000300800 */
[----:B------:R-:W3:Y:S04]  /*2e180*/  LDL.LU R14, [R1+0xf8] ;  /* 0x0000f800010e7983 */ /* 0x000ee80000300800 */
[----:B------:R-:W3:Y:S01]  /*2e190*/  LDL.LU R15, [R1+0xfc] ;  /* 0x0000fc00010f7983 */ /* 0x000ee20000300800 */
[----:B------:R-:W-:-:S02]  /*2e1a0*/  IMAD R4, R4, 0x100, R29 ;  /* 0x0000010004047824 */ /* 0x000fc400078e021d */
[----:B------:R-:W-:Y:S01]  /*2e1b0*/  IMAD R5, R5, 0x100, R0 ;  /* 0x0000010005057824 */ /* 0x000fe200078e0200 */
[----:B------:R-:W4:Y:S04]  /*2e1c0*/  LDL.LU R29, [R1+0x1f74] ;  /* 0x001f7400011d7983 */ /* 0x000f280000300800 */
[----:B------:R-:W5:Y:S01]  /*2e1d0*/  LDL.LU R0, [R1+0x1f70] ;  /* 0x001f700001007983 */ /* 0x000f620000300800 */
[----:B--2---:R-:W-:-:S15]  /*2e1e0*/  HMMA.16816.F32 R24, R16, R10, R24 ;  /* 0x0000000a1018723c */ /* 0x004fde0000001818 */
[----:B------:R-:W-:-:S08]  /*2e1f0*/  NOP ;  /* 0x0000000000007918 */ /* 0x000fd00000000000 */
[----:B------:R-:W-:Y:S04]  /*2e200*/  STL.64 [R1+0x100], R24 ;  /* 0x0001001801007387 */ /* 0x000fe80000100a00 */
[----:B------:R0:W-:Y:S04]  /*2e210*/  STL.64 [R1+0x108], R26 ;  /* 0x0001081a01007387 */ /* 0x0001e80000100a00 */
[----:B0-----:R-:W2:Y:S01]  /*2e220*/  LDL.LU.64 R26, [R1+0x1f68] ;  /* 0x001f6800011a7983 */ /* 0x001ea20000300a00 */
[----:B---3--:R-:W-:Y:S03]  /*2e230*/  HMMA.16816.F32 R12, R16, R8, R12 ;  /* 0x00000008100c723c */ /* 0x008fe6000000180c */
[----:B------:R-:W3:Y:S01]  /*2e240*/  LDL.LU.64 R24, [R1+0x1f60] ;  /* 0x001f600001187983 */ /* 0x000ee20000300a00 */
[----:B------:R-:W-:-:S03]  /*2e250*/  IMAD R6, R6, 0x100, R28 ;  /* 0x0000010006067824 */ /* 0x000fc600078e021c */
[----:B------:R-:W4:Y:S01]  /*2e260*/  LDL.LU R28, [R1+0x1f5c] ;  /* 0x001f5c00011c7983 */ /* 0x000f220000300800 */
[----:B--2---:R-:W-:-:S03]  /*2e270*/  IMAD R7, R7, 0x100, R27 ;  /* 0x0000010007077824 */ /* 0x004fc600078e021b */
[----:B------:R-:W2:-:S12]  /*2e280*/  LDL.LU R27, [R1+0x1f58] ;  /* 0x001f5800011b7983 */ /* 0x000e980000300800 */
[----:B------:R0:W-:Y:S04]  /*2e290*/  STL.64 [R1+0xf0], R12 ;  /* 0x0000f00c01007387 */ /* 0x0001e80000100a00 */
[----:B------:R1:W-:Y:S04]  /*2e2a0*/  STL.64 [R1+0xf8], R14 ;  /* 0x0000f80e01007387 */ /* 0x0003e80000100a00 */
[----:B0-----:R-:W5:Y:S04]  /*2e2b0*/  LDL.LU R12, [R1+0x60] ;  /* 0x00006000010c7983 */ /* 0x001f680000300800 */
[----:B------:R-:W5:Y:S04]  /*2e2c0*/  LDL.LU R13, [R1+0x64] ;  /* 0x00006400010d7983 */ /* 0x000f680000300800 */
[----:B-1----:R-:W3:Y:S04]  /*2e2d0*/  LDL.LU R14, [R1+0x68] ;  /* 0x00006800010e7983 */ /* 0x002ee80000300800 */
[----:B------:R-:W3:Y:S04]  /*2e2e0*/  LDL.LU R15, [R1+0x6c] ;  /* 0x00006c00010f7983 */ /* 0x000ee80000300800 */
[----:B---3--:R-:W-:Y:S04]  /*2e2f0*/  STL.64 [R1+0x1f40], R14 ;  /* 0x001f400e01007387 */ /* 0x008fe80000100a00 */
[----:B-----5:R0:W-:Y:S04]  /*2e300*/  STL.64 [R1+0x1f38], R12 ;  /* 0x001f380c01007387 */ /* 0x0201e80000100a00 */
[----:B0-----:R-:W3:Y:S04]  /*2e310*/  LDL.LU R12, [R1+0x70] ;  /* 0x00007000010c7983 */ /* 0x001ee80000300800 */
[----:B------:R-:W3:Y:S04]  /*2e320*/  LDL.LU R13, [R1+0x74] ;  /* 0x00007400010d7983 */ /* 0x000ee80000300800 */
[----:B------:R-:W5:Y:S01]  /*2e330*/  LDL.LU R14, [R1+0x78] ;  /* 0x00007800010e7983 */ /* 0x000f620000300800 */
[----:B--2---:R-:W-:-:S05]  /*2e340*/  IMAD.MOV.U32 R15, RZ, RZ, R27 ;  /* 0x000000ffff0f7224 */ /* 0x004fca00078e001b */
[----:B-----5:R-:W-:Y:S04]  /*2e350*/  STL.64 [R1+0x1f50], R14 ;  /* 0x001f500e01007387 */ /* 0x020fe80000100a00 */
[----:B---3--:R0:W-:Y:S04]  /*2e360*/  STL.64 [R1+0x1f48], R12 ;  /* 0x001f480c01007387 */ /* 0x0081e80000100a00 */
[----:B0-----:R-:W2:Y:S04]  /*2e370*/  LDL.LU R12, [R1+0x80] ;  /* 0x00008000010c7983 */ /* 0x001ea80000300800 */
[----:B------:R-:W2:Y:S04]  /*2e380*/  LDL.LU R13, [R1+0x84] ;  /* 0x00008400010d7983 */ /* 0x000ea80000300800 */
[----:B------:R-:W2:Y:S04]  /*2e390*/  LDL.LU R14, [R1+0x88] ;  /* 0x00008800010e7983 */ /* 0x000ea80000300800 */
[----:B------:R-:W2:Y:S04]  /*2e3a0*/  LDL.LU R15, [R1+0x8c] ;  /* 0x00008c00010f7983 */ /* 0x000ea80000300800 */
[----:B------:R-:W-:Y:S04]  /*2e3b0*/  STL.64 [R1+0x1f10], R10 ;  /* 0x001f100a01007387 */ /* 0x000fe80000100a00 */
[----:B------:R0:W-:Y:S04]  /*2e3c0*/  STL.64 [R1+0x1f08], R8 ;  /* 0x001f080801007387 */ /* 0x0001e80000100a00 */
[----:B0-----:R-:W3:Y:S04]  /*2e3d0*/  LDL.LU R8, [R1+0xe0] ;  /* 0x0000e00001087983 */ /* 0x001ee80000300800 */
[----:B------:R-:W3:Y:S04]  /*2e3e0*/  LDL.LU R9, [R1+0xe4] ;  /* 0x0000e40001097983 */ /* 0x000ee80000300800 */
[----:B------:R-:W3:Y:S04]  /*2e3f0*/  LDL.LU R10, [R1+0xe8] ;  /* 0x0000e800010a7983 */ /* 0x000ee80000300800 */
[----:B------:R-:W3:Y:S02]  /*2e400*/  LDL.LU R11, [R1+0xec] ;  /* 0x0000ec00010b7983 */ /* 0x000ee40000300800 */
[----:B---3--:R-:W-:-:S15]  /*2e410*/  HMMA.16816.F32 R8, R16, R2, R8 ;  /* 0x000000021008723c */ /* 0x008fde0000001808 */
[----:B------:R-:W-:-:S08]  /*2e420*/  NOP ;  /* 0x0000000000007918 */ /* 0x000fd00000000000 */
[----:B------:R0:W-:Y:S04]  /*2e430*/  STL.64 [R1+0xd0], R8 ;  /* 0x0000d00801007387 */ /* 0x0001e80000100a00 */
[----:B------:R1:W-:Y:S01]  /*2e440*/  STL [R1+0xd8], R10 ;  /* 0x0000d80a01007387 */ /* 0x0003e20000100800 */
[----:B------:R-:W-:-:S03]  /*2e450*/  IMAD.MOV.U32 R27, RZ, RZ, R11 ;  /* 0x000000ffff1b7224 */ /* 0x000fc600078e000b */
[----:B0-----:R-:W3:Y:S04]  /*2e460*/  LDL.LU R8, [R1+0x40] ;  /* 0x0000400001087983 */ /* 0x001ee80000300800 */
[----:B------:R-:W3:Y:S04]  /*2e470*/  LDL.LU R9, [R1+0x44] ;  /* 0x0000440001097983 */ /* 0x000ee80000300800 */
[----:B-1----:R-:W5:Y:S04]  /*2e480*/  LDL.LU R10, [R1+0x48] ;  /* 0x00004800010a7983 */ /* 0x002f680000300800 */
[----:B------:R-:W5:Y:S01]  /*2e490*/  LDL.LU R11, [R1+0x4c] ;  /* 0x00004c00010b7983 */ /* 0x000f620000300800 */
[----:B--2---:R-:W-:Y:S03]  /*2e4a0*/  HMMA.16816.F32 R16, R16, R22, R12 ;  /* 0x000000161010723c */ /* 0x004fe6000000180c */
[----:B-----5:R-:W-:Y:S04]  /*2e4b0*/  STL.64 [R1+0x1f20], R10 ;  /* 0x001f200a01007387 */ /* 0x020fe80000100a00 */
[----:B---3--:R0:W-:Y:S04]  /*2e4c0*/  STL.64 [R1+0x1f18], R8 ;  /* 0x001f180801007387 */ /* 0x0081e80000100a00 */
[----:B0-----:R-:W2:Y:S04]  /*2e4d0*/  LDL.LU R8, [R1+0x50] ;  /* 0x0000500001087983 */ /* 0x001ea80000300800 */
[----:B------:R-:W2:Y:S04]  /*2e4e0*/  LDL.LU R9, [R1+0x54] ;  /* 0x0000540001097983 */ /* 0x000ea80000300800 */
[----:B------:R-:W2:Y:S04]  /*2e4f0*/  LDL.LU R10, [R1+0x58] ;  /* 0x00005800010a7983 */ /* 0x000ea80000300800 */
[----:B------:R-:W3:Y:S04]  /*2e500*/  LDL.LU.64 R14, [R1+0x1f50] ;  /* 0x001f5000010e7983 */ /* 0x000ee80000300a00 */
[----:B------:R-:W3:Y:S04]  /*2e510*/  LDL.LU.64 R12, [R1+0x1f48] ;  /* 0x001f4800010c7983 */ /* 0x000ee80000300a00 */
[----:B------:R0:W-:Y:S04]  /*2e520*/  STL.64 [R1+0xc0], R16 ;  /* 0x0000c01001007387 */ /* 0x0001e80000100a00 */
[----:B------:R1:W-:Y:S01]  /*2e530*/  STL [R1+0xcc], R19 ;  /* 0x0000cc1301007387 */ /* 0x0003e20000100800 */
[----:B----4-:R-:W-:-:S02]  /*2e540*/  IMAD.MOV.U32 R11, RZ, RZ, R28 ;  /* 0x000000ffff0b7224 */ /* 0x010fc400078e001c */
[----:B------:R-:W-:Y:S01]  /*2e550*/  IMAD.MOV.U32 R28, RZ, RZ, R18 ;  /* 0x000000ffff1c7224 */ /* 0x000fe200078e0012 */
[----:B0-----:R-:W4:Y:S04]  /*2e560*/  LDL.LU R16, [R1+0x738] ;  /* 0x0007380001107983 */ /* 0x001f280000300800 */
[----:B------:R-:W4:Y:S04]  /*2e570*/  LDL.LU R17, [R1+0x740] ;  /* 0x0007400001117983 */ /* 0x000f280000300800 */
[----:B------:R-:W5:Y:S04]  /*2e580*/  LDL.LU R18, [R1+0x748] ;  /* 0x0007480001127983 */ /* 0x000f680000300800 */
[----:B-1----:R-:W5:Y:S01]  /*2e590*/  LDL.LU R19, [R1+0x750] ;  /* 0x0007500001137983 */ /* 0x002f620000300800 */
[----:B------:R-:W-:-:S02]  /*2e5a0*/  F2FP.F16.E4M3.UNPACK_B R4, R4 ;  /* 0x00000004ff04723e */ /* 0x000fc400020006ff */
[----:B------:R-:W-:Y:S02]  /*2e5b0*/  F2FP.F16.E4M3.UNPACK_B R5, R5 ;  /* 0x00000005ff05723e */ /* 0x000fe400020006ff */
[----:B------:R-:W-:Y:S02]  /*2e5c0*/  F2FP.F16.E4M3.UNPACK_B R6, R6 ;  /* 0x00000006ff06723e */ /* 0x000fe400020006ff */
[----:B------:R-:W-:-:S07]  /*2e5d0*/  F2FP.F16.E4M3.UNPACK_B R7, R7 ;  /* 0x00000007ff07723e */ /* 0x000fce00020006ff */
[C---:B---3--:R-:W-:Y:S01]  /*2e5e0*/  HMMA.16816.F32 R12, R4.reuse, R24, R12 ;  /* 0x00000018040c723c */ /* 0x048fe2000000180c */
[----:B-----5:R-:W-:Y:S04]  /*2e5f0*/  STL.64 [R1+0x1f00], R18 ;  /* 0x001f001201007387 */ /* 0x020fe80000100a00 */
[----:B----4-:R0:W-:Y:S04]  /*2e600*/  STL.64 [R1+0x1ef8], R16 ;  /* 0x001ef81001007387 */ /* 0x0101e80000100a00 */
[----:B0-----:R-:W3:Y:S04]  /*2e610*/  LDL.LU R16, [R1+0x30] ;  /* 0x0000300001107983 */ /* 0x001ee80000300800 */
[----:B------:R-:W3:Y:S04]  /*2e620*/  LDL.LU R17, [R1+0x34] ;  /* 0x0000340001117983 */ /* 0x000ee80000300800 */
[----:B------:R-:W3:Y:S04]  /*2e630*/  LDL.LU R18, [R1+0x38] ;  /* 0x0000380001127983 */ /* 0x000ee80000300800 */
[----:B------:R-:W3:Y:S04]  /*2e640*/  LDL.LU R19, [R1+0x3c] ;  /* 0x00003c0001137983 */ /* 0x000ee80000300800 */
[----:B------:R-:W-:Y:S04]  /*2e650*/  STL [R1+0x1d84], R28 ;  /* 0x001d841c01007387 */ /* 0x000fe80000100800 */
[----:B------:R-:W-:Y:S04]  /*2e660*/  STL.64 [R1+0xa0], R12 ;  /* 0x0000a00c01007387 */ /* 0x000fe80000100a00 */
[----:B------:R0:W-:Y:S04]  /*2e670*/  STL.64 [R1+0xa8], R14 ;  /* 0x0000a80e01007387 */ /* 0x0001e80000100a00 */
[----:B0-----:R-:W4:Y:S04]  /*2e680*/  LDL.LU.64 R14, [R1+0x1f40] ;  /* 0x001f4000010e7983 */ /* 0x001f280000300a00 */
[----:B------:R-:W4:Y:S04]  /*2e690*/  LDL.LU.64 R12, [R1+0x1f38] ;  /* 0x001f3800010c7983 */ /* 0x000f280000300a00 */
[----:B------:R-:W5:Y:S04]  /*2e6a0*/  LDL.LU R24, [R1+0x2f8] ;  /* 0x0002f80001187983 */ /* 0x000f680000300800 */
[----:B------:R-:W3:Y:S01]  /*2e6b0*/  LDL.LU R25, [R1+0x2fc] ;  /* 0x0002fc0001197983 */ /* 0x000ee20000300800 */
[----:B----4-:R-:W-:-:S15]  /*2e6c0*/  HMMA.16816.F32 R12, R4, R20, R12 ;  /* 0x00000014040c723c */ /* 0x010fde000000180c */
[----:B------:R-:W-:-:S08]  /*2e6d0*/  NOP ;  /* 0x0000000000007918 */ /* 0x000fd00000000000 */
[----:B------:R-:W-:Y:S04]  /*2e6e0*/  STL.64 [R1+0x80], R12 ;  /* 0x0000800c01007387 */ /* 0x000fe80000100a00 */
[----:B------:R0:W-:Y:S01]  /*2e6f0*/  STL [R1+0x88], R14 ;  /* 0x0000880e01007387 */ /* 0x0001e20000100800 */
[----:B------:R-:W-:-:S03]  /*2e700*/  IMAD.MOV.U32 R28, RZ, RZ, R15 ;  /* 0x000000ffff1c7224 */ /* 0x000fc600078e000f */
[----:B0-----:R-:W2:Y:S04]  /*2e710*/  LDL.LU.64 R14, [R1+0x1f30] ;  /* 0x001f3000010e7983 */ /* 0x001ea80000300a00 */
[----:B------:R-:W4:Y:S04]  /*2e720*/  LDL.LU.64 R12, [R1+0x1f28] ;  /* 0x001f2800010c7983 */ /* 0x000f280000300a00 */
[----:B------:R-:W5:Y:S04]  /*2e730*/  LDL.LU R20, [R1+0x74c] ;  /* 0x00074c0001147983 */ /* 0x000f680000300800 */
[----:B------:R-:W5:Y:S04]  /*2e740*/  LDL.LU R21, [R1+0x754] ;  /* 0x0007540001157983 */ /* 0x000f680000300800 */
[----:B------:R0:W-:Y:S02]  /*2e750*/  STL.64 [R1+0x1ef0], R22 ;  /* 0x001ef01601007387 */ /* 0x0001e40000100a00 */
[----:B0-----:R-:W-:Y:S01]  /*2e760*/  IMAD.MOV.U32 R23, RZ, RZ, R0 ;  /* 0x000000ffff177224 */ /* 0x001fe200078e0000 */
[----:B--2---:R-:W-:Y:S01]  /*2e770*/  HMMA.16816.F32 R8, R4, R14, R8 ;  /* 0x0000000e0408723c */ /* 0x004fe20000001808 */
[----:B-----5:R0:W-:Y:S04]  /*2e780*/  STL.64 [R1+0x1ee8], R20 ;  /* 0x001ee81401007387 */ /* 0x0201e80000100a00 */
[----:B0-----:R-:W2:Y:S04]  /*2e790*/  LDL.LU R20, [R1+0x20] ;  /* 0x0000200001147983 */ /* 0x001ea80000300800 */
[----:B------:R-:W2:Y:S04]  /*2e7a0*/  LDL.LU R21, [R1+0x24] ;  /* 0x0000240001157983 */ /* 0x000ea80000300800 */
[----:B------:R-:W2:Y:S04]  /*2e7b0*/  LDL.LU R22, [R1+0x28] ;  /* 0x0000280001167983 */ /* 0x000ea80000300800 */
[----:B------:R-:W-:Y:S06]  /*2e7c0*/  STL [R1+0x1d88], R28 ;  /* 0x001d881c01007387 */ /* 0x000fec0000100800 */
[----:B------:R-:W-:Y:S04]  /*2e7d0*/  STL.64 [R1+0x70], R8 ;  /* 0x0000700801007387 */ /* 0x000fe80000100a00 */
[----:B------:R0:W-:Y:S01]  /*2e7e0*/  STL [R1+0x78], R10 ;  /* 0x0000780a01007387 */ /* 0x0001e20000100800 */
[----:B------:R-:W-:-:S03]  /*2e7f0*/  IMAD.MOV.U32 R0, RZ, RZ, R11 ;  /* 0x000000ffff007224 */ /* 0x000fc600078e000b */
[----:B0-----:R-:W4:Y:S04]  /*2e800*/  LDL.LU.64 R10, [R1+0x1f20] ;  /* 0x001f2000010a7983 */ /* 0x001f280000300a00 */
[----:B------:R-:W4:Y:S04]  /*2e810*/  LDL.LU.64 R8, [R1+0x1f18] ;  /* 0x001f180001087983 */ /* 0x000f280000300a00 */
[----:B------:R0:W-:Y:S04]  /*2e820*/  STL [R1+0x1e10], R0 ;  /* 0x001e100001007387 */ /* 0x0001e80000100800 */
[----:B0-----:R-:W5:Y:S01]  /*2e830*/  LDL.LU R0, [R1+0x744] ;  /* 0x0007440001007983 */ /* 0x001f620000300800 */
[----:B----4-:R-:W-:Y:S03]  /*2e840*/  HMMA.16816.F32 R12, R4, R12, R8 ;  /* 0x0000000c040c723c */ /* 0x010fe60000001808 */
[----:B------:R-:W4:Y:S04]  /*2e850*/  LDL.LU.64 R10, [R1+0x1f10] ;  /* 0x001f1000010a7983 */ /* 0x000f280000300a00 */
[----:B------:R-:W2:-:S15]  /*2e860*/  LDL.LU.64 R8, [R1+0x1f08] ;  /* 0x001f080001087983 */ /* 0x000e9e0000300a00 */
[----:B------:R-:W-:-:S01]  /*2e870*/  NOP ;  /* 0x0000000000007918 */ /* 0x000fc20000000000 */
[----:B------:R0:W-:Y:S04]  /*2e880*/  STL [R1+0x60], R12 ;  /* 0x0000600c01007387 */ /* 0x0001e80000100800 */
[----:B------:R1:W-:Y:S01]  /*2e890*/  STL.64 [R1+0x68], R14 ;  /* 0x0000680e01007387 */ /* 0x0003e20000100a00 */
[----:B------:R-:W-:-:S03]  /*2e8a0*/  IMAD.MOV.U32 R28, RZ, RZ, R13 ;  /* 0x000000ffff1c7224 */ /* 0x000fc600078e000d */
[----:B0-----:R-:W5:Y:S04]  /*2e8b0*/  LDL.LU R12, [R1+0x10] ;  /* 0x00001000010c7983 */ /* 0x001f680000300800 */
[----:B------:R-:W5:Y:S01]  /*2e8c0*/  LDL.LU R13, [R1+0x14] ;  /* 0x00001400010d7983 */ /* 0x000f620000300800 */
[----:B-1----:R-:W-:-:S03]  /*2e8d0*/  IMAD.MOV.U32 R14, RZ, RZ, R29 ;  /* 0x000000ffff0e7224 */ /* 0x002fc600078e001d */
[----:B------:R0:W-:Y:S01]  /*2e8e0*/  STL [R1+0x1e14], R28 ;  /* 0x001e141c01007387 */ /* 0x0001e20000100800 */
[----:B------:R-:W-:-:S03]  /*2e8f0*/  IMAD.MOV.U32 R15, RZ, RZ, R26 ;  /* 0x000000ffff0f7224 */ /* 0x000fc600078e001a */
[----:B0-----:R-:W5:Y:S01]  /*2e900*/  LDL.LU R28, [R1+0x73c] ;  /* 0x00073c00011c7983 */ /* 0x001f620000300800 */
[----:B------:R-:W-:Y:S02]  /*2e910*/  F2FP.F16.E4M3.UNPACK_B R24, R24.H1 ;  /* 0x00000018ff18723e */ /* 0x000fe400030006ff */
[----:B---3--:R-:W-:Y:S01]  /*2e920*/  F2FP.F16.E4M3.UNPACK_B R25, R25.H1 ;  /* 0x00000019ff19723e */ /* 0x008fe200030006ff */
[C---:B----4-:R-:W-:Y:S06]  /*2e930*/  HMMA.16816.F32 R16, R4.reuse, R10, R16 ;  /* 0x0000000a0410723c */ /* 0x050fec0000001810 */
[----:B--2---:R-:W-:-:S15]  /*2e940*/  HMMA.16816.F32 R8, R4, R8, R20 ;  /* 0x000000080408723c */ /* 0x004fde0000001814 */
[----:B------:R-:W-:-:S03]  /*2e950*/  NOP ;  /* 0x0000000000007918 */ /* 0x000fc60000000000 */
[----:B------:R-:W-:Y:S01]  /*2e960*/  IMAD.MOV.U32 R29, RZ, RZ, R18 ;  /* 0x000000ffff1d7224 */ /* 0x000fe200078e0012 */
[----:B------:R0:W-:Y:S01]  /*2e970*/  STL.64 [R1+0x40], R16 ;  /* 0x0000401001007387 */ /* 0x0001e20000100a00 */
[----:B------:R-:W-:-:S03]  /*2e980*/  IMAD.MOV.U32 R26, RZ, RZ, R19 ;  /* 0x000000ffff1a7224 */ /* 0x000fc600078e0013 */
[----:B------:R-:W2:Y:S04]  /*2e990*/  LDL.LU.64 R18, [R1+0x1f00] ;  /* 0x001f000001127983 */ /* 0x000ea80000300a00 */
[----:B0-----:R-:W3:Y:S04]  /*2e9a0*/  LDL.LU.64 R16, [R1+0x1ef8] ;  /* 0x001ef80001107983 */ /* 0x001ee80000300a00 */
[----:B------:R-:W-:Y:S04]  /*2e9b0*/  STL [R1+0x1e18], R29 ;  /* 0x001e181d01007387 */ /* 0x000fe80000100800 */
[----:B------:R-:W4:Y:S04]  /*2e9c0*/  LDL.LU.64 R22, [R1+0x1ef0] ;  /* 0x001ef00001167983 */ /* 0x000f280000300a00 */
[----:B------:R-:W2:Y:S04]  /*2e9d0*/  LDL.LU.64 R20, [R1+0x1ee8] ;  /* 0x001ee80001147983 */ /* 0x000ea80000300a00 */
[----:B------:R-:W-:Y:S04]  /*2e9e0*/  STL.64 [R1+0x20], R8 ;  /* 0x0000200801007387 */ /* 0x000fe80000100a00 */
[----:B------:R5:W-:Y:S02]  /*2e9f0*/  STL.64 [R1+0x28], R10 ;  /* 0x0000280a01007387 */ /* 0x000be40000100a00 */
[----:B-----5:R-:W-:Y:S02]  /*2ea00*/  HMMA.16816.F32 R8, R4, R2, R12 ;  /* 0x000000020408723c */ /* 0x020fe4000000180c */
[----:B------:R-:W-:Y:S04]  /*2ea10*/  STL.64 [R1+0x1ee0], R26 ;  /* 0x001ee01a01007387 */ /* 0x000fe80000100a00 */
[----:B------:R0:W-:Y:S04]  /*2ea20*/  STL.64 [R1+0x1ed8], R24 ;  /* 0x001ed81801007387 */ /* 0x0001e80000100a00 */
[----:B0-----:R-:W4:-:S13]  /*2ea30*/  LDL.LU R24, [R1] ;  /* 0x0000000001187983 */ /* 0x001f1a0000300800 */
[----:B------:R-:W-:Y:S04]  /*2ea40*/  STL.64 [R1+0x10], R8 ;  /* 0x0000100801007387 */ /* 0x000fe80000100a00 */
[----:B------:R-:W-:Y:S04]  /*2ea50*/  STL.64 [R1+0x18], R10 ;  /* 0x0000180a01007387 */ /* 0x000fe80000100a00 */
[----:B------:R-:W4:Y:S04]  /*2ea60*/  LDL.LU R25, [R1+0x4] ;  /* 0x0000040001197983 */ /* 0x000f280000300800 */
[----:B------:R-:W4:Y:S04]  /*2ea70*/  LDL.LU R26, [R1+0x8] ;  /* 0x00000800011a7983 */ /* 0x000f280000300800 */
[----:B------:R-:W4:Y:S04]  /*2ea80*/  LDL.LU R27, [R1+0xc] ;  /* 0x00000c00011b7983 */ /* 0x000f280000300800 */
[----:B------:R-:W5:Y:S04]  /*2ea90*/  LDL.LU R12, [R1+0x338] ;  /* 0x00033800010c7983 */ /* 0x000f680000300800 */
[----:B-----5:R0:W-:Y:S04]  /*2eaa0*/  STL [R1+0x1e9c], R12 ;  /* 0x001e9c0c01007387 */ /* 0x0201e80000100800 */
[----:B0-----:R-:W5:Y:S04]  /*2eab0*/  LDL.LU R12, [R1+0x764] ;  /* 0x00076400010c7983 */ /* 0x001f680000300800 */
[----:B-----5:R0:W-:Y:S04]  /*2eac0*/  STL [R1+0x1ea0], R12 ;  /* 0x001ea00c01007387 */ /* 0x0201e80000100800 */
[----:B0-----:R-:W5:Y:S04]  /*2ead0*/  LDL.LU R12, [R1+0x75c] ;  /* 0x00075c00010c7983 */ /* 0x001f680000300800 */
[----:B------:R-:W5:Y:S04]  /*2eae0*/  LDL.LU R13, [R1+0x33c] ;  /* 0x00033c00010d7983 */ /* 0x000f680000300800 */
[----:B------:R-:W3:Y:S04]  /*2eaf0*/  LDL.LU R29, [R1+0x770] ;  /* 0x00077000011d7983 */ /* 0x000ee80000300800 */
[----:B------:R-:W2:Y:S04]  /*2eb00*/  LDL.LU R14, [R1+0x348] ;  /* 0x00034800010e7983 */ /* 0x000ea80000300800 */
[----:B------:R-:W2:Y:S04]  /*2eb10*/  LDL.LU R15, [R1+0x34c] ;  /* 0x00034c00010f7983 */ /* 0x000ea80000300800 */
[----:B--2---:R-:W-:Y:S04]  /*2eb20*/  STL.64 [R1+0x1eb0], R14 ;  /* 0x001eb00e01007387 */ /* 0x004fe80000100a00 */
[----:B-----5:R0:W-:Y:S04]  /*2eb30*/  STL.64 [R1+0x1ea8], R12 ;  /* 0x001ea80c01007387 */ /* 0x0201e80000100a00 */
[----:B0-----:R-:W2:Y:S04]  /*2eb40*/  LDL.LU R12, [R1+0x150] ;  /* 0x00015000010c7983 */ /* 0x001ea80000300800 */
[----:B------:R-:W2:Y:S04]  /*2eb50*/  LDL.LU R13, [R1+0x154] ;  /* 0x00015400010d7983 */ /* 0x000ea80000300800 */
[----:B------:R-:W5:Y:S04]  /*2eb60*/  LDL.LU R14, [R1+0x158] ;  /* 0x00015800010e7983 */ /* 0x000f680000300800 */
[----:B------:R-:W5:Y:S04]  /*2eb70*/  LDL.LU R15, [R1+0x15c] ;  /* 0x00015c00010f7983 */ /* 0x000f680000300800 */
[----:B-----5:R-:W-:Y:S04]  /*2eb80*/  STL.64 [R1+0x1ec0], R14 ;  /* 0x001ec00e01007387 */ /* 0x020fe80000100a00 */
[----:B--2---:R0:W-:Y:S04]  /*2eb90*/  STL.64 [R1+0x1eb8], R12 ;  /* 0x001eb80c01007387 */ /* 0x0041e80000100a00 */
[----:B0-----:R-:W2:Y:S04]  /*2eba0*/  LDL.LU R12, [R1+0x120] ;  /* 0x00012000010c7983 */ /* 0x001ea80000300800 */
[----:B------:R-:W2:Y:S04]  /*2ebb0*/  LDL.LU R13, [R1+0x124] ;  /* 0x00012400010d7983 */ /* 0x000ea80000300800 */
[----:B------:R-:W5:Y:S04]  /*2ebc0*/  LDL.LU R14, [R1+0x128] ;  /* 0x00012800010e7983 */ /* 0x000f680000300800 */
[----:B------:R-:W5:Y:S04]  /*2ebd0*/  LDL.LU R15, [R1+0x12c] ;  /* 0x00012c00010f7983 */ /* 0x000f680000300800 */
[----:B------:R-:W2:Y:S04]  /*2ebe0*/  LDL.LU R2, [R1+0x308] ;  /* 0x0003080001027983 */ /* 0x000ea80000300800 */
[----:B------:R-:W2:Y:S01]  /*2ebf0*/  LDL.LU R3, [R1+0x30c] ;  /* 0x00030c0001037983 */ /* 0x000ea20000300800 */
[----:B----4-:R-:W-:Y:S01]  /*2ec00*/  HMMA.16816.F32 R4, R4, R22, R24 ;  /* 0x000000160404723c */ /* 0x010fe20000001818 */
[----:B------:R-:W-:-:S02]  /*2ec10*/  IMAD R18, R18, 0x100, R20 ;  /* 0x0000010012127824 */ /* 0x000fc400078e0214 */
[----:B------:R-:W-:Y:S02]  /*2ec20*/  IMAD R19, R19, 0x100, R21 ;  /* 0x0000010013137824 */ /* 0x000fe400078e0215 */
[----:B---3--:R-:W-:Y:S02]  /*2ec30*/  IMAD R16, R16, 0x100, R28 ;  /* 0x0000010010107824 */ /* 0x008fe400078e021c */
[----:B------:R-:W-:Y:S01]  /*2ec40*/  IMAD R17, R17, 0x100, R0 ;  /* 0x0000010011117824 */ /* 0x000fe200078e0200 */
[----:B-----5:R-:W-:Y:S04]  /*2ec50*/  STL.64 [R1+0x1ed0], R14 ;  /* 0x001ed00e01007387 */ /* 0x020fe80000100a00 */
[----:B--2---:R0:W-:Y:S04]  /*2ec60*/  STL.64 [R1+0x1ec8], R12 ;  /* 0x001ec80c01007387 */ /* 0x0041e80000100a00 */
[----:B0-----:R-:W2:Y:S04]  /*2ec70*/  LDL.LU R12, [R1+0x110] ;  /* 0x00011000010c7983 */ /* 0x001ea80000300800 */
[----:B------:R-:W2:Y:S04]  /*2ec80*/  LDL.LU R13, [R1+0x114] ;  /* 0x00011400010d7983 */ /* 0x000ea80000300800 */
[----:B------:R-:W2:Y:S04]  /*2ec90*/  LDL.LU R14, [R1+0x118] ;  /* 0x00011800010e7983 */ /* 0x000ea80000300800 */
[----:B------:R-:W2:Y:S04]  /*2eca0*/  LDL.LU R15, [R1+0x11c] ;  /* 0x00011c00010f7983 */ /* 0x000ea80000300800 */
[----:B------:R-:W3:Y:S04]  /*2ecb0*/  LDL.LU R8, [R1+0x318] ;  /* 0x0003180001087983 */ /* 0x000ee80000300800 */
[----:B------:R-:W4:Y:S04]  /*2ecc0*/  LDL.LU R9, [R1+0x31c] ;  /* 0x00031c0001097983 */ /* 0x000f280000300800 */
[----:B------:R-:W5:Y:S04]  /*2ecd0*/  LDL.LU R10, [R1+0x328] ;  /* 0x00032800010a7983 */ /* 0x000f680000300800 */
[----:B------:R-:W5:Y:S04]  /*2ece0*/  LDL.LU R11, [R1+0x32c] ;  /* 0x00032c00010b7983 */ /* 0x000f680000300800 */
[----:B------:R-:W3:Y:S04]  /*2ecf0*/  LDL.LU R20, [R1+0x358] ;  /* 0x0003580001147983 */ /* 0x000ee80000300800 */
[----:B------:R-:W3:Y:S04]  /*2ed00*/  LDL.LU R21, [R1+0x35c] ;  /* 0x00035c0001157983 */ /* 0x000ee80000300800 */
[----:B------:R-:W5:Y:S04]  /*2ed10*/  LDL.LU R28, [R1+0x368] ;  /* 0x00036800011c7983 */ /* 0x000f680000300800 */
[----:B------:R-:W5:Y:S04]  /*2ed20*/  LDL.LU R0, [R1+0x36c] ;  /* 0x00036c0001007983 */ /* 0x000f680000300800 */
[----:B------:R-:W4:Y:S04]  /*2ed30*/  LDL.LU.64 R26, [R1+0x1ee0] ;  /* 0x001ee000011a7983 */ /* 0x000f280000300a00 */
[----:B------:R-:W2:Y:S04]  /*2ed40*/  LDL.LU.64 R24, [R1+0x1ed8] ;  /* 0x001ed80001187983 */ /* 0x000ea80000300a00 */
[----:B------:R0:W-:Y:S04]  /*2ed50*/  STL.64 [R1], R4 ;  /* 0x0000000401007387 */ /* 0x0001e80000100a00 */
[----:B------:R1:W-:Y:S04]  /*2ed60*/  STL.64 [R1+0x8], R6 ;  /* 0x0000080601007387 */ /* 0x0003e80000100a00 */
[----:B0-----:R-:W5:Y:S04]  /*2ed70*/  LDL.LU R4, [R1+0x758] ;  /* 0x0007580001047983 */ /* 0x001f680000300800 */
[----:B------:R-:W5:Y:S04]  /*2ed80*/  LDL.LU R5, [R1+0x760] ;  /* 0x0007600001057983 */ /* 0x000f680000300800 */
[----:B-1----:R-:W5:Y:S04]  /*2ed90*/  LDL.LU R6, [R1+0x76c] ;  /* 0x00076c0001067983 */ /* 0x002f680000300800 */
[----:B------:R-:W5:Y:S04]  /*2eda0*/  LDL.LU R7, [R1+0x768] ;  /* 0x0007680001077983 */ /* 0x000f680000300800 */
[----:B------:R-:W3:Y:S01]  /*2edb0*/  LDL.LU R23, [R1+0x774] ;  /* 0x0007740001177983 */ /* 0x000ee20000300800 */
[----:B------:R-:W-:-:S02]  /*2edc0*/  F2FP.F16.E4M3.UNPACK_B R16, R16 ;  /* 0x00000010ff10723e */ /* 0x000fc400020006ff */
[----:B------:R-:W-:Y:S02]  /*2edd0*/  F2FP.F16.E4M3.UNPACK_B R17, R17 ;  /* 0x00000011ff11723e */ /* 0x000fe400020006ff */
[----:B------:R-:W-:Y:S02]  /*2ede0*/  F2FP.F16.E4M3.UNPACK_B R18, R18 ;  /* 0x00000012ff12723e */ /* 0x000fe400020006ff */
[----:B------:R-:W-:-:S07]  /*2edf0*/  F2FP.F16.E4M3.UNPACK_B R19, R19 ;  /* 0x00000013ff13723e */ /* 0x000fce00020006ff */
[----:B--2---:R-:W-:Y:S01]  /*2ee00*/  HMMA.16816.F32 R12, R16, R24, R12 ;  /* 0x00000018100c723c */ /* 0x004fe2000000180c */
[----:B---3--:R-:W-:Y:S04]  /*2ee10*/  STL [R1+0x1e98], R23 ;  /* 0x001e981701007387 */ /* 0x008fe80000100800 */
[----:B------:R0:W-:Y:S04]  /*2ee20*/  STL.64 [R1+0x1e90], R20 ;  /* 0x001e901401007387 */ /* 0x0001e80000100a00 */
[----:B0-----:R-:W2:Y:S04]  /*2ee30*/  LDL.LU R20, [R1+0x170] ;  /* 0x0001700001147983 */ /* 0x001ea80000300800 */
[----:B------:R-:W2:Y:S04]  /*2ee40*/  LDL.LU R21, [R1+0x174] ;  /* 0x0001740001157983 */ /* 0x000ea80000300800 */
[----:B------:R-:W2:Y:S04]  /*2ee50*/  LDL.LU R22, [R1+0x178] ;  /* 0x0001780001167983 */ /* 0x000ea80000300800 */
[----:B------:R-:W2:Y:S04]  /*2ee60*/  LDL.LU R23, [R1+0x17c] ;  /* 0x00017c0001177983 */ /* 0x000ea80000300800 */
[----:B------:R-:W-:Y:S04]  /*2ee70*/  STL.64 [R1+0x30], R12 ;  /* 0x0000300c01007387 */ /* 0x000fe80000100a00 */
[----:B------:R0:W-:Y:S04]  /*2ee80*/  STL.64 [R1+0x38], R14 ;  /* 0x0000380e01007387 */ /* 0x0001e80000100a00 */
[----:B0-----:R-:W3:Y:S04]  /*2ee90*/  LDL.LU.64 R14, [R1+0x1ed0] ;  /* 0x001ed000010e7983 */ /* 0x001ee80000300a00 */
[----:B------:R-:W3:Y:S01]  /*2eea0*/  LDL.LU.64 R12, [R1+0x1ec8] ;  /* 0x001ec800010c7983 */ /* 0x000ee20000300a00 */
[----:B------:R-:W-:-:S02]  /*2eeb0*/  F2FP.F16.E4M3.UNPACK_B R2, R2.H1 ;  /* 0x00000002ff02723e */ /* 0x000fc400030006ff */
[----:B------:R-:W-:Y:S01]  /*2eec0*/  F2FP.F16.E4M3.UNPACK_B R3, R3.H1 ;  /* 0x00000003ff03723e */ /* 0x000fe200030006ff */
[----:B----4-:R-:W-:Y:S04]  /*2eed0*/  STL.64 [R1+0x1e68], R26 ;  /* 0x001e681a01007387 */ /* 0x010fe80000100a00 */
[----:B------:R0:W-:Y:S04]  /*2eee0*/  STL.64 [R1+0x1e60], R24 ;  /* 0x001e601801007387 */ /* 0x0001e80000100a00 */
[----:B0-----:R-:W4:Y:S04]  /*2eef0*/  LDL.LU R24, [R1+0x1a0] ;  /* 0x0001a00001187983 */ /* 0x001f280000300800 */
[----:B------:R-:W4:Y:S04]  /*2ef00*/  LDL.LU R25, [R1+0x1a4] ;  /* 0x0001a40001197983 */ /* 0x000f280000300800 */
[----:B------:R-:W4:Y:S04]  /*2ef10*/  LDL.LU R26, [R1+0x1a8] ;  /* 0x0001a800011a7983 */ /* 0x000f280000300800 */
[----:B------:R-:W4:Y:S01]  /*2ef20*/  LDL.LU R27, [R1+0x1ac] ;  /* 0x0001ac00011b7983 */ /* 0x000f220000300800 */
[----:B---3--:R-:W-:-:S15]  /*2ef30*/  HMMA.16816.F32 R12, R16, R2, R12 ;  /* 0x00000002100c723c */ /* 0x008fde000000180c */
[----:B------:R-:W-:-:S08]  /*2ef40*/  NOP ;  /* 0x0000000000007918 */ /* 0x000fd00000000000 */
[----:B------:R-:W-:Y:S04]  /*2ef50*/  STL.64 [R1+0x50], R12 ;  /* 0x0000500c01007387 */ /* 0x000fe80000100a00 */
[----:B------:R0:W-:Y:S04]  /*2ef60*/  STL.64 [R1+0x58], R14 ;  /* 0x0000580e01007387 */ /* 0x0001e80000100a00 */
[----:B0-----:R-:W3:Y:S04]  /*2ef70*/  LDL.LU.64 R14, [R1+0x1ec0] ;  /* 0x001ec000010e7983 */ /* 0x001ee80000300a00 */
[----:B------:R-:W3:Y:S01]  /*2ef80*/  LDL.LU.64 R12, [R1+0x1eb8] ;  /* 0x001eb800010c7983 */ /* 0x000ee20000300a00 */
[----:B------:R-:W-:-:S02]  /*2ef90*/  F2FP.F16.E4M3.UNPACK_B R8, R8.H1 ;  /* 0x00000008ff08723e */ /* 0x000fc400030006ff */
[----:B------:R-:W-:-:S07]  /*2efa0*/  F2FP.F16.E4M3.UNPACK_B R9, R9.H1 ;  /* 0x00000009ff09723e */ /* 0x000fce00030006ff */
[----:B---3--:R-:W-:-:S15]  /*2efb0*/  HMMA.16816.F32 R12, R16, R8, R12 ;  /* 0x00000008100c723c */ /* 0x008fde000000180c */
[----:B------:R-:W-:-:S08]  /*2efc0*/  NOP ;  /* 0x0000000000007918 */ /* 0x000fd00000000000 */
[----:B------:R-:W-:Y:S04]  /*2efd0*/  STL.64 [R1+0x90], R12 ;  /* 0x0000900c01007387 */ /* 0x000fe80000100a00 */
[----:B------:R0:W-:Y:S04]  /*2efe0*/  STL.64 [R1+0x98], R14 ;  /* 0x0000980e01007387 */ /* 0x0001e80000100a00 */
[----:B0-----:R-:W3:Y:S04]  /*2eff0*/  LDL.LU.64 R14, [R1+0x1eb0] ;  /* 0x001eb000010e7983 */ /* 0x001ee80000300a00 */
[----:B------:R-:W2:Y:S01]  /*2f000*/  LDL.LU.64 R12, [R1+0x1ea8] ;  /* 0x001ea800010c7983 */ /* 0x000ea20000300a00 */
[----:B-----5:R-:W-:-:S02]  /*2f010*/  F2FP.F16.E4M3.UNPACK_B R10, R10.H1 ;  /* 0x0000000aff0a723e */ /* 0x020fc400030006ff */
[----:B------:R-:W-:Y:S01]  /*2f020*/  F2FP.F16.E4M3.UNPACK_B R11, R11.H1 ;  /* 0x0000000bff0b723e */ /* 0x000fe200030006ff */
[----:B--2---:R-:W-:Y:S02]  /*2f030*/  IMAD R4, R4, 0x100, R12 ;  /* 0x0000010004047824 */ /* 0x004fe400078e020c */
[----:B------:R-:W2:Y:S04]  /*2f040*/  LDL.LU R12, [R1+0x1ea0] ;  /* 0x001ea000010c7983 */ /* 0x000ea80000300800 */
[----:B------:R-:W-:Y:S01]  /*2f050*/  HMMA.16816.F32 R20, R16, R10, R20 ;  /* 0x0000000a1014723c */ /* 0x000fe20000001814 */
[----:B--2---:R-:W-:Y:S02]  /*2f060*/  IMAD R5, R5, 0x100, R12 ;  /* 0x0000010005057824 */ /* 0x004fe400078e020c */
[----:B------:R-:W2:-:S15]  /*2f070*/  LDL.LU R12, [R1+0x1e9c] ;  /* 0x001e9c00010c7983 */ /* 0x000e9e0000300800 */
[----:B------:R-:W-:-:S05]  /*2f080*/  NOP ;  /* 0x0000000000007918 */ /* 0x000fca0000000000 */
[----:B------:R-:W-:Y:S04]  /*2f090*/  STL.64 [R1+0xb0], R20 ;  /* 0x0000b01401007387 */ /* 0x000fe80000100a00 */
[----:B------:R0:W-:Y:S04]  /*2f0a0*/  STL.64 [R1+0xb8], R22 ;  /* 0x0000b81601007387 */ /* 0x0001e80000100a00 */
[----:B0-----:R-:W5:Y:S04]  /*2f0b0*/  LDL.LU R23, [R1+0x1e98] ;  /* 0x001e980001177983 */ /* 0x001f680000300800 */
[----:B------:R-:W3:Y:S01]  /*2f0c0*/  LDL.LU.64 R20, [R1+0x1e90] ;  /* 0x001e900001147983 */ /* 0x000ee20000300a00 */
[----:B------:R-:W-:-:S03]  /*2f0d0*/  F2FP.F16.E4M3.UNPACK_B R13, R13.H1 ;  /* 0x0000000dff0d723e */ /* 0x000fc600030006ff */
[----:B------:R-:W-:Y:S04]  /*2f0e0*/  STL.64 [R1+0x1e48], R10 ;  /* 0x001e480a01007387 */ /* 0x000fe80000100a00 */
[----:B------:R4:W-:Y:S01]  /*2f0f0*/  STL.64 [R1+0x1e40], R8 ;  /* 0x001e400801007387 */ /* 0x0009e20000100a00 */
[----:B------:R-:W-:-:S03]  /*2f100*/  IMAD R6, R7, 0x100, R6 ;  /* 0x0000010007067824 */ /* 0x000fc600078e0206 */
[----:B------:R0:W-:Y:S01]  /*2f110*/  STL [R1+0x1e1c], R13 ;  /* 0x001e1c0d01007387 */ /* 0x0001e20000100800 */
[----:B------:R-:W-:Y:S02]  /*2f120*/  F2FP.F16.E4M3.UNPACK_B R22, R28.H1 ;  /* 0x0000001cff16723e */ /* 0x000fe400030006ff */
[----:B--2---:R-:W-:-:S07]  /*2f130*/  F2FP.F16.E4M3.UNPACK_B R12, R12.H1 ;  /* 0x0000000cff0c723e */ /* 0x004fce00030006ff */
[----:B----4-:R-:W-:Y:S01]  /*2f140*/  HMMA.16816.F32 R8, R16, R12, R24 ;  /* 0x0000000c1008723c */ /* 0x010fe20000001818 */
[----:B0-----:R-:W2:Y:S01]  /*2f150*/  LDL.LU R13, [R1+0x77c] ;  /* 0x00077c00010d7983 */ /* 0x001ea20000300800 */
[----:B-----5:R-:W-:Y:S01]  /*2f160*/  IMAD R7, R29, 0x100, R23 ;  /* 0x000001001d077824 */ /* 0x020fe200078e0217 */
[----:B------:R-:W-:Y:S02]  /*2f170*/  F2FP.F16.E4M3.UNPACK_B R23, R0.H1 ;  /* 0x00000000ff17723e */ /* 0x000fe400030006ff */
[----:B---3--:R-:W-:Y:S02]  /*2f180*/  F2FP.F16.E4M3.UNPACK_B R20, R20.H1 ;  /* 0x00000014ff14723e */ /* 0x008fe400030006ff */
[----:B------:R-:W-:-:S15]  /*2f190*/  F2FP.F16.E4M3.UNPACK_B R21, R21.H1 ;  /* 0x00000015ff15723e */ /* 0x000fde00030006ff */
[----:B------:R-:W-:-:S01]  /*2f1a0*/  NOP ;  /* 0x0000000000007918 */ /* 0x000fc20000000000 */
[----:B------:R-:W-:Y:S04]  /*2f1b0*/  STL.64 [R1+0xe0], R8 ;  /* 0x0000e00801007387 */ /* 0x000fe80000100a00 */
[----:B------:R-:W-:Y:S04]  /*2f1c0*/  STL.64 [R1+0xe8], R10 ;  /* 0x0000e80a01007387 */ /* 0x000fe80000100a00 */
[----:B------:R-:W3:Y:S04]  /*2f1d0*/  LDL.LU R29, [R1+0x784] ;  /* 0x00078400011d7983 */ /* 0x000ee80000300800 */
[----:B------:R-:W-:Y:S04]  /*2f1e0*/  STL.64 [R1+0x1e88], R22 ;  /* 0x001e881601007387 */ /* 0x000fe80000100a00 */
[----:B------:R0:W-:Y:S04]  /*2f1f0*/  STL.64 [R1+0x1e80], R20 ;  /* 0x001e801401007387 */ /* 0x0001e80000100a00 */
[----:B0-----:R-:W4:Y:S04]  /*2f200*/  LDL.LU R20, [R1+0x250] ;  /* 0x0002500001147983 */ /* 0x001f280000300800 */
[----:B------:R-:W4:Y:S04]  /*2f210*/  LDL.LU R21, [R1+0x254] ;  /* 0x0002540001157983 */ /* 0x000f280000300800 */
[----:B------:R-:W4:Y:S04]  /*2f220*/  LDL.LU R22, [R1+0x258] ;  /* 0x0002580001167983 */ /* 0x000f280000300800 */
[----:B------:R-:W4:Y:S04]  /*2f230*/  LDL.LU R23, [R1+0x25c] ;  /* 0x00025c0001177983 */ /* 0x000f280000300800 */
[----:B------:R-:W5:Y:S04]  /*2f240*/  LDL.LU R24, [R1+0x1f0] ;  /* 0x0001f00001187983 */ /* 0x000f680000300800 */
[----:B------:R-:W5:Y:S04]  /*2f250*/  LDL.LU R25, [R1+0x1f4] ;  /* 0x0001f40001197983 */ /* 0x000f680000300800 */
[----:B------:R-:W2:Y:S04]  /*2f260*/  LDL.LU R26, [R1+0x1f8] ;  /* 0x0001f800011a7983 */ /* 0x000ea80000300800 */
[----:B------:R-:W2:Y:S01]  /*2f270*/  LDL.LU R27, [R1+0x1fc] ;  /* 0x0001fc00011b7983 */ /* 0x000ea20000300800 */
[----:B------:R-:W-:-:S02]  /*2f280*/  F2FP.F16.E4M3.UNPACK_B R14, R14.H1 ;  /* 0x0000000eff0e723e */ /* 0x000fc400030006ff */
[----:B------:R-:W-:Y:S01]  /*2f290*/  F2FP.F16.E4M3.UNPACK_B R15, R15.H1 ;  /* 0x0000000fff0f723e */ /* 0x000fe200030006ff */
[----:B--2---:R-:W-:Y:S04]  /*2f2a0*/  STL.64 [R1+0x1e78], R26 ;  /* 0x001e781a01007387 */ /* 0x004fe80000100a00 */
[----:B-----5:R0:W-:Y:S04]  /*2f2b0*/  STL.64 [R1+0x1e70], R24 ;  /* 0x001e701801007387 */ /* 0x0201e80000100a00 */
[----:B0-----:R-:W2:Y:S04]  /*2f2c0*/  LDL.LU R24, [R1+0x230] ;  /* 0x0002300001187983 */ /* 0x001ea80000300800 */
[----:B------:R-:W2:Y:S04]  /*2f2d0*/  LDL.LU R25, [R1+0x234] ;  /* 0x0002340001197983 */ /* 0x000ea80000300800 */
[----:B------:R-:W2:Y:S04]  /*2f2e0*/  LDL.LU R26, [R1+0x238] ;  /* 0x00023800011a7983 */ /* 0x000ea80000300800 */
[----:B------:R-:W2:Y:S04]  /*2f2f0*/  LDL.LU R27, [R1+0x23c] ;  /* 0x00023c00011b7983 */ /* 0x000ea80000300800 */
[----:B------:R-:W5:Y:S04]  /*2f300*/  LDL.LU R8, [R1+0x1e0] ;  /* 0x0001e00001087983 */ /* 0x000f680000300800 */
[----:B------:R-:W5:Y:S04]  /*2f310*/  LDL.LU R9, [R1+0x1e4] ;  /* 0x0001e40001097983 */ /* 0x000f680000300800 */
[----:B------:R-:W3:Y:S04]  /*2f320*/  LDL.LU R10, [R1+0x1e8] ;  /* 0x0001e800010a7983 */ /* 0x000ee80000300800 */
[----:B------:R-:W3:Y:S01]  /*2f330*/  LDL.LU R11, [R1+0x1ec] ;  /* 0x0001ec00010b7983 */ /* 0x000ee20000300800 */
[C---:B----4-:R-:W-:Y:S03]  /*2f340*/  HMMA.16816.F32 R20, R16.reuse, R14, R20 ;  /* 0x0000000e1014723c */ /* 0x050fe60000001814 */
        /* <DEDUP_REMOVED lines=9> */
[----:B------:R-:W2:Y:S04]  /*2f3e0*/  LDL.LU.64 R20, [R1+0x1e80] ;  /* 0x001e800001147983 */ /* 0x000ea80000300a00 */
[----:B------:R-:W-:Y:S04]  /*2f3f0*/  STL.64 [R1+0x1e28], R14 ;  /* 0x001e280e01007387 */ /* 0x000fe80000100a00 */
[----:B------:R0:W-:Y:S04]  /*2f400*/  STL.64 [R1+0x1e20], R12 ;  /* 0x001e200c01007387 */ /* 0x0001e80000100a00 */
[----:B0-----:R-:W5:Y:S04]  /*2f410*/  LDL.LU R12, [R1+0x1c0] ;  /* 0x0001c000010c7983 */ /* 0x001f680000300800 */
[----:B------:R-:W5:Y:S04]  /*2f420*/  LDL.LU R13, [R1+0x1c4] ;  /* 0x0001c400010d7983 */ /* 0x000f680000300800 */
[----:B------:R-:W3:Y:S04]  /*2f430*/  LDL.LU R14, [R1+0x1c8] ;  /* 0x0001c800010e7983 */ /* 0x000ee80000300800 */
[----:B------:R-:W3:Y:S01]  /*2f440*/  LDL.LU R15, [R1+0x1cc] ;  /* 0x0001cc00010f7983 */ /* 0x000ee20000300800 */
[----:B--2---:R-:W-:Y:S03]  /*2f450*/  HMMA.16816.F32 R24, R16, R20, R24 ;  /* 0x000000141018723c */ /* 0x004fe60000001818 */
[----:B---3--:R-:W-:Y:S04]  /*2f460*/  STL.64 [R1+0x1e38], R14 ;  /* 0x001e380e01007387 */ /* 0x008fe80000100a00 */
[----:B-----5:R0:W-:Y:S04]  /*2f470*/  STL.64 [R1+0x1e30], R12 ;  /* 0x001e300c01007387 */ /* 0x0201e80000100a00 */
[----:B0-----:R-:W2:Y:S04]  /*2f480*/  LDL.LU R12, [R1+0x1d0] ;  /* 0x0001d000010c7983 */ /* 0x001ea80000300800 */
[----:B------:R-:W2:Y:S04]  /*2f490*/  LDL.LU R13, [R1+0x1d4] ;  /* 0x0001d400010d7983 */ /* 0x000ea80000300800 */
[----:B------:R-:W2:Y:S04]  /*2f4a0*/  LDL.LU R14, [R1+0x1d8] ;  /* 0x0001d800010e7983 */ /* 0x000ea80000300800 */
[----:B------:R-:W2:Y:S04]  /*2f4b0*/  LDL.LU R15, [R1+0x1dc] ;  /* 0x0001dc00010f7983 */ /* 0x000ea80000300800 */
[----:B------:R-:W3:Y:S04]  /*2f4c0*/  LDL.LU R28, [R1+0x78c] ;  /* 0x00078c00011c7983 */ /* 0x000ee80000300800 */
[----:B------:R-:W5:Y:S04]  /*2f4d0*/  LDL.LU R0, [R1+0x794] ;  /* 0x0007940001007983 */ /* 0x000f680000300800 */
[----:B------:R-:W-:Y:S04]  /*2f4e0*/  STL.64 [R1+0x230], R24 ;  /* 0x0002301801007387 */ /* 0x000fe80000100a00 */
[----:B------:R0:W-:Y:S04]  /*2f4f0*/  STL.64 [R1+0x238], R26 ;  /* 0x0002381a01007387 */ /* 0x0001e80000100a00 */
[----:B0-----:R-:W4:Y:S04]  /*2f500*/  LDL.LU.64 R26, [R1+0x1e78] ;  /* 0x001e7800011a7983 */ /* 0x001f280000300a00 */
[----:B------:R-:W4:Y:S01]  /*2f510*/  LDL.LU.64 R24, [R1+0x1e70] ;  /* 0x001e700001187983 */ /* 0x000f220000300a00 */
        /* <DEDUP_REMOVED lines=11> */
[----:B------:R-:W5:Y:S04]  /*2f5d0*/  LDL.LU R17, [R1+0x780] ;  /* 0x0007800001117983 */ /* 0x000f680000300800 */
[----:B-1----:R-:W5:Y:S04]  /*2f5e0*/  LDL.LU R18, [R1+0x788] ;  /* 0x0007880001127983 */ /* 0x002f680000300800 */
[----:B------:R-:W5:Y:S01]  /*2f5f0*/  LDL.LU R19, [R1+0x790] ;  /* 0x0007900001137983 */ /* 0x000f620000300800 */
[----:B--2---:R-:W-:-:S15]  /*2f600*/  HMMA.16816.F32 R8, R4, R24, R8 ;  /* 0x000000180408723c */ /* 0x004fde0000001808 */
[----:B------:R-:W-:-:S08]  /*2f610*/  NOP ;  /* 0x0000000000007918 */ /* 0x000fd00000000000 */
[----:B------:R-:W-:Y:S04]  /*2f620*/  STL.64 [R1+0x1f0], R8 ;  /* 0x0001f00801007387 */ /* 0x000fe80000100a00 */
[----:B------:R0:W-:Y:S04]  /*2f630*/  STL.64 [R1+0x1f8], R10 ;  /* 0x0001f80a01007387 */ /* 0x0001e80000100a00 */
[----:B0-----:R-:W2:Y:S04]  /*2f640*/  LDL.LU.64 R10, [R1+0x1e58] ;  /* 0x001e5800010a7983 */ /* 0x001ea80000300a00 */
[----:B------:R-:W2:Y:S04]  /*2f650*/  LDL.LU.64 R8, [R1+0x1e50] ;  /* 0x001e500001087983 */ /* 0x000ea80000300a00 */
[----:B----4-:R-:W-:Y:S04]  /*2f660*/  STL.64 [R1+0x1df8], R26 ;  /* 0x001df81a01007387 */ /* 0x010fe80000100a00 */
        /* <DEDUP_REMOVED lines=29> */
[----:B---3--:R-:W-:-:S03]  /*2f840*/  IMAD R16, R16, 0x100, R13 ;  /* 0x0000010010107824 */ /* 0x008fc600078e020d */
[----:B------:R-:W4:Y:S01]  /*2f850*/  LDL.LU R13, [R1+0x1e1c] ;  /* 0x001e1c00010d7983 */ /* 0x000f220000300800 */
[----:B-----5:R-:W-:-:S03]  /*2f860*/  IMAD R17, R17, 0x100, R29 ;  /* 0x0000010011117824 */ /* 0x020fc600078e021d */
[----:B------:R-:W3:Y:S01]  /*2f870*/  LDL.LU R29, [R1+0x1e18] ;  /* 0x001e1800011d7983 */ /* 0x000ee20000300800 */
[----:B----4-:R-:W-:-:S15]  /*2f880*/  HMMA.16816.F32 R24, R4, R12, R24 ;  /* 0x0000000c0418723c */ /* 0x010fde0000001818 */
[----:B------:R-:W-:-:S08]  /*2f890*/  NOP ;  /* 0x0000000000007918 */ /* 0x000fd00000000000 */
[----:B------:R0:W-:Y:S04]  /*2f8a0*/  STL.64 [R1+0x1a0], R24 ;  /* 0x0001a01801007387 */ /* 0x0001e80000100a00 */
[----:B------:R1:W-:Y:S04]  /*2f8b0*/  STL.64 [R1+0x1a8], R26 ;  /* 0x0001a81a01007387 */ /* 0x0003e80000100a00 */
[----:B0-----:R-:W4:Y:S04]  /*2f8c0*/  LDL.LU R24, [R1+0x190] ;  /* 0x0001900001187983 */ /* 0x001f280000300800 */
[----:B------:R-:W4:Y:S04]  /*2f8d0*/  LDL.LU R25, [R1+0x194] ;  /* 0x0001940001197983 */ /* 0x000f280000300800 */
[----:B-1----:R-:W5:Y:S04]  /*2f8e0*/  LDL.LU R26, [R1+0x198] ;  /* 0x00019800011a7983 */ /* 0x002f680000300800 */
[----:B------:R-:W5:Y:S01]  /*2f8f0*/  LDL.LU R27, [R1+0x19c] ;  /* 0x00019c00011b7983 */ /* 0x000f620000300800 */
[----:B--2---:R-:W-:Y:S01]  /*2f900*/  HMMA.16816.F32 R8, R4, R14, R8 ;  /* 0x0000000e0408723c */ /* 0x004fe20000001808 */
[----:B------:R-:W-:-:S02]  /*2f910*/  IMAD R18, R18, 0x100, R28 ;  /* 0x0000010012127824 */ /* 0x000fc400078e021c */
[----:B------:R-:W-:Y:S01]  /*2f920*/  IMAD R19, R19, 0x100, R0 ;  /* 0x0000010013137824 */ /* 0x000fe200078e0200 */
[----:B-----5:R-:W-:Y:S04]  /*2f930*/  STL.64 [R1+0x1e08], R26 ;  /* 0x001e081a01007387 */ /* 0x020fe80000100a00 */
[----:B----4-:R0:W-:Y:S04]  /*2f940*/  STL.64 [R1+0x1e00], R24 ;  /* 0x001e001801007387 */ /* 0x0101e80000100a00 */
[----:B0-----:R-:W2:Y:S04]  /*2f950*/  LDL.LU R24, [R1+0x210] ;  /* 0x0002100001187983 */ /* 0x001ea80000300800 */
[----:B------:R-:W2:Y:S04]  /*2f960*/  LDL.LU R25, [R1+0x214] ;  /* 0x0002140001197983 */ /* 0x000ea80000300800 */
[----:B------:R-:W2:Y:S04]  /*2f970*/  LDL.LU R26, [R1+0x218] ;  /* 0x00021800011a7983 */ /* 0x000ea80000300800 */
[----:B------:R-:W2:Y:S04]  /*2f980*/  LDL.LU R27, [R1+0x21c] ;  /* 0x00021c00011b7983 */ /* 0x000ea80000300800 */
[----:B------:R-:W4:Y:S04]  /*2f990*/  LDL.LU R28, [R1+0x1e14] ;  /* 0x001e1400011c7983 */ /* 0x000f280000300800 */
[----:B------:R-:W5:Y:S04]  /*2f9a0*/  LDL.LU R0, [R1+0x1e10] ;  /* 0x001e100001007983 */ /* 0x000f680000300800 */
[----:B------:R0:W-:Y:S04]  /*2f9b0*/  STL.64 [R1+0x220], R8 ;  /* 0x0002200801007387 */ /* 0x0001e80000100a00 */
[----:B------:R1:W-:Y:S04]  /*2f9c0*/  STL.64 [R1+0x228], R10 ;  /* 0x0002280a01007387 */ /* 0x0003e80000100a00 */
[----:B0-----:R-:W3:Y:S04]  /*2f9d0*/  LDL.LU R8, [R1+0x160] ;  /* 0x0001600001087983 */ /* 0x001ee80000300800 */
[----:B------:R-:W3:Y:S04]  /*2f9e0*/  LDL.LU R9, [R1+0x164] ;  /* 0x0001640001097983 */ /* 0x000ee80000300800 */
[----:B-1----:R-:W2:Y:S04]  /*2f9f0*/  LDL.LU R10, [R1+0x168] ;  /* 0x00016800010a7983 */ /* 0x002ea80000300800 */
[----:B------:R-:W2:Y:S04]  /*2fa00*/  LDL.LU R11, [R1+0x16c] ;  /* 0x00016c00010b7983 */ /* 0x000ea80000300800 */
[----:B--2---:R-:W-:Y:S04]  /*2fa10*/  STL.64 [R1+0x1de8], R10 ;  /* 0x001de80a01007387 */ /* 0x004fe80000100a00 */
        /* <DEDUP_REMOVED lines=9> */
[----:B------:R-:W4:Y:S04]  /*2fab0*/  LDL.LU R14, [R1+0x138] ;  /* 0x00013800010e7983 */ /* 0x000f280000300800 */
[----:B------:R-:W4:Y:S01]  /*2fac0*/  LDL.LU R15, [R1+0x13c] ;  /* 0x00013c00010f7983 */ /* 0x000f220000300800 */
[C---:B------:R-:W-:Y:S03]  /*2fad0*/  HMMA.16816.F32 R24, R4.reuse, R20, R24 ;  /* 0x000000140418723c */ /* 0x040fe60000001818 */
[----:B----4-:R-:W-:Y:S04]  /*2fae0*/  STL.64 [R1+0x1dc8], R14 ;  /* 0x001dc80e01007387 */ /* 0x010fe80000100a00 */
[----:B---3--:R0:W-:Y:S04]  /*2faf0*/  STL.64 [R1+0x1dc0], R12 ;  /* 0x001dc00c01007387 */ /* 0x0081e80000100a00 */
[----:B0-----:R-:W3:Y:S04]  /*2fb00*/  LDL.LU R12, [R1+0x140] ;  /* 0x00014000010c7983 */ /* 0x001ee80000300800 */
[----:B------:R-:W3:Y:S04]  /*2fb10*/  LDL.LU R13, [R1+0x144] ;  /* 0x00014400010d7983 */ /* 0x000ee80000300800 */
[----:B------:R-:W3:Y:S04]  /*2fb20*/  LDL.LU R14, [R1+0x148] ;  /* 0x00014800010e7983 */ /* 0x000ee80000300800 */
[----:B------:R-:W3:Y:S04]  /*2fb30*/  LDL.LU R15, [R1+0x14c] ;  /* 0x00014c00010f7983 */ /* 0x000ee80000300800 */
[----:B------:R-:W-:Y:S04]  /*2fb40*/  STL.64 [R1+0x1b0], R24 ;  /* 0x0001b01801007387 */ /* 0x000fe80000100a00 */
[----:B------:R0:W-:Y:S04]  /*2fb50*/  STL.64 [R1+0x1b8], R26 ;  /* 0x0001b81a01007387 */ /* 0x0001e80000100a00 */
[----:B0-----:R-:W4:Y:S04]  /*2fb60*/  LDL.LU.64 R26, [R1+0x1e08] ;  /* 0x001e0800011a7983 */ /* 0x001f280000300a00 */
[----:B------:R-:W4:Y:S02]  /*2fb70*/  LDL.LU.64 R24, [R1+0x1e00] ;  /* 0x001e000001187983 */ /* 0x000f240000300a00 */
[----:B----4-:R-:W-:Y:S02]  /*2fb80*/  HMMA.16816.F32 R4, R4, R22, R24 ;  /* 0x000000160404723c */ /* 0x010fe40000001818 */
[----:B------:R-:W4:Y:S04]  /*2fb90*/  LDL.LU.64 R26, [R1+0x1df8] ;  /* 0x001df800011a7983 */ /* 0x000f280000300a00 */
[----:B------:R-:W2:Y:S04]  /*2fba0*/  LDL.LU.64 R24, [R1+0x1df0] ;  /* 0x001df00001187983 */ /* 0x000ea80000300a00 */
[----:B------:R-:W-:Y:S04]  /*2fbb0*/  STL.64 [R1+0x1d98], R22 ;  /* 0x001d981601007387 */ /* 0x000fe80000100a00 */
[----:B------:R0:W-:Y:S09]  /*2fbc0*/  STL.64 [R1+0x1d90], R20 ;  /* 0x001d901401007387 */ /* 0x0001f20000100a00 */
[----:B------:R-:W-:Y:S04]  /*2fbd0*/  STL.64 [R1+0x190], R4 ;  /* 0x0001900401007387 */ /* 0x000fe80000100a00 */
[----:B------:R-:W-:Y:S04]  /*2fbe0*/  STL.64 [R1+0x198], R6 ;  /* 0x0001980601007387 */ /* 0x000fe80000100a00 */
[----:B0-----:R-:W5:Y:S04]  /*2fbf0*/  LDL.LU R20, [R1+0xf0] ;  /* 0x0000f00001147983 */ /* 0x001f680000300800 */
[----:B------:R-:W5:Y:S04]  /*2fc00*/  LDL.LU R21, [R1+0xf4] ;  /* 0x0000f40001157983 */ /* 0x000f680000300800 */
[----:B------:R-:W3:Y:S04]  /*2fc10*/  LDL.LU R22, [R1+0xf8] ;  /* 0x0000f80001167983 */ /* 0x000ee80000300800 */
[----:B------:R-:W3:Y:S01]  /*2fc20*/  LDL.LU R23, [R1+0xfc] ;  /* 0x0000fc0001177983 */ /* 0x000ee20000300800 */
[----:B------:R-:W-:-:S02]  /*2fc30*/  F2FP.F16.E4M3.UNPACK_B R16, R16 ;  /* 0x00000010ff10723e */ /* 0x000fc400020006ff */
[----:B------:R-:W-:Y:S02]  /*2fc40*/  F2FP.F16.E4M3.UNPACK_B R17, R17 ;  /* 0x00000011ff11723e */ /* 0x000fe400020006ff */
[----:B------:R-:W-:Y:S02]  /*2fc50*/  F2FP.F16.E4M3.UNPACK_B R18, R18 ;  /* 0x00000012ff12723e */ /* 0x000fe400020006ff */
[----:B------:R-:W-:-:S07]  /*2fc60*/  F2FP.F16.E4M3.UNPACK_B R19, R19 ;  /* 0x00000013ff13723e */ /* 0x000fce00020006ff */
[C---:B--2---:R-:W-:Y:S01]  /*2fc70*/  HMMA.16816.F32 R8, R16.reuse, R24, R8 ;  /* 0x000000181008723c */ /* 0x044fe20000001808 */
        /* <DEDUP_REMOVED lines=8> */
[----:B------:R-:W3:Y:S04]  /*2fd00*/  LDL.LU R6, [R1+0x7a8] ;  /* 0x0007a80001067983 */ /* 0x000ee80000300800 */
[----:B------:R-:W5:Y:S04]  /*2fd10*/  LDL.LU R7, [R1+0x7b0] ;  /* 0x0007b00001077983 */ /* 0x000f680000300800 */
        /* <DEDUP_REMOVED lines=8> */
[----:B0-----:R-:W4:Y:S04]  /*2fda0*/  LDL.LU.64 R10, [R1+0x1dd8] ;  /* 0x001dd800010a7983 */ /* 0x001f280000300a00 */
[----:B------:R-:W2:Y:S02]  /*2fdb0*/  LDL.LU.64 R8, [R1+0x1dd0] ;  /* 0x001dd00001087983 */ /* 0x000ea40000300a00 */
[----:B--2---:R-:W-:-:S15]  /*2fdc0*/  HMMA.16816.F32 R12, R16, R8, R12 ;  /* 0x00000008100c723c */ /* 0x004fde000000180c */
        /* <DEDUP_REMOVED lines=10> */
[----:B------:R-:W4:Y:S04]  /*2fe70*/  LDL.LU.64 R12, [R1+0x1db0] ;  /* 0x001db000010c7983 */ /* 0x000f280000300a00 */
[----:B------:R-:W-:Y:S04]  /*2fe80*/  STL.64 [R1+0x1d58], R10 ;  /* 0x001d580a01007387 */ /* 0x000fe80000100a00 */
[----:B------:R0:W-:Y:S04]  /*2fe90*/  STL.64 [R1+0x1d50], R8 ;  /* 0x001d500801007387 */ /* 0x0001e80000100a00 */
[----:B0-----:R-:W3:Y:S04]  /*2fea0*/  LDL.LU R8, [R1+0xd0] ;  /* 0x0000d00001087983 */ /* 0x001ee80000300800 */
[----:B------:R-:W3:Y:S04]  /*2feb0*/  LDL.LU R9, [R1+0xd4] ;  /* 0x0000d40001097983 */ /* 0x000ee80000300800 */
[----:B------:R-:W3:Y:S01]  /*2fec0*/  LDL.LU R10, [R1+0xd8] ;  /* 0x0000d800010a7983 */ /* 0x000ee20000300800 */
[----:B----4-:R-:W-:-:S15]  /*2fed0*/  HMMA.16816.F32 R20, R16, R12, R20 ;  /* 0x0000000c1014723c */ /* 0x010fde0000001814 */
[----:B------:R-:W-:-:S08]  /*2fee0*/  NOP ;  /* 0x0000000000007918 */ /* 0x000fd00000000000 */
[----:B------:R-:W-:Y:S04]  /*2fef0*/  STL.64 [R1+0x110], R20 ;  /* 0x0001101401007387 */ /* 0x000fe80000100a00 */
[----:B------:R0:W-:Y:S04]  /*2ff00*/  STL.64 [R1+0x118], R22 ;  /* 0x0001181601007387 */ /* 0x0001e80000100a00 */
[----:B0-----:R-:W2:Y:S04]  /*2ff10*/  LDL.LU.64 R22, [R1+0x1da8] ;  /* 0x001da80001167983 */ /* 0x001ea80000300a00 */
[----:B------:R-:W2:Y:S01]  /*2ff20*/  LDL.LU.64 R20, [R1+0x1da0] ;  /* 0x001da00001147983 */ /* 0x000ea20000300a00 */
[----:B------:R-:W-:Y:S01]  /*2ff30*/  IMAD.MOV.U32 R11, RZ, RZ, R27 ;  /* 0x000000ffff0b7224 */ /* 0x000fe200078e001b */
[----:B--2---:R-:W-:-:S15]  /*2ff40*/  HMMA.16816.F32 R20, R16, R14, R20 ;  /* 0x0000000e1014723c */ /* 0x004fde0000001814 */
[----:B------:R-:W-:-:S08]  /*2ff50*/  NOP ;  /* 0x0000000000007918 */ /* 0x000fd00000000000 */
[----:B------:R-:W-:Y:S04]  /*2ff60*/  STL.64 [R1+0x200], R20 ;  /* 0x0002001401007387 */ /* 0x000fe80000100a00 */
[----:B------:R0:W-:Y:S01]  /*2ff70*/  STL [R1+0x208], R22 ;  /* 0x0002081601007387 */ /* 0x0001e20000100800 */
[----:B------:R-:W-:-:S03]  /*2ff80*/  IMAD.MOV.U32 R27, RZ, RZ, R23 ;  /* 0x000000ffff1b7224 */ /* 0x000fc600078e0017 */
[----:B0-----:R-:W2:Y:S04]  /*2ff90*/  LDL.LU.64 R22, [R1+0x1d98] ;  /* 0x001d980001167983 */ /* 0x001ea80000300a00 */
[----:B------:R-:W3:Y:S04]  /*2ffa0*/  LDL.LU.64 R20, [R1+0x1d90] ;  /* 0x001d900001147983 */ /* 0x000ee80000300a00 */
[----:B------:R0:W-:Y:S04]  /*2ffb0*/  STL.64 [R1+0x1d38], R14 ;  /* 0x001d380e01007387 */ /* 0x0001e80000100a00 */
[----:B0-----:R-:W4:Y:S04]  /*2ffc0*/  LDL.LU R14, [R1+0x7ac] ;  /* 0x0007ac00010e7983 */ /* 0x001f280000300800 */
[----:B------:R-:W5:Y:S04]  /*2ffd0*/  LDL.LU R15, [R1+0x7b4] ;  /* 0x0007b400010f7983 */ /* 0x000f680000300800 */
[----:B------:R0:W-:Y:S04]  /*2ffe0*/  STL.64 [R1+0x1d30], R12 ;  /* 0x001d300c01007387 */ /* 0x0001e80000100a00 */
[----:B0-----:R-:W2:Y:S04]  /*2fff0*/  LDL.LU R12, [R1+0x79c] ;  /* 0x00079c00010c7983 */ /* 0x001ea80000300800 */
[----:B------:R-:W2:Y:S04]  /*30000*/  LDL.LU R13, [R1+0x7a4] ;  /* 0x0007a400010d7983 */ /* 0x000ea80000300800 */
[----:B------:R-:W-:Y:S01]  /*30010*/  STL [R1+0x1d10], R27 ;  /* 0x001d101b01007387 */ /* 0x000fe20000100800 */
[----:B---3--:R-:W-:Y:S01]  /*30020*/  HMMA.16816.F32 R8, R16, R20, R8 ;  /* 0x000000141008723c */ /* 0x008fe20000001808 */
[----:B----4-:R-:W-:-:S02]  /*30030*/  IMAD R6, R6, 0x100, R14 ;  /* 0x0000010006067824 */ /* 0x010fc400078e020e */
[----:B-----5:R-:W-:Y:S02]  /*30040*/  IMAD R7, R7, 0x100, R15 ;  /* 0x0000010007077824 */ /* 0x020fe400078e020f */
[----:B--2---:R-:W-:Y:S02]  /*30050*/  IMAD R4, R4, 0x100, R12 ;  /* 0x0000010004047824 */ /* 0x004fe400078e020c */
[----:B------:R-:W-:Y:S01]  /*30060*/  IMAD R5, R5, 0x100, R13 ;  /* 0x0000010005057824 */ /* 0x000fe200078e020d */
[----:B------:R-:W2:-:S15]  /*30070*/  LDL.LU R12, [R1+0x60] ;  /* 0x00006000010c7983 */ /* 0x000e9e0000300800 */
[----:B------:R0:W-:Y:S04]  /*30080*/  STL.64 [R1+0x100], R8 ;  /* 0x0001000801007387 */ /* 0x0001e80000100a00 */
[----:B------:R1:W-:Y:S01]  /*30090*/  STL.64 [R1+0x108], R10 ;  /* 0x0001080a01007387 */ /* 0x0003e20000100a00 */
[----:B------:R-:W-:-:S03]  /*300a0*/  IMAD.MOV.U32 R13, RZ, RZ, R28 ;  /* 0x000000ffff0d7224 */ /* 0x000fc600078e001c */
[----:B------:R-:W3:Y:S04]  /*300b0*/  LDL.LU R28, [R1+0x1d88] ;  /* 0x001d8800011c7983 */ /* 0x000ee80000300800 */
[----:B------:R-:W4:Y:S04]  /*300c0*/  LDL.LU R14, [R1+0x68] ;  /* 0x00006800010e7983 */ /* 0x000f280000300800 */
[----:B------:R-:W4:Y:S04]  /*300d0*/  LDL.LU R15, [R1+0x6c] ;  /* 0x00006c00010f7983 */ /* 0x000f280000300800 */
[----:B0-----:R-:W5:Y:S04]  /*300e0*/  LDL.LU R8, [R1+0x80] ;  /* 0x0000800001087983 */ /* 0x001f680000300800 */
[----:B------:R-:W5:Y:S04]  /*300f0*/  LDL.LU R9, [R1+0x84] ;  /* 0x0000840001097983 */ /* 0x000f680000300800 */
[----:B-1----:R-:W2:Y:S01]  /*30100*/  LDL.LU R10, [R1+0x88] ;  /* 0x00008800010a7983 */ /* 0x002ea20000300800 */
[----:B---3--:R-:W-:-:S03]  /*30110*/  IMAD.MOV.U32 R11, RZ, RZ, R28 ;  /* 0x000000ffff0b7224 */ /* 0x008fc600078e001c */
[----:B------:R-:W3:Y:S04]  /*30120*/  LDL.LU R28, [R1+0x1d84] ;  /* 0x001d8400011c7983 */ /* 0x000ee80000300800 */
[----:B--2---:R-:W-:Y:S04]  /*30130*/  STL.64 [R1+0x1d68], R10 ;  /* 0x001d680a01007387 */ /* 0x004fe80000100a00 */
[----:B-----5:R0:W-:Y:S04]  /*30140*/  STL.64 [R1+0x1d60], R8 ;  /* 0x001d600801007387 */ /* 0x0201e80000100a00 */
[----:B0-----:R-:W2:Y:S04]  /*30150*/  LDL.LU R8, [R1+0xa0] ;  /* 0x0000a00001087983 */ /* 0x001ea80000300800 */
[----:B------:R-:W2:Y:S04]  /*30160*/  LDL.LU R9, [R1+0xa4] ;  /* 0x0000a40001097983 */ /* 0x000ea80000300800 */
[----:B------:R-:W5:Y:S04]  /*30170*/  LDL.LU R10, [R1+0xa8] ;  /* 0x0000a800010a7983 */ /* 0x000f680000300800 */
[----:B------:R-:W5:Y:S04]  /*30180*/  LDL.LU R11, [R1+0xac] ;  /* 0x0000ac00010b7983 */ /* 0x000f680000300800 */
[----:B-----5:R3:W-:Y:S04]  /*30190*/  STL.64 [R1+0x1d78], R10 ;  /* 0x001d780a01007387 */ /* 0x0207e80000100a00 */
[----:B--2---:R0:W-:Y:S01]  /*301a0*/  STL.64 [R1+0x1d70], R8 ;  /* 0x001d700801007387 */ /* 0x0041e20000100a00 */
[----:B---3--:R-:W-:-:S03]  /*301b0*/  IMAD.MOV.U32 R10, RZ, RZ, R28 ;  /* 0x000000ffff0a7224 */ /* 0x008fc600078e001c */
[----:B0-----:R-:W2:Y:S04]  /*301c0*/  LDL.LU R8, [R1+0xc0] ;  /* 0x0000c00001087983 */ /* 0x001ea80000300800 */
[----:B------:R-:W2:Y:S04]  /*301d0*/  LDL.LU R9, [R1+0xc4] ;  /* 0x0000c40001097983 */ /* 0x000ea80000300800 */
[----:B------:R-:W3:Y:S04]  /*301e0*/  LDL.LU R28, [R1+0x1d80] ;  /* 0x001d8000011c7983 */ /* 0x000ee80000300800 */
[----:B------:R-:W2:Y:S04]  /*301f0*/  LDL.LU R11, [R1+0xcc] ;  /* 0x0000cc00010b7983 */ /* 0x000ea80000300800 */
[----:B----4-:R0:W-:Y:S04]  /*30200*/  STL.64 [R1+0x1d48], R14 ;  /* 0x001d480e01007387 */ /* 0x0101e80000100a00 */
[----:B------:R1:W-:Y:S01]  /*30210*/  STL.64 [R1+0x1d40], R12 ;  /* 0x001d400c01007387 */ /* 0x0003e20000100a00 */
[----:B0-----:R-:W-:-:S03]  /*30220*/  IMAD.MOV.U32 R15, RZ, RZ, R0 ;  /* 0x000000ffff0f7224 */ /* 0x001fc600078e0000 */
[----:B-1----:R-:W4:Y:S04]  /*30230*/  LDL.LU R12, [R1+0x70] ;  /* 0x00007000010c7983 */ /* 0x002f280000300800 */
[----:B------:R-:W4:Y:S04]  /*30240*/  LDL.LU R13, [R1+0x74] ;  /* 0x00007400010d7983 */ /* 0x000f280000300800 */
[----:B------:R-:W4:Y:S04]  /*30250*/  LDL.LU R14, [R1+0x78] ;  /* 0x00007800010e7983 */ /* 0x000f280000300800 */
[----:B------:R-:W-:Y:S04]  /*30260*/  STL.64 [R1+0x1d28], R22 ;  /* 0x001d281601007387 */ /* 0x000fe80000100a00 */
[----:B------:R0:W-:Y:S01]  /*30270*/  STL.64 [R1+0x1d20], R20 ;  /* 0x001d201401007387 */ /* 0x0001e20000100a00 */
[----:B--2---:R-:W-:Y:S01]  /*30280*/  HMMA.16816.F32 R8, R16, R22, R8 ;  /* 0x000000161008723c */ /* 0x004fe20000001808 */
[----:B---3--:R-:W-:-:S15]  /*30290*/  LOP3.LUT R0, R28, 0x40, RZ, 0x3c, !PT ;  /* 0x000000401c007812 */ /* 0x008fde00078e3cff */
[----:B------:R-:W-:-:S07]  /*302a0*/  NOP ;  /* 0x0000000000007918 */ /* 0x000fce0000000000 */
[----:B------:R-:W-:Y:S04]  /*302b0*/  STL.64 [R1+0xf0], R8 ;  /* 0x0000f00801007387 */ /* 0x000fe80000100a00 */
[----:B------:R-:W-:Y:S04]  /*302c0*/  STL.64 [R1+0xf8], R10 ;  /* 0x0000f80a01007387 */ /* 0x000fe80000100a00 */
[----:B------:R-:W1:Y:S04]  /*302d0*/  LDSM.16.M88.4 R8, [R0+UR4] ;  /* 0x000000040008783b */ /* 0x000e680008000200 */
[----:B0-----:R-:W2:Y:S04]  /*302e0*/  LDL.LU R20, [R1+0x40] ;  /* 0x0000400001147983 */ /* 0x001ea80000300800 */
[----:B------:R-:W2:Y:S04]  /*302f0*/  LDL.LU R21, [R1+0x44] ;  /* 0x0000440001157983 */ /* 0x000ea80000300800 */
[----:B------:R-:W3:Y:S04]  /*30300*/  LDL.LU R16, [R1+0x7b8] ;  /* 0x0007b80001107983 */ /* 0x000ee80000300800 */
[----:B------:R-:W5:Y:S04]  /*30310*/  LDL.LU R17, [R1+0x7c4] ;  /* 0x0007c40001117983 */ /* 0x000f680000300800 */
[----:B------:R-:W5:Y:S01]  /*30320*/  LDL.LU R19, [R1+0x7c0] ;  /* 0x0007c00001137983 */ /* 0x000f620000300800 */
[----:B------:R-:W-:-:S03]  /*30330*/  IMAD.MOV.U32 R23, RZ, RZ, R26 ;  /* 0x000000ffff177224 */ /* 0x000fc600078e001a */
[----:B-1----:R-:W-:Y:S04]  /*30340*/  STL.64 [R1+0x370], R8 ;  /* 0x0003700801007387 */ /* 0x002fe80000100a00 */
[----:B------:R0:W-:Y:S01]  /*30350*/  STL.64 [R1+0x378], R10 ;  /* 0x0003780a01007387 */ /* 0x0001e20000100a00 */
[----:B------:R-:W-:Y:S02]  /*30360*/  IMAD.MOV.U32 R26, RZ, RZ, R10 ;  /* 0x000000ffff1a7224 */ /* 0x000fe400078e000a */
[----:B------:R-:W-:Y:S01]  /*30370*/  IMAD.MOV.U32 R27, RZ, RZ, R9 ;  /* 0x000000ffff1b7224 */ /* 0x000fe200078e0009 */
[----:B0-----:R-:W4:Y:S04]  /*30380*/  LDL.LU.64 R10, [R1+0x1d78] ;  /* 0x001d7800010a7983 */ /* 0x001f280000300a00 */
[----:B------:R-:W4:Y:S01]  /*30390*/  LDL.LU.64 R8, [R1+0x1d70] ;  /* 0x001d700001087983 */ /* 0x000f220000300a00 */
[----:B------:R-:W-:-:S02]  /*303a0*/  F2FP.F16.E4M3.UNPACK_B R4, R4 ;  /* 0x00000004ff04723e */ /* 0x000fc400020006ff */
[----:B------:R-:W-:Y:S02]  /*303b0*/  F2FP.F16.E4M3.UNPACK_B R5, R5 ;  /* 0x00000005ff05723e */ /* 0x000fe400020006ff */
[----:B------:R-:W-:Y:S02]  /*303c0*/  F2FP.F16.E4M3.UNPACK_B R6, R6 ;  /* 0x00000006ff06723e */ /* 0x000fe400020006ff */
[----:B------:R-:W-:Y:S01]  /*303d0*/  F2FP.F16.E4M3.UNPACK_B R7, R7 ;  /* 0x00000007ff07723e */ /* 0x000fe200020006ff */
[----:B------:R-:W3:Y:S04]  /*303e0*/  LDL.LU R18, [R1+0x7c8] ;  /* 0x0007c80001127983 */ /* 0x000ee80000300800 */
[----:B------:R0:W-:Y:S04]  /*303f0*/  STL [R1+0x19bc], R26 ;  /* 0x0019bc1a01007387 */ /* 0x0001e80000100800 */
[----:B0-----:R-:W3:Y:S01]  /*30400*/  LDL.LU R26, [R1+0x7cc] ;  /* 0x0007cc00011a7983 */ /* 0x001ee20000300800 */
[----:B----4-:R-:W-:Y:S03]  /*30410*/  HMMA.16816.F32 R8, R4, R24, R8 ;  /* 0x000000180408723c */ /* 0x010fe60000001808 */
[----:B------:R-:W3:-:S15]  /*30420*/  LDL.LU R25, [R1+0x7bc] ;  /* 0x0007bc0001197983 */ /* 0x000ede0000300800 */
[----:B------:R-:W-:-:S05]  /*30430*/  NOP ;  /* 0x0000000000007918 */ /* 0x000fca0000000000 */
[----:B------:R-:W-:Y:S04]  /*30440*/  STL.64 [R1+0xd0], R8 ;  /* 0x0000d00801007387 */ /* 0x000fe80000100a00 */
[----:B------:R-:W-:Y:S04]  /*30450*/  STL.64 [R1+0xd8], R10 ;  /* 0x0000d80a01007387 */ /* 0x000fe80000100a00 */
[----:B------:R-:W0:Y:S04]  /*30460*/  LDSM.16.M88.4 R8, [R0+UR4+0x800] ;  /* 0x000800040008783b */ /* 0x000e280008000200 */
[----:B0-----:R-:W-:Y:S04]  /*30470*/  STL.64 [R1+0x390], R8 ;  /* 0x0003900801007387 */ /* 0x001fe80000100a00 */
[----:B------:R0:W-:Y:S01]  /*30480*/  STL.64 [R1+0x398], R10 ;  /* 0x0003980a01007387 */ /* 0x0001e20000100a00 */
[----:B------:R-:W-:-:S03]  /*30490*/  IMAD.MOV.U32 R28, RZ, RZ, R11 ;  /* 0x000000ffff1c7224 */ /* 0x000fc600078e000b */
[----:B0-----:R-:W4:Y:S04]  /*304a0*/  LDL.LU.64 R10, [R1+0x1d68] ;  /* 0x001d6800010a7983 */ /* 0x001f280000300a00 */
[----:B------:R-:W4:Y:S04]  /*304b0*/  LDL.LU.64 R8, [R1+0x1d60] ;  /* 0x001d600001087983 */ /* 0x000f280000300a00 */
[----:B------:R-:W-:Y:S01]  /*304c0*/  STL [R1+0x19b8], R28 ;  /* 0x0019b81c01007387 */ /* 0x000fe20000100800 */
[----:B----4-:R-:W-:-:S15]  /*304d0*/  HMMA.16816.F32 R8, R4, R2, R8 ;  /* 0x000000020408723c */ /* 0x010fde0000001808 */
[----:B------:R-:W-:-:S08]  /*304e0*/  NOP ;  /* 0x0000000000007918 */ /* 0x000fd00000000000 */
[----:B------:R-:W-:Y:S04]  /*304f0*/  STL.64 [R1+0xc0], R8 ;  /* 0x0000c00801007387 */ /* 0x000fe80000100a00 */
[----:B------:R-:W-:Y:S04]  /*30500*/  STL.64 [R1+0xc8], R10 ;  /* 0x0000c80a01007387 */ /* 0x000fe80000100a00 */
[----:B------:R-:W0:Y:S04]  /*30510*/  LDSM.16.M88.4 R8, [R0+UR4+0x1000] ;  /* 0x001000040008783b */ /* 0x000e280008000200 */
[----:B0-----:R-:W-:Y:S04]  /*30520*/  STL [R1+0x380], R8 ;  /* 0x0003800801007387 */ /* 0x001fe80000100800 */
[----:B------:R0:W-:Y:S01]  /*30530*/  STL.64 [R1+0x388], R10 ;  /* 0x0003880a01007387 */ /* 0x0001e20000100a00 */
[----:B------:R-:W-:-:S03]  /*30540*/  IMAD.MOV.U32 R28, RZ, RZ, R9 ;  /* 0x000000ffff1c7224 */ /* 0x000fc600078e0009 */
[----:B0-----:R-:W4:Y:S04]  /*30550*/  LDL.LU.64 R10, [R1+0x1d58] ;  /* 0x001d5800010a7983 */ /* 0x001f280000300a00 */
[----:B------:R-:W2:Y:S02]  /*30560*/  LDL.LU.64 R8, [R1+0x1d50] ;  /* 0x001d500001087983 */ /* 0x000ea40000300a00 */
[----:B--2---:R-:W-:-:S15]  /*30570*/  HMMA.16816.F32 R12, R4, R8, R12 ;  /* 0x00000008040c723c */ /* 0x004fde000000180c */
[----:B------:R-:W-:-:S08]  /*30580*/  NOP ;  /* 0x0000000000007918 */ /* 0x000fd00000000000 */
[----:B------:R-:W-:Y:S04]  /*30590*/  STL.64 [R1+0xa0], R12 ;  /* 0x0000a00c01007387 */ /* 0x000fe80000100a00 */
[----:B------:R-:W-:Y:S04]  /*305a0*/  STL.64 [R1+0xa8], R14 ;  /* 0x0000a80e01007387 */ /* 0x000fe80000100a00 */
[----:B------:R-:W0:Y:S04]  /*305b0*/  LDSM.16.M88.4 R12, [R0+UR4+0x1800] ;  /* 0x00180004000c783b */ /* 0x000e280008000200 */
[----:B0-----:R-:W-:Y:S04]  /*305c0*/  STL.64 [R1+0x360], R12 ;  /* 0x0003600c01007387 */ /* 0x001fe80000100a00 */
[----:B------:R0:W-:Y:S04]  /*305d0*/  STL.64 [R1+0x368], R14 ;  /* 0x0003680e01007387 */ /* 0x0001e80000100a00 */
[----:B0-----:R-:W4:Y:S04]  /*305e0*/  LDL.LU.64 R14, [R1+0x1d48] ;  /* 0x001d4800010e7983 */ /* 0x001f280000300a00 */
[----:B------:R-:W4:Y:S02]  /*305f0*/  LDL.LU.64 R12, [R1+0x1d40] ;  /* 0x001d4000010c7983 */ /* 0x000f240000300a00 */
[----:B----4-:R-:W-:Y:S02]  /*30600*/  HMMA.16816.F32 R8, R4, R10, R12 ;  /* 0x0000000a0408723c */ /* 0x010fe4000000180c */
[----:B------:R-:W0:-:S15]  /*30610*/  LDSM.16.M88.4 R12, [R0+UR4+0x2000] ;  /* 0x00200004000c783b */ /* 0x000e1e0008000200 */
[----:B------:R-:W-:-:S06]  /*30620*/  NOP ;  /* 0x0000000000007918 */ /* 0x000fcc0000000000 */
[----:B------:R-:W-:Y:S04]  /*30630*/  STL.64 [R1+0x80], R8 ;  /* 0x0000800801007387 */ /* 0x000fe80000100a00 */
[----:B------:R1:W-:Y:S04]  /*30640*/  STL.64 [R1+0x88], R10 ;  /* 0x0000880a01007387 */ /* 0x0003e80000100a00 */
[----:B0-----:R-:W-:Y:S04]  /*30650*/  STL.64 [R1+0x350], R12 ;  /* 0x0003500c01007387 */ /* 0x001fe80000100a00 */
[----:B------:R0:W-:Y:S01]  /*30660*/  STL.64 [R1+0x358], R14 ;  /* 0x0003580e01007387 */ /* 0x0001e20000100a00 */
[----:B-1----:R-:W-:-:S02]  /*30670*/  IMAD.MOV.U32 R10, RZ, RZ, R12 ;  /* 0x000000ffff0a7224 */ /* 0x002fc400078e000c */
[----:B------:R-:W-:Y:S01]  /*30680*/  IMAD.MOV.U32 R11, RZ, RZ, R13 ;  /* 0x000000ffff0b7224 */ /* 0x000fe200078e000d */
[----:B0-----:R-:W2:Y:S04]  /*30690*/  LDL.LU.64 R14, [R1+0x1d38] ;  /* 0x001d3800010e7983 */ /* 0x001ea80000300a00 */
[----:B------:R-:W4:Y:S01]  /*306a0*/  LDL.LU.64 R12, [R1+0x1d30] ;  /* 0x001d3000010c7983 */ /* 0x000f220000300a00 */
[----:B------:R-:W-:-:S07]  /*306b0*/  IMAD.MOV.U32 R22, RZ, RZ, R29 ;  /* 0x000000ffff167224 */ /* 0x000fce00078e001d */
[----:B----4-:R-:W-:-:S15]  /*306c0*/  HMMA.16816.F32 R20, R4, R12, R20 ;  /* 0x0000000c0414723c */ /* 0x010fde0000001814 */
[----:B------:R-:W-:-:S08]  /*306d0*/  NOP ;  /* 0x0000000000007918 */ /* 0x000fd00000000000 */
[----:B------:R-:W-:Y:S04]  /*306e0*/  STL.64 [R1+0x60], R20 ;  /* 0x0000601401007387 */ /* 0x000fe80000100a00 */
[----:B------:R-:W-:Y:S01]  /*306f0*/  STL [R1+0x68], R22 ;  /* 0x0000681601007387 */ /* 0x000fe20000100800 */
[----:B------:R-:W-:-:S03]  /*30700*/  IMAD.MOV.U32 R29, RZ, RZ, R23 ;  /* 0x000000ffff1d7224 */ /* 0x000fc600078e0017 */
[----:B------:R-:W0:Y:S04]  /*30710*/  LDSM.16.M88.4 R20, [R0+UR4+0x2800] ;  /* 0x002800040014783b */ /* 0x000e280008000200 */
[----:B------:R-:W-:Y:S01]  /*30720*/  STL [R1+0x1c70], R29 ;  /* 0x001c701d01007387 */ /* 0x000fe20000100800 */
[----:B0-----:R-:W-:-:S03]  /*30730*/  IMAD.MOV.U32 R8, RZ, RZ, R20 ;  /* 0x000000ffff087224 */ /* 0x001fc600078e0014 */
[----:B------:R-:W-:Y:S01]  /*30740*/  STL.64 [R1+0x340], R20 ;  /* 0x0003401401007387 */ /* 0x000fe20000100a00 */
[----:B------:R-:W-:-:S03]  /*30750*/  IMAD.MOV.U32 R9, RZ, RZ, R21 ;  /* 0x000000ffff097224 */ /* 0x000fc600078e0015 */
[----:B------:R0:W-:Y:S04]  /*30760*/  STL.64 [R1+0x348], R22 ;  /* 0x0003481601007387 */ /* 0x0001e80000100a00 */
[----:B0-----:R-:W4:Y:S04]  /*30770*/  LDL.LU.64 R22, [R1+0x1d28] ;  /* 0x001d280001167983 */ /* 0x001f280000300a00 */
[----:B------:R-:W4:Y:S04]  /*30780*/  LDL.LU.64 R20, [R1+0x1d20] ;  /* 0x001d200001147983 */ /* 0x000f280000300a00 */
[----:B------:R-:W-:Y:S04]  /*30790*/  STL.64 [R1+0x1ce8], R10 ;  /* 0x001ce80a01007387 */ /* 0x000fe80000100a00 */
[----:B------:R0:W-:Y:S04]  /*307a0*/  STL.64 [R1+0x1ce0], R8 ;  /* 0x001ce00801007387 */ /* 0x0001e80000100a00 */
[----:B0-----:R-:W2:Y:S04]  /*307b0*/  LDL.LU R8, [R1+0x20] ;  /* 0x0000200001087983 */ /* 0x001ea80000300800 */
[----:B------:R-:W2:Y:S04]  /*307c0*/  LDL.LU R9, [R1+0x24] ;  /* 0x0000240001097983 */ /* 0x000ea80000300800 */
[----:B------:R-:W2:Y:S04]  /*307d0*/  LDL.LU R10, [R1+0x28] ;  /* 0x00002800010a7983 */ /* 0x000ea80000300800 */
[----:B------:R-:W2:Y:S04]  /*307e0*/  LDL.LU R11, [R1+0x2c] ;  /* 0x00002c00010b7983 */ /* 0x000ea80000300800 */
[----:B------:R-:W4:Y:S01]  /*307f0*/  LDL.LU R13, [R1+0x7d4] ;  /* 0x0007d400010d7983 */ /* 0x000f220000300800 */
[----:B-----5:R-:W-:-:S02]  /*30800*/  IMAD R17, R19, 0x100, R17 ;  /* 0x0000010013117824 */ /* 0x020fc400078e0211 */
[----:B---3--:R-:W-:Y:S01]  /*30810*/  IMAD R16, R16, 0x100, R25 ;  /* 0x0000010010107824 */ /* 0x008fe200078e0219 */
[----:B--2---:R-:W-:-:S15]  /*30820*/  HMMA.16816.F32 R8, R4, R14, R8 ;  /* 0x0000000e0408723c */ /* 0x004fde0000001808 */
[----:B------:R-:W-:-:S08]  /*30830*/  NOP ;  /* 0x0000000000007918 */ /* 0x000fd00000000000 */
[----:B------:R-:W-:Y:S04]  /*30840*/  STL.64 [R1+0x20], R8 ;  /* 0x0000200801007387 */ /* 0x000fe80000100a00 */
[----:B------:R-:W-:Y:S04]  /*30850*/  STL.64 [R1+0x28], R10 ;  /* 0x0000280a01007387 */ /* 0x000fe80000100a00 */
[----:B------:R-:W0:Y:S04]  /*30860*/  LDSM.16.M88.4 R8, [R0+UR4+0x3000] ;  /* 0x003000040008783b */ /* 0x000e280008000200 */
[----:B------:R-:W2:Y:S04]  /*30870*/  LDL.LU R19, [R1+0x7d0] ;  /* 0x0007d00001137983 */ /* 0x000ea80000300800 */
[----:B0-----:R-:W-:Y:S04]  /*30880*/  STL.64 [R1+0x330], R8 ;  /* 0x0003300801007387 */ /* 0x001fe80000100a00 */
[----:B------:R-:W-:Y:S04]  /*30890*/  STL.64 [R1+0x338], R10 ;  /* 0x0003380a01007387 */ /* 0x000fe80000100a00 */
[----:B------:R-:W3:Y:S01]  /*308a0*/  LDL R25, [R1+0x370] ;  /* 0x0003700001197983 */ /* 0x000ee20000100800 */
[----:B------:R-:W-:-:S02]  /*308b0*/  IMAD.MOV.U32 R2, RZ, RZ, R8 ;  /* 0x000000ffff027224 */ /* 0x000fc400078e0008 */
[----:B------:R-:W-:Y:S02]  /*308c0*/  IMAD.MOV.U32 R3, RZ, RZ, R9 ;  /* 0x000000ffff037224 */ /* 0x000fe400078e0009 */
[----:B------:R-:W0:Y:S04]  /*308d0*/  LDSM.16.M88.4 R8, [R0+UR4+0x3800] ;  /* 0x003800040008783b */ /* 0x000e280008000200 */
[----:B------:R-:W-:Y:S01]  /*308e0*/  STL [R1+0x1d18], R27 ;  /* 0x001d181b01007387 */ /* 0x000fe20000100800 */
[----:B------:R-:W-:Y:S02]  /*308f0*/  IMAD R18, R18, 0x100, R26 ;  /* 0x0000010012127824 */ /* 0x000fe400078e021a */
[----:B0-----:R-:W-:Y:S02]  /*30900*/  IMAD.MOV.U32 R29, RZ, RZ, R8 ;  /* 0x000000ffff1d7224 */ /* 0x001fe400078e0008 */
[----:B------:R-:W-:Y:S01]  /*30910*/  IMAD.MOV.U32 R0, RZ, RZ, R9 ;  /* 0x000000ffff007224 */ /* 0x000fe200078e0009 */
[----:B---3--:R0:W-:Y:S04]  /*30920*/  STL [R1+0x1d14], R25 ;  /* 0x001d141901007387 */ /* 0x0081e80000100800 */
[----:B------:R-:W4:Y:S04]  /*30930*/  LDL.LU R24, [R1+0x10] ;  /* 0x0000100001187983 */ /* 0x000f280000300800 */
[----:B0-----:R-:W4:Y:S04]  /*30940*/  LDL.LU R25, [R1+0x14] ;  /* 0x0000140001197983 */ /* 0x001f280000300800 */
[----:B------:R-:W4:Y:S04]  /*30950*/  LDL.LU R26, [R1+0x18] ;  /* 0x00001800011a7983 */ /* 0x000f280000300800 */
[----:B------:R-:W4:Y:S04]  /*30960*/  LDL.LU R27, [R1+0x1c] ;  /* 0x00001c00011b7983 */ /* 0x000f280000300800 */
[----:B------:R0:W-:Y:S04]  /*30970*/  STL.64 [R1+0x320], R8 ;  /* 0x0003200801007387 */ /* 0x0001e80000100a00 */
[----:B------:R1:W-:Y:S04]  /*30980*/  STL.64 [R1+0x328], R10 ;  /* 0x0003280a01007387 */ /* 0x0003e80000100a00 */
[----:B------:R-:W3:Y:S04]  /*30990*/  LDL R14, [R1+0x394] ;  /* 0x00039400010e7983 */ /* 0x000ee80000100800 */
[----:B------:R-:W5:Y:S04]  /*309a0*/  LDL R15, [R1+0x380] ;  /* 0x00038000010f7983 */ /* 0x000f680000100800 */
[----:B0-----:R-:W2:Y:S04]  /*309b0*/  LDL.LU R8, [R1+0x50] ;  /* 0x0000500001087983 */ /* 0x001ea80000300800 */
[----:B------:R-:W2:Y:S04]  /*309c0*/  LDL.LU R9, [R1+0x54] ;  /* 0x0000540001097983 */ /* 0x000ea80000300800 */
[----:B-1----:R-:W4:Y:S04]  /*309d0*/  LDL.LU R10, [R1+0x58] ;  /* 0x00005800010a7983 */ /* 0x002f280000300800 */
[----:B------:R-:W4:Y:S04]  /*309e0*/  LDL.LU R11, [R1+0x5c] ;  /* 0x00005c00010b7983 */ /* 0x000f280000300800 */
[----:B----4-:R-:W-:Y:S04]  /*309f0*/  STL.64 [R1+0x1cf8], R10 ;  /* 0x001cf80a01007387 */ /* 0x010fe80000100a00 */
[----:B--2---:R0:W-:Y:S04]  /*30a00*/  STL.64 [R1+0x1cf0], R8 ;  /* 0x001cf00801007387 */ /* 0x0041e80000100a00 */
[----:B0-----:R-:W2:Y:S04]  /*30a10*/  LDL.LU R8, [R1+0x30] ;  /* 0x0000300001087983 */ /* 0x001ea80000300800 */
[----:B------:R-:W2:Y:S04]  /*30a20*/  LDL.LU R9, [R1+0x34] ;  /* 0x0000340001097983 */ /* 0x000ea80000300800 */
[----:B------:R-:W4:Y:S04]  /*30a30*/  LDL.LU R10, [R1+0x38] ;  /* 0x00003800010a7983 */ /* 0x000f280000300800 */
[----:B------:R-:W4:Y:S01]  /*30a40*/  LDL.LU R11, [R1+0x3c] ;  /* 0x00003c00010b7983 */ /* 0x000f220000300800 */
[----:B------:R-:W-:Y:S01]  /*30a50*/  HMMA.16816.F32 R24, R4, R20, R24 ;  /* 0x000000140418723c */ /* 0x000fe20000001818 */
[----:B------:R-:W-:-:S02]  /*30a60*/  IMAD R19, R19, 0x100, R13 ;  /* 0x0000010013137824 */ /* 0x000fc400078e020d */
[----:B----4-:R-:W-:Y:S04]  /*30a70*/  STL.64 [R1+0x1d08], R10 ;  /* 0x001d080a01007387 */ /* 0x010fe80000100a00 */
[----:B--2---:R0:W-:Y:S04]  /*30a80*/  STL.64 [R1+0x1d00], R8 ;  /* 0x001d000801007387 */ /* 0x0041e80000100a00 */
[----:B0-----:R-:W2:Y:S04]  /*30a90*/  LDL.LU R8, [R1] ;  /* 0x0000000001087983 */ /* 0x001ea80000300800 */
[----:B------:R-:W2:Y:S04]  /*30aa0*/  LDL.LU R9, [R1+0x4] ;  /* 0x0000040001097983 */ /* 0x000ea80000300800 */
[----:B------:R-:W2:Y:S04]  /*30ab0*/  LDL.LU R10, [R1+0x8] ;  /* 0x00000800010a7983 */ /* 0x000ea80000300800 */
[----:B------:R-:W2:Y:S04]  /*30ac0*/  LDL.LU R11, [R1+0xc] ;  /* 0x00000c00010b7983 */ /* 0x000ea80000300800 */
[----:B------:R-:W4:Y:S04]  /*30ad0*/  LDL R12, [R1+0x360] ;  /* 0x00036000010c7983 */ /* 0x000f280000100800 */
[----:B------:R-:W4:Y:S04]  /*30ae0*/  LDL R13, [R1+0x364] ;  /* 0x00036400010d7983 */ /* 0x000f280000100800 */
[----:B------:R-:W-:Y:S04]  /*30af0*/  STL.64 [R1+0x10], R24 ;  /* 0x0000101801007387 */ /* 0x000fe80000100a00 */
[----:B------:R0:W-:Y:S04]  /*30b00*/  STL [R1+0x1c], R27 ;  /* 0x00001c1b01007387 */ /* 0x0001e80000100800 */
[----:B0-----:R-:W3:Y:S04]  /*30b10*/  LDL.LU R27, [R1+0x1d18] ;  /* 0x001d1800011b7983 */ /* 0x001ee80000300800 */
[----:B------:R-:W5:Y:S04]  /*30b20*/  LDL.LU R25, [R1+0x1d14] ;  /* 0x001d140001197983 */ /* 0x000f680000300800 */
[----:B------:R-:W4:Y:S01]  /*30b30*/  LDL R21, [R1+0x390] ;  /* 0x0003900001157983 */ /* 0x000f220000100800 */
[----:B--2---:R-:W-:Y:S01]  /*30b40*/  HMMA.16816.F32 R4, R4, R22, R8 ;  /* 0x000000160404723c */ /* 0x004fe20000001808 */
[----:B-----5:R-:W-:-:S02]  /*30b50*/  F2FP.F16.E4M3.UNPACK_B R24, R25 ;  /* 0x00000019ff18723e */ /* 0x020fc400020006ff */
[----:B---3--:R-:W-:Y:S02]  /*30b60*/  F2FP.F16.E4M3.UNPACK_B R25, R27 ;  /* 0x0000001bff19723e */ /* 0x008fe400020006ff */
[----:B------:R-:W2:Y:S04]  /*30b70*/  LDL.LU R27, [R1+0x1d10] ;  /* 0x001d1000011b7983 */ /* 0x000ea80000300800 */
[----:B------:R-:W3:Y:S04]  /*30b80*/  LDL.LU.64 R10, [R1+0x1d08] ;  /* 0x001d0800010a7983 */ /* 0x000ee80000300a00 */
[----:B------:R-:W3:Y:S01]  /*30b90*/  LDL.LU.64 R8, [R1+0x1d00] ;  /* 0x001d000001087983 */ /* 0x000ee20000300a00 */
[----:B------:R-:W-:-:S02]  /*30ba0*/  F2FP.F16.E4M3.UNPACK_B R16, R16 ;  /* 0x00000010ff10723e */ /* 0x000fc400020006ff */
[----:B------:R-:W-:Y:S02]  /*30bb0*/  F2FP.F16.E4M3.UNPACK_B R17, R17 ;  /* 0x00000011ff11723e */ /* 0x000fe400020006ff */
[----:B------:R-:W-:Y:S02]  /*30bc0*/  F2FP.F16.E4M3.UNPACK_B R18, R18 ;  /* 0x00000012ff12723e */ /* 0x000fe400020006ff */
[----:B------:R-:W-:-:S03]  /*30bd0*/  F2FP.F16.E4M3.UNPACK_B R19, R19 ;  /* 0x00000013ff13723e */ /* 0x000fc600020006ff */
[----:B------:R0:W-:Y:S04]  /*30be0*/  STL.64 [R1], R4 ;  /* 0x0000000401007387 */ /* 0x0001e80000100a00 */
[----:B------:R1:W-:Y:S04]  /*30bf0*/  STL.64 [R1+0x8], R6 ;  /* 0x0000080601007387 */ /* 0x0003e80000100a00 */
[----:B0-----:R-:W5:Y:S04]  /*30c00*/  LDL.LU R4, [R1+0x7dc] ;  /* 0x0007dc0001047983 */ /* 0x001f680000300800 */
[----:B------:R-:W5:Y:S04]  /*30c10*/  LDL.LU R5, [R1+0x7d8] ;  /* 0x0007d80001057983 */ /* 0x000f680000300800 */
[----:B-1----:R-:W5:Y:S04]  /*30c20*/  LDL.LU R6, [R1+0x7e4] ;  /* 0x0007e40001067983 */ /* 0x002f680000300800 */
[----:B------:R-:W5:Y:S04]  /*30c30*/  LDL.LU R7, [R1+0x7e0] ;  /* 0x0007e00001077983 */ /* 0x000f680000300800 */
[----:B------:R-:W5:Y:S04]  /*30c40*/  LDL.LU R22, [R1+0x7ec] ;  /* 0x0007ec0001167983 */ /* 0x000f680000300800 */
[----:B------:R-:W5:Y:S01]  /*30c50*/  LDL.LU R23, [R1+0x7e8] ;  /* 0x0007e80001177983 */ /* 0x000f620000300800 */
[----:B---3--:R-:W-:-:S15]  /*30c60*/  HMMA.16816.F32 R8, R16, R24, R8 ;  /* 0x000000181008723c */ /* 0x008fde0000001808 */
[----:B------:R-:W-:-:S08]  /*30c70*/  NOP ;  /* 0x0000000000007918 */ /* 0x000fd00000000000 */
[----:B------:R-:W-:Y:S04]  /*30c80*/  STL.64 [R1+0x30], R8 ;  /* 0x0000300801007387 */ /* 0x000fe80000100a00 */
[----:B------:R0:W-:Y:S04]  /*30c90*/  STL.64 [R1+0x38], R10 ;  /* 0x0000380a01007387 */ /* 0x0001e80000100a00 */
[----:B0-----:R-:W3:Y:S04]  /*30ca0*/  LDL.LU.64 R10, [R1+0x1cf8] ;  /* 0x001cf800010a7983 */ /* 0x001ee80000300a00 */
[----:B------:R-:W3:Y:S04]  /*30cb0*/  LDL.LU.64 R8, [R1+0x1cf0] ;  /* 0x001cf00001087983 */ /* 0x000ee80000300a00 */
[----:B--2---:R-:W-:Y:S04]  /*30cc0*/  STL.64 [R1+0x1ca0], R26 ;  /* 0x001ca01a01007387 */ /* 0x004fe80000100a00 */
[----:B------:R0:W-:Y:S04]  /*30cd0*/  STL.64 [R1+0x1c98], R24 ;  /* 0x001c981801007387 */ /* 0x0001e80000100a00 */
[----:B0-----:R-:W2:Y:S04]  /*30ce0*/  LDL.LU R24, [R1+0x90] ;  /* 0x0000900001187983 */ /* 0x001ea80000300800 */
[----:B------:R-:W2:Y:S04]  /*30cf0*/  LDL.LU R25, [R1+0x94] ;  /* 0x0000940001197983 */ /* 0x000ea80000300800 */
[----:B------:R-:W2:Y:S04]  /*30d00*/  LDL.LU R26, [R1+0x98] ;  /* 0x00009800011a7983 */ /* 0x000ea80000300800 */
[----:B------:R-:W2:Y:S01]  /*30d10*/  LDL.LU R27, [R1+0x9c] ;  /* 0x00009c00011b7983 */ /* 0x000ea20000300800 */
[----:B----4-:R-:W-:-:S02]  /*30d20*/  F2FP.F16.E4M3.UNPACK_B R20, R21 ;  /* 0x00000015ff14723e */ /* 0x010fc400020006ff */
[----:B------:R-:W-:Y:S02]  /*30d30*/  F2FP.F16.E4M3.UNPACK_B R21, R14 ;  /* 0x0000000eff15723e */ /* 0x000fe400020006ff */
[----:B------:R-:W-:Y:S02]  /*30d40*/  F2FP.F16.E4M3.UNPACK_B R14, R15 ;  /* 0x0000000fff0e723e */ /* 0x000fe400020006ff */
[----:B------:R-:W-:Y:S01]  /*30d50*/  F2FP.F16.E4M3.UNPACK_B R15, R28 ;  /* 0x0000001cff0f723e */ /* 0x000fe200020006ff */
[----:B------:R-:W-:Y:S01]  /*30d60*/  STL [R1+0x1b4c], R28 ;  /* 0x001b4c1c01007387 */ /* 0x000fe20000100800 */
[----:B-----5:R-:W-:Y:S02]  /*30d70*/  IMAD R4, R5, 0x100, R4 ;  /* 0x0000010005047824 */ /* 0x020fe400078e0204 */
[----:B------:R-:W-:Y:S01]  /*30d80*/  IMAD R5, R7, 0x100, R6 ;  /* 0x0000010007057824 */ /* 0x000fe200078e0206 */
[C---:B---3--:R-:W-:Y:S06]  /*30d90*/  HMMA.16816.F32 R8, R16.reuse, R20, R8 ;  /* 0x000000141008723c */ /* 0x048fec0000001808 */
[----:B--2---:R-:W-:-:S15]  /*30da0*/  HMMA.16816.F32 R24, R16, R14, R24 ;  /* 0x0000000e1018723c */ /* 0x004fde0000001818 */
[----:B------:R-:W-:-:S02]  /*30db0*/  NOP ;  /* 0x0000000000007918 */ /* 0x000fc40000000000 */
[----:B------:R-:W-:Y:S04]  /*30dc0*/  STL.64 [R1+0x40], R8 ;  /* 0x0000400801007387 */ /* 0x000fe80000100a00 */
[----:B------:R0:W-:Y:S04]  /*30dd0*/  STL.64 [R1+0x48], R10 ;  /* 0x0000480a01007387 */ /* 0x0001e80000100a00 */
[----:B0-----:R-:W2:Y:S04]  /*30de0*/  LDL.LU.64 R10, [R1+0x1ce8] ;  /* 0x001ce800010a7983 */ /* 0x001ea80000300a00 */
[----:B------:R-:W3:Y:S04]  /*30df0*/  LDL.LU.64 R8, [R1+0x1ce0] ;  /* 0x001ce00001087983 */ /* 0x000ee80000300a00 */
[----:B------:R-:W-:Y:S01]  /*30e00*/  STL.64 [R1+0x1cc8], R20 ;  /* 0x001cc81401007387 */ /* 0x000fe20000100a00 */
[----:B------:R-:W-:-:S03]  /*30e10*/  IMAD.MOV.U32 R28, RZ, RZ, R27 ;  /* 0x000000ffff1c7224 */ /* 0x000fc600078e001b */
[----:B------:R0:W-:Y:S04]  /*30e20*/  STL.64 [R1+0x50], R24 ;  /* 0x0000501801007387 */ /* 0x0001e80000100a00 */
[----:B------:R1:W-:Y:S04]  /*30e30*/  STL [R1+0x58], R26 ;  /* 0x0000581a01007387 */ /* 0x0003e80000100800 */
[----:B------:R4:W-:Y:S04]  /*30e40*/  STL [R1+0x1b6c], R28 ;  /* 0x001b6c1c01007387 */ /* 0x0009e80000100800 */
[----:B0-----:R-:W5:Y:S04]  /*30e50*/  LDL.LU R24, [R1+0x120] ;  /* 0x0001200001187983 */ /* 0x001f680000300800 */
[----:B------:R-:W5:Y:S04]  /*30e60*/  LDL.LU R25, [R1+0x124] ;  /* 0x0001240001197983 */ /* 0x000f680000300800 */
[----:B-1----:R-:W2:Y:S04]  /*30e70*/  LDL.LU R26, [R1+0x128] ;  /* 0x00012800011a7983 */ /* 0x002ea80000300800 */
[----:B------:R-:W2:Y:S04]  /*30e80*/  LDL.LU R27, [R1+0x12c] ;  /* 0x00012c00011b7983 */ /* 0x000ea80000300800 */
[----:B----4-:R-:W4:Y:S04]  /*30e90*/  LDL.LU R28, [R1+0x7f4] ;  /* 0x0007f400011c7983 */ /* 0x010f280000300800 */
[----:B------:R-:W3:Y:S01]  /*30ea0*/  LDL.LU R7, [R1+0x7f0] ;  /* 0x0007f00001077983 */ /* 0x000ee20000300800 */
[----:B------:R-:W-:Y:S01]  /*30eb0*/  IMAD R6, R23, 0x100, R22 ;  /* 0x0000010017067824 */ /* 0x000fe200078e0216 */
[----:B------:R-:W-:-:S04]  /*30ec0*/  F2FP.F16.E4M3.UNPACK_B R12, R12 ;  /* 0x0000000cff0c723e */ /* 0x000fc800020006ff */
[----:B---3--:R-:W-:Y:S04]  /*30ed0*/  STL.64 [R1+0x1cd8], R6 ;  /* 0x001cd80601007387 */ /* 0x008fe80000100a00 */
[----:B------:R0:W-:Y:S04]  /*30ee0*/  STL.64 [R1+0x1cd0], R4 ;  /* 0x001cd00401007387 */ /* 0x0001e80000100a00 */
[----:B0-----:R-:W3:Y:S04]  /*30ef0*/  LDL.LU R4, [R1+0xb0] ;  /* 0x0000b00001047983 */ /* 0x001ee80000300800 */
[----:B------:R-:W3:Y:S04]  /*30f00*/  LDL.LU R5, [R1+0xb4] ;  /* 0x0000b40001057983 */ /* 0x000ee80000300800 */
[----:B------:R-:W3:Y:S04]  /*30f10*/  LDL.LU R6, [R1+0xb8] ;  /* 0x0000b80001067983 */ /* 0x000ee80000300800 */
[----:B------:R-:W3:Y:S04]  /*30f20*/  LDL.LU R7, [R1+0xbc] ;  /* 0x0000bc0001077983 */ /* 0x000ee80000300800 */
[----:B------:R-:W4:Y:S04]  /*30f30*/  LDL.LU R20, [R1+0xe0] ;  /* 0x0000e00001147983 */ /* 0x000f280000300800 */
[----:B------:R-:W4:Y:S04]  /*30f40*/  LDL.LU R21, [R1+0xe4] ;  /* 0x0000e40001157983 */ /* 0x000f280000300800 */
[----:B------:R-:W4:Y:S04]  /*30f50*/  LDL.LU R22, [R1+0xe8] ;  /* 0x0000e80001167983 */ /* 0x000f280000300800 */
[----:B------:R-:W4:Y:S04]  /*30f60*/  LDL.LU R23, [R1+0xec] ;  /* 0x0000ec0001177983 */ /* 0x000f280000300800 */
[----:B--2---:R-:W-:Y:S04]  /*30f70*/  STL.64 [R1+0x1cb0], R26 ;  /* 0x001cb01a01007387 */ /* 0x004fe80000100a00 */
[----:B-----5:R0:W-:Y:S04]  /*30f80*/  STL.64 [R1+0x1ca8], R24 ;  /* 0x001ca81801007387 */ /* 0x0201e80000100a00 */
[----:B0-----:R-:W2:Y:S04]  /*30f90*/  LDL.LU R24, [R1+0x230] ;  /* 0x0002300001187983 */ /* 0x001ea80000300800 */
[----:B------:R-:W2:Y:S04]  /*30fa0*/  LDL.LU R25, [R1+0x234] ;  /* 0x0002340001197983 */ /* 0x000ea80000300800 */
[----:B------:R-:W5:Y:S04]  /*30fb0*/  LDL.LU R26, [R1+0x238] ;  /* 0x00023800011a7983 */ /* 0x000f680000300800 */
[----:B------:R-:W5:Y:S01]  /*30fc0*/  LDL.LU R27, [R1+0x23c] ;  /* 0x00023c00011b7983 */ /* 0x000f620000300800 */
[----:B------:R-:W-:-:S07]  /*30fd0*/  F2FP.F16.E4M3.UNPACK_B R13, R13 ;  /* 0x0000000dff0d723e */ /* 0x000fce00020006ff */
[----:B---3--:R-:W-:Y:S01]  /*30fe0*/  HMMA.16816.F32 R4, R16, R12, R4 ;  /* 0x0000000c1004723c */ /* 0x008fe20000001804 */
[----:B-----5:R-:W-:Y:S04]  /*30ff0*/  STL.64 [R1+0x1cc0], R26 ;  /* 0x001cc01a01007387 */ /* 0x020fe80000100a00 */
[----:B--2---:R0:W-:Y:S04]  /*31000*/  STL.64 [R1+0x1cb8], R24 ;  /* 0x001cb81801007387 */ /* 0x0041e80000100a00 */
[----:B0-----:R-:W2:Y:S04]  /*31010*/  LDL.LU R24, [R1+0x240] ;  /* 0x0002400001187983 */ /* 0x001ea80000300800 */
[----:B------:R-:W2:Y:S04]  /*31020*/  LDL.LU R25, [R1+0x244] ;  /* 0x0002440001197983 */ /* 0x000ea80000300800 */
[----:B------:R-:W2:Y:S04]  /*31030*/  LDL.LU R26, [R1+0x248] ;  /* 0x00024800011a7983 */ /* 0x000ea80000300800 */
[----:B------:R-:W2:Y:S04]  /*31040*/  LDL.LU R27, [R1+0x24c] ;  /* 0x00024c00011b7983 */ /* 0x000ea80000300800 */
[----:B------:R-:W-:Y:S04]  /*31050*/  STL.64 [R1+0x70], R4 ;  /* 0x0000700401007387 */ /* 0x000fe80000100a00 */
[----:B------:R0:W-:Y:S04]  /*31060*/  STL.64 [R1+0x78], R6 ;  /* 0x0000780601007387 */ /* 0x0001e80000100a00 */
[----:B0-----:R-:W3:Y:S04]  /*31070*/  LDL.LU.64 R6, [R1+0x1cd8] ;  /* 0x001cd80001067983 */ /* 0x001ee80000300a00 */
[----:B------:R-:W5:Y:S04]  /*31080*/  LDL.LU.64 R4, [R1+0x1cd0] ;  /* 0x001cd00001047983 */ /* 0x000f680000300a00 */
[----:B------:R-:W-:Y:S04]  /*31090*/  STL.64 [R1+0x1c80], R14 ;  /* 0x001c800e01007387 */ /* 0x000fe80000100a00 */
[----:B------:R0:W-:Y:S04]  /*310a0*/  STL.64 [R1+0x1c78], R12 ;  /* 0x001c780c01007387 */ /* 0x0001e80000100a00 */
[----:B0-----:R-:W3:Y:S04]  /*310b0*/  LDL.LU R12, [R1+0x1e0] ;  /* 0x0001e000010c7983 */ /* 0x001ee80000300800 */
[----:B------:R-:W3:Y:S04]  /*310c0*/  LDL.LU R13, [R1+0x1e4] ;  /* 0x0001e400010d7983 */ /* 0x000ee80000300800 */
[----:B------:R-:W5:Y:S04]  /*310d0*/  LDL.LU R14, [R1+0x1e8] ;  /* 0x0001e800010e7983 */ /* 0x000f680000300800 */
[----:B------:R-:W5:Y:S01]  /*310e0*/  LDL.LU R15, [R1+0x1ec] ;  /* 0x0001ec00010f7983 */ /* 0x000f620000300800 */
[----:B------:R-:W-:-:S02]  /*310f0*/  F2FP.F16.E4M3.UNPACK_B R10, R10 ;  /* 0x0000000aff0a723e */ /* 0x000fc400020006ff */
[----:B------:R-:W-:Y:S02]  /*31100*/  F2FP.F16.E4M3.UNPACK_B R11, R11 ;  /* 0x0000000bff0b723e */ /* 0x000fe400020006ff */
[----:B------:R-:W-:Y:S02]  /*31110*/  F2FP.F16.E4M3.UNPACK_B R8, R8 ;  /* 0x00000008ff08723e */ /* 0x000fe400020006ff */
[----:B------:R-:W-:-:S03]  /*31120*/  F2FP.F16.E4M3.UNPACK_B R9, R9 ;  /* 0x00000009ff09723e */ /* 0x000fc600020006ff */
[C---:B----4-:R-:W-:Y:S06]  /*31130*/  HMMA.16816.F32 R20, R16.reuse, R10, R20 ;  /* 0x0000000a1014723c */ /* 0x050fec0000001814 */
[----:B--2---:R-:W-:Y:S01]  /*31140*/  HMMA.16816.F32 R24, R16, R8, R24 ;  /* 0x000000081018723c */ /* 0x004fe20000001818 */
[----:B-----5:R-:W-:Y:S04]  /*31150*/  STL.64 [R1+0x1c90], R14 ;  /* 0x001c900e01007387 */ /* 0x020fe80000100a00 */
[----:B---3--:R0:W-:Y:S04]  /*31160*/  STL.64 [R1+0x1c88], R12 ;  /* 0x001c880c01007387 */ /* 0x0081e80000100a00 */
[----:B0-----:R-:W2:Y:S04]  /*31170*/  LDL.LU R12, [R1+0x1f0] ;  /* 0x0001f000010c7983 */ /* 0x001ea80000300800 */
[----:B------:R-:W2:Y:S04]  /*31180*/  LDL.LU R13, [R1+0x1f4] ;  /* 0x0001f400010d7983 */ /* 0x000ea80000300800 */
[----:B------:R-:W2:Y:S04]  /*31190*/  LDL.LU R14, [R1+0x1f8] ;  /* 0x0001f800010e7983 */ /* 0x000ea80000300800 */
[----:B------:R-:W2:Y:S04]  /*311a0*/  LDL.LU R15, [R1+0x1fc] ;  /* 0x0001fc00010f7983 */ /* 0x000ea80000300800 */
[----:B------:R0:W-:Y:S04]  /*311b0*/  STL.64 [R1+0x90], R20 ;  /* 0x0000901401007387 */ /* 0x0001e80000100a00 */
[----:B------:R-:W-:Y:S04]  /*311c0*/  STL.64 [R1+0x98], R22 ;  /* 0x0000981601007387 */ /* 0x000fe80000100a00 */
[----:B0-----:R-:W3:Y:S04]  /*311d0*/  LDL.LU.64 R20, [R1+0x1cc8] ;  /* 0x001cc80001147983 */ /* 0x001ee80000300a00 */
[----:B------:R-:W-:Y:S04]  /*311e0*/  STL [R1+0x1c74], R11 ;  /* 0x001c740b01007387 */ /* 0x000fe80000100800 */
[----:B------:R-:W-:Y:S04]  /*311f0*/  STL.64 [R1+0xe0], R24 ;  /* 0x0000e01801007387 */ /* 0x000fe80000100a00 */
[----:B------:R0:W-:Y:S04]  /*31200*/  STL.64 [R1+0xe8], R26 ;  /* 0x0000e81a01007387 */ /* 0x0001e80000100a00 */
[----:B0-----:R-:W4:Y:S04]  /*31210*/  LDL.LU.64 R26, [R1+0x1cc0] ;  /* 0x001cc000011a7983 */ /* 0x001f280000300a00 */
[----:B------:R-:W4:Y:S01]  /*31220*/  LDL.LU.64 R24, [R1+0x1cb8] ;  /* 0x001cb80001187983 */ /* 0x000f220000300a00 */
[----:B------:R-:W-:-:S02]  /*31230*/  F2FP.F16.E4M3.UNPACK_B R2, R2 ;  /* 0x00000002ff02723e */ /* 0x000fc400020006ff */
[----:B------:R-:W-:-:S07]  /*31240*/  F2FP.F16.E4M3.UNPACK_B R3, R3 ;  /* 0x00000003ff03723e */ /* 0x000fce00020006ff */
[----:B----4-:R-:W-:-:S15]  /*31250*/  HMMA.16816.F32 R24, R16, R2, R24 ;  /* 0x000000021018723c */ /* 0x010fde0000001818 */
[----:B------:R-:W-:-:S08]  /*31260*/  NOP ;  /* 0x0000000000007918 */ /* 0x000fd00000000000 */
[----:B------:R-:W-:Y:S04]  /*31270*/  STL.64 [R1+0x240], R24 ;  /* 0x0002401801007387 */ /* 0x000fe80000100a00 */
[----:B------:R0:W-:Y:S04]  /*31280*/  STL.64 [R1+0x248], R26 ;  /* 0x0002481a01007387 */ /* 0x0001e80000100a00 */
[----:B0-----:R-:W4:Y:S04]  /*31290*/  LDL.LU.64 R26, [R1+0x1cb0] ;  /* 0x001cb000011a7983 */ /* 0x001f280000300a00 */
[----:B------:R-:W4:Y:S01]  /*312a0*/  LDL.LU.64 R24, [R1+0x1ca8] ;  /* 0x001ca80001187983 */ /* 0x000f220000300a00 */
[----:B------:R-:W-:-:S02]  /*312b0*/  F2FP.F16.E4M3.UNPACK_B R22, R29 ;  /* 0x0000001dff16723e */ /* 0x000fc400020006ff */
[----:B------:R-:W-:Y:S01]  /*312c0*/  F2FP.F16.E4M3.UNPACK_B R23, R0 ;  /* 0x00000000ff17723e */ /* 0x000fe200020006ff */
[----:B------:R-:W-:Y:S01]  /*312d0*/  IMAD R7, R7, 0x100, R28 ;  /* 0x0000010007077824 */ /* 0x000fe200078e021c */
[----:B------:R-:W-:Y:S02]  /*312e0*/  F2FP.F16.E4M3.UNPACK_B R4, R4 ;  /* 0x00000004ff04723e */ /* 0x000fe400020006ff */
[----:B------:R-:W-:-:S03]  /*312f0*/  F2FP.F16.E4M3.UNPACK_B R5, R5 ;  /* 0x00000005ff05723e */ /* 0x000fc600020006ff */
[----:B----4-:R-:W-:Y:S01]  /*31300*/  HMMA.16816.F32 R16, R16, R22, R24 ;  /* 0x000000161010723c */ /* 0x010fe20000001818 */
[----:B------:R-:W4:Y:S04]  /*31310*/  LDL.LU.64 R26, [R1+0x1ca0] ;  /* 0x001ca000011a7983 */ /* 0x000f280000300a00 */
[----:B------:R-:W2:Y:S01]  /*31320*/  LDL.LU.64 R24, [R1+0x1c98] ;  /* 0x001c980001187983 */ /* 0x000ea20000300a00 */
[----:B------:R-:W-:Y:S02]  /*31330*/  F2FP.F16.E4M3.UNPACK_B R6, R6 ;  /* 0x00000006ff06723e */ /* 0x000fe400020006ff */
[----:B------:R-:W-:-:S15]  /*31340*/  F2FP.F16.E4M3.UNPACK_B R7, R7 ;  /* 0x00000007ff07723e */ /* 0x000fde00020006ff */
[----:B------:R0:W-:Y:S04]  /*31350*/  STL.64 [R1+0xb0], R16 ;  /* 0x0000b01001007387 */ /* 0x0001e80000100a00 */
[----:B------:R1:W-:Y:S04]  /*31360*/  STL.64 [R1+0xb8], R18 ;  /* 0x0000b81201007387 */ /* 0x0003e80000100a00 */
[----:B0-----:R-:W5:Y:S04]  /*31370*/  LDL.LU R16, [R1+0x1c0] ;  /* 0x0001c00001107983 */ /* 0x001f680000300800 */
[----:B------:R-:W5:Y:S04]  /*31380*/  LDL.LU R17, [R1+0x1c4] ;  /* 0x0001c40001117983 */ /* 0x000f680000300800 */
[----:B-1----:R-:W5:Y:S04]  /*31390*/  LDL.LU R18, [R1+0x1c8] ;  /* 0x0001c80001127983 */ /* 0x002f680000300800 */
[----:B------:R-:W5:Y:S01]  /*313a0*/  LDL.LU R19, [R1+0x1cc] ;  /* 0x0001cc0001137983 */ /* 0x000f620000300800 */
[----:B--2---:R-:W-:-:S15]  /*313b0*/  HMMA.16816.F32 R12, R4, R24, R12 ;  /* 0x00000018040c723c */ /* 0x004fde000000180c */
[----:B------:R-:W-:-:S08]  /*313c0*/  NOP ;  /* 0x0000000000007918 */ /* 0x000fd00000000000 */
[----:B------:R-:W-:Y:S04]  /*313d0*/  STL.64 [R1+0x120], R12 ;  /* 0x0001200c01007387 */ /* 0x000fe80000100a00 */
[----:B------:R0:W-:Y:S04]  /*313e0*/  STL.64 [R1+0x128], R14 ;  /* 0x0001280e01007387 */ /* 0x0001e80000100a00 */
[----:B0-----:R-:W3:Y:S04]  /*313f0*/  LDL.LU.64 R14, [R1+0x1c90] ;  /* 0x001c9000010e7983 */ /* 0x001ee80000300a00 */
[----:B------:R-:W3:Y:S04]  /*31400*/  LDL.LU.64 R12, [R1+0x1c88] ;  /* 0x001c8800010c7983 */ /* 0x000ee80000300a00 */
[----:B----4-:R-:W-:Y:S04]  /*31410*/  STL.64 [R1+0x1c38], R26 ;  /* 0x001c381a01007387 */ /* 0x010fe80000100a00 */
[----:B------:R0:W-:Y:S04]  /*31420*/  STL.64 [R1+0x1c30], R24 ;  /* 0x001c301801007387 */ /* 0x0001e80000100a00 */
[----:B0-----:R-:W2:Y:S04]  /*31430*/  LDL.LU R24, [R1+0x1d0] ;  /* 0x0001d00001187983 */ /* 0x001ea80000300800 */
[----:B------:R-:W2:Y:S04]  /*31440*/  LDL.LU R25, [R1+0x1d4] ;  /* 0x0001d40001197983 */ /* 0x000ea80000300800 */
[----:B------:R-:W2:Y:S04]  /*31450*/  LDL.LU R26, [R1+0x1d8] ;  /* 0x0001d800011a7983 */ /* 0x000ea80000300800 */
[----:B------:R-:W2:Y:S01]  /*31460*/  LDL.LU R27, [R1+0x1dc] ;  /* 0x0001dc00011b7983 */ /* 0x000ea20000300800 */
[----:B---3--:R-:W-:-:S15]  /*31470*/  HMMA.16816.F32 R12, R4, R20, R12 ;  /* 0x00000014040c723c */ /* 0x008fde000000180c */
[----:B------:R-:W-:-:S08]  /*31480*/  NOP ;  /* 0x0000000000007918 */ /* 0x000fd00000000000 */
[----:B------:R-:W-:Y:S04]  /*31490*/  STL.64 [R1+0x140], R12 ;  /* 0x0001400c01007387 */ /* 0x000fe80000100a00 */
[----:B------:R0:W-:Y:S04]  /*314a0*/  STL.64 [R1+0x148], R14 ;  /* 0x0001480e01007387 */ /* 0x0001e80000100a00 */
[----:B0-----:R-:W2:Y:S04]  /*314b0*/  LDL.LU.64 R14, [R1+0x1c80] ;  /* 0x001c8000010e7983 */ /* 0x001ea80000300a00 */
[----:B------:R-:W5:Y:S04]  /*314c0*/  LDL.LU.64 R12, [R1+0x1c78] ;  /* 0x001c7800010c7983 */ /* 0x000f680000300a00 */
[----:B------:R-:W-:Y:S04]  /*314d0*/  STL.64 [R1+0x1c48], R22 ;  /* 0x001c481601007387 */ /* 0x000fe80000100a00 */
[----:B------:R5:W-:Y:S04]  /*314e0*/  STL.64 [R1+0x1c40], R20 ;  /* 0x001c401401007387 */ /* 0x000be80000100a00 */
[----:B------:R-:W3:Y:S01]  /*314f0*/  LDL.LU R11, [R1+0x800] ;  /* 0x00080000010b7983 */ /* 0x000ee20000300800 */
[C---:B--2---:R-:W-:Y:S06]  /*31500*/  HMMA.16816.F32 R24, R4.reuse, R14, R24 ;  /* 0x0000000e0418723c */ /* 0x044fec0000001818 */
[----:B-----5:R-:W-:-:S15]  /*31510*/  HMMA.16816.F32 R20, R4, R12, R16 ;  /* 0x0000000c0414723c */ /* 0x020fde0000001810 */
[----:B------:R-:W-:-:S02]  /*31520*/  NOP ;  /* 0x0000000000007918 */ /* 0x000fc40000000000 */
[----:B------:R0:W-:Y:S04]  /*31530*/  STL.64 [R1+0x1f0], R24 ;  /* 0x0001f01801007387 */ /* 0x0001e80000100a00 */
[----:B------:R1:W-:Y:S04]  /*31540*/  STL.64 [R1+0x1f8], R26 ;  /* 0x0001f81a01007387 */ /* 0x0003e80000100a00 */
[----:B------:R-:W3:Y:S04]  /*31550*/  LDL.LU R16, [R1+0x7fc] ;  /* 0x0007fc0001107983 */ /* 0x000ee80000300800 */
[----:B------:R-:W-:Y:S04]  /*31560*/  STL.64 [R1+0x1e0], R20 ;  /* 0x0001e01401007387 */ /* 0x000fe80000100a00 */
[----:B------:R-:W-:Y:S04]  /*31570*/  STL.64 [R1+0x1e8], R22 ;  /* 0x0001e81601007387 */ /* 0x000fe80000100a00 */
[----:B------:R-:W2:Y:S04]  /*31580*/  LDL.LU R29, [R1+0x808] ;  /* 0x00080800011d7983 */ /* 0x000ea80000300800 */
[----:B------:R-:W2:Y:S04]  /*31590*/  LDL.LU R17, [R1+0x804] ;  /* 0x0008040001117983 */ /* 0x000ea80000300800 */
[----:B------:R-:W4:Y:S04]  /*315a0*/  LDL.LU R18, [R1+0x810] ;  /* 0x0008100001127983 */ /* 0x000f280000300800 */
[----:B------:R-:W4:Y:S04]  /*315b0*/  LDL.LU R19, [R1+0x80c] ;  /* 0x00080c0001137983 */ /* 0x000f280000300800 */
[----:B------:R-:W5:Y:S04]  /*315c0*/  LDL.LU R28, [R1+0x818] ;  /* 0x00081800011c7983 */ /* 0x000f680000300800 */
[----:B------:R-:W5:Y:S04]  /*315d0*/  LDL.LU R0, [R1+0x814] ;  /* 0x0008140001007983 */ /* 0x000f680000300800 */
        /* <DEDUP_REMOVED lines=20> */
[----:B------:R-:W-:Y:S04]  /*31720*/  STL.64 [R1+0x1c18], R14 ;  /* 0x001c180e01007387 */ /* 0x000fe80000100a00 */
[----:B------:R0:W-:Y:S04]  /*31730*/  STL.64 [R1+0x1c10], R12 ;  /* 0x001c100c01007387 */ /* 0x0001e80000100a00 */
[----:B0-----:R-:W4:Y:S04]  /*31740*/  LDL.LU R12, [R1+0x160] ;  /* 0x00016000010c7983 */ /* 0x001f280000300800 */
[----:B------:R-:W4:Y:S04]  /*31750*/  LDL.LU R13, [R1+0x164] ;  /* 0x00016400010d7983 */ /* 0x000f280000300800 */
[----:B------:R-:W5:Y:S04]  /*31760*/  LDL.LU R14, [R1+0x168] ;  /* 0x00016800010e7983 */ /* 0x000f680000300800 */
[----:B------:R-:W5:Y:S01]  /*31770*/  LDL.LU R15, [R1+0x16c] ;  /* 0x00016c00010f7983 */ /* 0x000f620000300800 */
[----:B------:R-:W-:-:S03]  /*31780*/  IMAD R16, R16, 0x100, R11 ;  /* 0x0000010010107824 */ /* 0x000fc600078e020b */
[----:B-----5:R-:W-:Y:S04]  /*31790*/  STL.64 [R1+0x1c28], R14 ;  /* 0x001c280e01007387 */ /* 0x020fe80000100a00 */
[----:B----4-:R0:W-:Y:S04]  /*317a0*/  STL.64 [R1+0x1c20], R12 ;  /* 0x001c200c01007387 */ /* 0x0101e80000100a00 */
[----:B0-----:R-:W4:Y:S04]  /*317b0*/  LDL.LU R12, [R1+0x170] ;  /* 0x00017000010c7983 */ /* 0x001f280000300800 */
[----:B------:R-:W4:Y:S04]  /*317c0*/  LDL.LU R13, [R1+0x174] ;  /* 0x00017400010d7983 */ /* 0x000f280000300800 */
[----:B------:R-:W4:Y:S04]  /*317d0*/  LDL.LU R14, [R1+0x178] ;  /* 0x00017800010e7983 */ /* 0x000f280000300800 */
[----:B------:R-:W4:Y:S04]  /*317e0*/  LDL.LU R15, [R1+0x17c] ;  /* 0x00017c00010f7983 */ /* 0x000f280000300800 */
[----:B------:R-:W2:Y:S01]  /*317f0*/  LDL.LU R11, [R1+0x1c74] ;  /* 0x001c7400010b7983 */ /* 0x000ea20000300800 */
[----:B------:R-:W-:-:S03]  /*31800*/  IMAD R17, R17, 0x100, R29 ;  /* 0x0000010011117824 */ /* 0x000fc600078e021d */
[----:B------:R-:W5:Y:S01]  /*31810*/  LDL.LU R29, [R1+0x1c70] ;  /* 0x001c7000011d7983 */ /* 0x000f620000300800 */
        /* <DEDUP_REMOVED lines=16> */
[----:B------:R-:W5:Y:S04]  /*31920*/  LDL.LU R10, [R1+0x138] ;  /* 0x00013800010a7983 */ /* 0x000f680000300800 */
[----:B------:R-:W5:Y:S01]  /*31930*/  LDL.LU R11, [R1+0x13c] ;  /* 0x00013c00010b7983 */ /* 0x000f620000300800 */
[----:B---3--:R-:W-:Y:S03]  /*31940*/  HMMA.16816.F32 R20, R4, R2, R20 ;  /* 0x000000020414723c */ /* 0x008fe60000001814 */
[----:B-----5:R-:W-:Y:S04]  /*31950*/  STL.64 [R1+0x1c08], R10 ;  /* 0x001c080a01007387 */ /* 0x020fe80000100a00 */
[----:B----4-:R0:W-:Y:S04]  /*31960*/  STL.64 [R1+0x1c00], R8 ;  /* 0x001c000801007387 */ /* 0x0101e80000100a00 */
[----:B0-----:R-:W3:Y:S04]  /*31970*/  LDL.LU R8, [R1+0x150] ;  /* 0x0001500001087983 */ /* 0x001ee80000300800 */
[----:B------:R-:W3:Y:S04]  /*31980*/  LDL.LU R9, [R1+0x154] ;  /* 0x0001540001097983 */ /* 0x000ee80000300800 */
[----:B------:R-:W3:Y:S04]  /*31990*/  LDL.LU R10, [R1+0x158] ;  /* 0x00015800010a7983 */ /* 0x000ee80000300800 */
[----:B------:R-:W3:Y:S04]  /*319a0*/  LDL.LU R11, [R1+0x15c] ;  /* 0x00015c00010b7983 */ /* 0x000ee80000300800 */
[----:B------:R-:W-:Y:S04]  /*319b0*/  STL.64 [R1+0x220], R20 ;  /* 0x0002201401007387 */ /* 0x000fe80000100a00 */
[----:B------:R0:W-:Y:S04]  /*319c0*/  STL.64 [R1+0x228], R22 ;  /* 0x0002281601007387 */ /* 0x0001e80000100a00 */
[----:B0-----:R-:W2:Y:S04]  /*319d0*/  LDL.LU.64 R22, [R1+0x1c48] ;  /* 0x001c480001167983 */ /* 0x001ea80000300a00 */
[----:B------:R-:W4:Y:S01]  /*319e0*/  LDL.LU.64 R20, [R1+0x1c40] ;  /* 0x001c400001147983 */ /* 0x000f220000300a00 */
[----:B------:R-:W-:-:S02]  /*319f0*/  IMAD R18, R19, 0x100, R18 ;  /* 0x0000010013127824 */ /* 0x000fc400078e0212 */
[----:B------:R-:W-:Y:S01]  /*31a00*/  IMAD R19, R0, 0x100, R28 ;  /* 0x0000010000137824 */ /* 0x000fe200078e021c */
[----:B------:R-:W-:Y:S02]  /*31a10*/  F2FP.F16.E4M3.UNPACK_B R16, R16 ;  /* 0x00000010ff10723e */ /* 0x000fe400020006ff */
[----:B------:R-:W-:Y:S01]  /*31a20*/  F2FP.F16.E4M3.UNPACK_B R17, R17 ;  /* 0x00000011ff11723e */ /* 0x000fe200020006ff */
[----:B--2---:R-:W-:Y:S01]  /*31a30*/  HMMA.16816.F32 R4, R4, R22, R24 ;  /* 0x000000160404723c */ /* 0x004fe20000001818 */
[----:B------:R-:W2:Y:S04]  /*31a40*/  LDL.LU.64 R26, [R1+0x1c38] ;  /* 0x001c3800011a7983 */ /* 0x000ea80000300a00 */
[----:B------:R-:W5:Y:S01]  /*31a50*/  LDL.LU.64 R24, [R1+0x1c30] ;  /* 0x001c300001187983 */ /* 0x000f620000300a00 */
[----:B------:R-:W-:-:S02]  /*31a60*/  F2FP.F16.E4M3.UNPACK_B R18, R18 ;  /* 0x00000012ff12723e */ /* 0x000fc400020006ff */
[----:B------:R-:W-:-:S15]  /*31a70*/  F2FP.F16.E4M3.UNPACK_B R19, R19 ;  /* 0x00000013ff13723e */ /* 0x000fde00020006ff */
[----:B------:R0:W-:Y:S04]  /*31a80*/  STL.64 [R1+0x1c0], R4 ;  /* 0x0001c00401007387 */ /* 0x0001e80000100a00 */
[----:B------:R-:W-:Y:S04]  /*31a90*/  STL.64 [R1+0x1c8], R6 ;  /* 0x0001c80601007387 */ /* 0x000fe80000100a00 */
[----:B0-----:R-:W3:Y:S04]  /*31aa0*/  LDL.LU R4, [R1+0x81c] ;  /* 0x00081c0001047983 */ /* 0x001ee80000300800 */
[----:B------:R-:W3:Y:S01]  /*31ab0*/  LDL.LU R5, [R1+0x824] ;  /* 0x0008240001057983 */ /* 0x000ee20000300800 */
[----:B-----5:R-:W-:-:S15]  /*31ac0*/  HMMA.16816.F32 R12, R16, R24, R12 ;  /* 0x00000018100c723c */ /* 0x020fde000000180c */
[----:B------:R-:W-:-:S08]  /*31ad0*/  NOP ;  /* 0x0000000000007918 */ /* 0x000fd00000000000 */
[----:B------:R-:W-:Y:S04]  /*31ae0*/  STL.64 [R1+0x1b0], R12 ;  /* 0x0001b00c01007387 */ /* 0x000fe80000100a00 */
[----:B------:R0:W-:Y:S04]  /*31af0*/  STL.64 [R1+0x1b8], R14 ;  /* 0x0001b80e01007387 */ /* 0x0001e80000100a00 */
[----:B0-----:R-:W4:Y:S04]  /*31b00*/  LDL.LU.64 R14, [R1+0x1c28] ;  /* 0x001c2800010e7983 */ /* 0x001f280000300a00 */
[----:B------:R-:W4:Y:S04]  /*31b10*/  LDL.LU.64 R12, [R1+0x1c20] ;  /* 0x001c2000010c7983 */ /* 0x000f280000300a00 */
[----:B--2---:R-:W-:Y:S04]  /*31b20*/  STL [R1+0x1be8], R26 ;  /* 0x001be81a01007387 */ /* 0x004fe80000100800 */
[----:B------:R-:W-:Y:S01]  /*31b30*/  STL.64 [R1+0x1be0], R24 ;  /* 0x001be01801007387 */ /* 0x000fe20000100a00 */
[----:B----4-:R-:W-:-:S15]  /*31b40*/  HMMA.16816.F32 R12, R16, R20, R12 ;  /* 0x00000014100c723c */ /* 0x010fde000000180c */
[----:B------:R-:W-:-:S08]  /*31b50*/  NOP ;  /* 0x0000000000007918 */ /* 0x000fd00000000000 */
[----:B------:R-:W-:Y:S04]  /*31b60*/  STL.64 [R1+0x1a0], R12 ;  /* 0x0001a00c01007387 */ /* 0x000fe80000100a00 */
[----:B------:R0:W-:Y:S04]  /*31b70*/  STL.64 [R1+0x1a8], R14 ;  /* 0x0001a80e01007387 */ /* 0x0001e80000100a00 */
[----:B0-----:R-:W3:Y:S04]  /*31b80*/  LDL.LU.64 R14, [R1+0x1c18] ;  /* 0x001c1800010e7983 */ /* 0x001ee80000300a00 */
[----:B------:R-:W2:Y:S04]  /*31b90*/  LDL.LU.64 R12, [R1+0x1c10] ;  /* 0x001c1000010c7983 */ /* 0x000ea80000300a00 */
[----:B------:R-:W-:Y:S04]  /*31ba0*/  STL.64 [R1+0x1bd8], R22 ;  /* 0x001bd81601007387 */ /* 0x000fe80000100a00 */
        /* <DEDUP_REMOVED lines=8> */
[----:B------:R0:W-:Y:S01]  /*31c30*/  STL [R1+0x198], R10 ;  /* 0x0001980a01007387 */ /* 0x0001e20000100800 */
[----:B------:R-:W-:-:S03]  /*31c40*/  IMAD.MOV.U32 R0, RZ, RZ, R11 ;  /* 0x000000ffff007224 */ /* 0x000fc600078e000b */
[----:B0-----:R-:W2:Y:S04]  /*31c50*/  LDL.LU.64 R10, [R1+0x1c08] ;  /* 0x001c0800010a7983 */ /* 0x001ea80000300a00 */
[----:B------:R-:W2:Y:S04]  /*31c60*/  LDL.LU.64 R8, [R1+0x1c00] ;  /* 0x001c000001087983 */ /* 0x000ea80000300a00 */
[----:B------:R-:W-:Y:S01]  /*31c70*/  STL [R1+0x1ab8], R0 ;  /* 0x001ab80001007387 */ /* 0x000fe20000100800 */
[----:B--2---:R-:W-:-:S15]  /*31c80*/  HMMA.16816.F32 R8, R16, R12, R8 ;  /* 0x0000000c1008723c */ /* 0x004fde0000001808 */
[----:B------:R-:W-:-:S08]  /*31c90*/  NOP ;  /* 0x0000000000007918 */ /* 0x000fd00000000000 */
[----:B------:R-:W-:Y:S04]  /*31ca0*/  STL.64 [R1+0x180], R8 ;  /* 0x0001800801007387 */ /* 0x000fe80000100a00 */
[----:B------:R0:W-:Y:S04]  /*31cb0*/  STL.64 [R1+0x188], R10 ;  /* 0x0001880a01007387 */ /* 0x0001e80000100a00 */
[----:B0-----:R-:W4:Y:S04]  /*31cc0*/  LDL.LU.64 R10, [R1+0x1bf8] ;  /* 0x001bf800010a7983 */ /* 0x001f280000300a00 */
[----:B------:R-:W2:Y:S04]  /*31cd0*/  LDL.LU.64 R8, [R1+0x1bf0] ;  /* 0x001bf00001087983 */ /* 0x000ea80000300a00 */
[----:B------:R-:W3:Y:S04]  /*31ce0*/  LDL.LU R0, [R1+0x830] ;  /* 0x0008300001007983 */ /* 0x000ee80000300800 */
[----:B------:R-:W3:Y:S04]  /*31cf0*/  LDL.LU R6, [R1+0x82c] ;  /* 0x00082c0001067983 */ /* 0x000ee80000300800 */
[----:B------:R-:W5:Y:S04]  /*31d00*/  LDL.LU R7, [R1+0x838] ;  /* 0x0008380001077983 */ /* 0x000f680000300800 */
[----:B------:R-:W5:Y:S04]  /*31d10*/  LDL.LU R28, [R1+0x834] ;  /* 0x00083400011c7983 */ /* 0x000f680000300800 */
[----:B------:R-:W2:Y:S04]  /*31d20*/  LDL.LU R24, [R1+0x200] ;  /* 0x0002000001187983 */ /* 0x000ea80000300800 */
[----:B------:R-:W2:Y:S04]  /*31d30*/  LDL.LU R25, [R1+0x204] ;  /* 0x0002040001197983 */ /* 0x000ea80000300800 */
[----:B------:R-:W2:Y:S04]  /*31d40*/  LDL.LU R26, [R1+0x208] ;  /* 0x00020800011a7983 */ /* 0x000ea80000300800 */
[----:B------:R0:W-:Y:S04]  /*31d50*/  STL.64 [R1+0x1ba8], R14 ;  /* 0x001ba80e01007387 */ /* 0x0001e80000100a00 */
[----:B0-----:R-:W3:Y:S04]  /*31d60*/  LDL.LU R14, [R1+0x820] ;  /* 0x00082000010e7983 */ /* 0x001ee80000300800 */
[----:B------:R-:W5:Y:S04]  /*31d70*/  LDL.LU R15, [R1+0x828] ;  /* 0x00082800010f7983 */ /* 0x000f680000300800 */
[----:B------:R0:W-:Y:S04]  /*31d80*/  STL.64 [R1+0x1ba0], R12 ;  /* 0x001ba00c01007387 */ /* 0x0001e80000100a00 */
[----:B0-----:R-:W2:Y:S01]  /*31d90*/  LDL.LU R12, [R1+0xc0] ;  /* 0x0000c000010c7983 */ /* 0x001ea20000300800 */
[----:B----4-:R-:W-:Y:S01]  /*31da0*/  HMMA.16816.F32 R20, R16, R10, R20 ;  /* 0x0000000a1014723c */ /* 0x010fe20000001814 */
[----:B---3--:R-:W-:-:S15]  /*31db0*/  IMAD R4, R4, 0x100, R14 ;  /* 0x0000010004047824 */ /* 0x008fde00078e020e */
[----:B------:R-:W-:-:S07]  /*31dc0*/  NOP ;  /* 0x0000000000007918 */ /* 0x000fce0000000000 */
[----:B------:R0:W-:Y:S04]  /*31dd0*/  STL.64 [R1+0x170], R20 ;  /* 0x0001701401007387 */ /* 0x0001e80000100a00 */
[----:B------:R1:W-:Y:S04]  /*31de0*/  STL.64 [R1+0x178], R22 ;  /* 0x0001781601007387 */ /* 0x0003e80000100a00 */
[----:B------:R-:W3:Y:S01]  /*31df0*/  LDL.LU R13, [R1+0xc4] ;  /* 0x0000c400010d7983 */ /* 0x000ee20000300800 */
[----:B-----5:R-:W-:-:S03]  /*31e00*/  IMAD R5, R5, 0x100, R15 ;  /* 0x0000010005057824 */ /* 0x020fc600078e020f */
[----:B------:R-:W4:Y:S04]  /*31e10*/  LDL.LU R14, [R1+0xc8] ;  /* 0x0000c800010e7983 */ /* 0x000f280000300800 */
[----:B------:R-:W4:Y:S04]  /*31e20*/  LDL.LU R15, [R1+0xcc] ;  /* 0x0000cc00010f7983 */ /* 0x000f280000300800 */
[----:B0-----:R-:W5:Y:S04]  /*31e30*/  LDL.LU R20, [R1+0x100] ;  /* 0x0001000001147983 */ /* 0x001f680000300800 */
[----:B------:R-:W5:Y:S04]  /*31e40*/  LDL.LU R21, [R1+0x104] ;  /* 0x0001040001157983 */ /* 0x000f680000300800 */
[----:B-1----:R-:W5:Y:S04]  /*31e50*/  LDL.LU R22, [R1+0x108] ;  /* 0x0001080001167983 */ /* 0x002f680000300800 */
[----:B------:R-:W5:Y:S01]  /*31e60*/  LDL.LU R23, [R1+0x10c] ;  /* 0x00010c0001177983 */ /* 0x000f620000300800 */
[C---:B--2---:R-:W-:Y:S03]  /*31e70*/  HMMA.16816.F32 R24, R16.reuse, R8, R24 ;  /* 0x000000081018723c */ /* 0x044fe60000001818 */
[----:B----4-:R-:W-:Y:S04]  /*31e80*/  STL.64 [R1+0x1bb8], R14 ;  /* 0x001bb80e01007387 */ /* 0x010fe80000100a00 */
[----:B---3--:R0:W-:Y:S04]  /*31e90*/  STL.64 [R1+0x1bb0], R12 ;  /* 0x001bb00c01007387 */ /* 0x0081e80000100a00 */
[----:B0-----:R-:W2:Y:S04]  /*31ea0*/  LDL.LU R12, [R1+0xd0] ;  /* 0x0000d000010c7983 */ /* 0x001ea80000300800 */
[----:B------:R-:W2:Y:S04]  /*31eb0*/  LDL.LU R13, [R1+0xd4] ;  /* 0x0000d400010d7983 */ /* 0x000ea80000300800 */
[----:B------:R-:W3:Y:S04]  /*31ec0*/  LDL.LU R14, [R1+0xd8] ;  /* 0x0000d800010e7983 */ /* 0x000ee80000300800 */
[----:B------:R-:W3:Y:S01]  /*31ed0*/  LDL.LU R15, [R1+0xdc] ;  /* 0x0000dc00010f7983 */ /* 0x000ee20000300800 */
[----:B-----5:R-:W-:Y:S03]  /*31ee0*/  HMMA.16816.F32 R20, R16, R2, R20 ;  /* 0x000000021014723c */ /* 0x020fe60000001814 */
[----:B---3--:R-:W-:Y:S04]  /*31ef0*/  STL.64 [R1+0x1bc8], R14 ;  /* 0x001bc80e01007387 */ /* 0x008fe80000100a00 */
[----:B--2---:R0:W-:Y:S04]  /*31f00*/  STL.64 [R1+0x1bc0], R12 ;  /* 0x001bc00c01007387 */ /* 0x0041e80000100a00 */
[----:B0-----:R-:W2:Y:S04]  /*31f10*/  LDL.LU R12, [R1+0xf0] ;  /* 0x0000f000010c7983 */ /* 0x001ea80000300800 */
[----:B------:R-:W2:Y:S04]  /*31f20*/  LDL.LU R13, [R1+0xf4] ;  /* 0x0000f400010d7983 */ /* 0x000ea80000300800 */
[----:B------:R-:W2:Y:S04]  /*31f30*/  LDL.LU R14, [R1+0xf8] ;  /* 0x0000f800010e7983 */ /* 0x000ea80000300800 */
[----:B------:R-:W2:Y:S04]  /*31f40*/  LDL.LU R15, [R1+0xfc] ;  /* 0x0000fc00010f7983 */ /* 0x000ea80000300800 */
[----:B------:R-:W-:Y:S04]  /*31f50*/  STL.64 [R1+0x210], R24 ;  /* 0x0002101801007387 */ /* 0x000fe80000100a00 */
[----:B------:R0:W-:Y:S04]  /*31f60*/  STL [R1+0x218], R26 ;  /* 0x0002181a01007387 */ /* 0x0001e80000100800 */
[----:B0-----:R-:W3:Y:S04]  /*31f70*/  LDL.LU R26, [R1+0x1be8] ;  /* 0x001be800011a7983 */ /* 0x001ee80000300800 */
[----:B------:R-:W4:Y:S04]  /*31f80*/  LDL.LU.64 R24, [R1+0x1be0] ;  /* 0x001be00001187983 */ /* 0x000f280000300a00 */
[----:B------:R-:W-:Y:S04]  /*31f90*/  STL.64 [R1+0x1b88], R10 ;  /* 0x001b880a01007387 */ /* 0x000fe80000100a00 */
[----:B------:R0:W-:Y:S04]  /*31fa0*/  STL.64 [R1+0x1b80], R8 ;  /* 0x001b800801007387 */ /* 0x0001e80000100a00 */
[----:B0-----:R-:W5:Y:S04]  /*31fb0*/  LDL.LU R8, [R1+0x80] ;  /* 0x0000800001087983 */ /* 0x001f680000300800 */
[----:B------:R-:W5:Y:S04]  /*31fc0*/  LDL.LU R9, [R1+0x84] ;  /* 0x0000840001097983 */ /* 0x000f680000300800 */
[----:B------:R-:W2:Y:S04]  /*31fd0*/  LDL.LU R10, [R1+0x88] ;  /* 0x00008800010a7983 */ /* 0x000ea80000300800 */
[----:B------:R-:W2:Y:S04]  /*31fe0*/  LDL.LU R11, [R1+0x8c] ;  /* 0x00008c00010b7983 */ /* 0x000ea80000300800 */
[----:B--2---:R-:W-:Y:S04]  /*31ff0*/  STL.64 [R1+0x1b98], R10 ;  /* 0x001b980a01007387 */ /* 0x004fe80000100a00 */
[----:B-----5:R0:W-:Y:S04]  /*32000*/  STL.64 [R1+0x1b90], R8 ;  /* 0x001b900801007387 */ /* 0x0201e80000100a00 */
[----:B0-----:R-:W2:Y:S04]  /*32010*/  LDL.LU R8, [R1+0xa0] ;  /* 0x0000a00001087983 */ /* 0x001ea80000300800 */
[----:B------:R-:W2:Y:S04]  /*32020*/  LDL.LU R9, [R1+0xa4] ;  /* 0x0000a40001097983 */ /* 0x000ea80000300800 */
[----:B------:R-:W2:Y:S04]  /*32030*/  LDL.LU R10, [R1+0xa8] ;  /* 0x0000a800010a7983 */ /* 0x000ea80000300800 */
[----:B------:R-:W2:Y:S04]  /*32040*/  LDL.LU R11, [R1+0xac] ;  /* 0x0000ac00010b7983 */ /* 0x000ea80000300800 */
[----:B------:R-:W-:Y:S04]  /*32050*/  STL.64 [R1+0x200], R20 ;  /* 0x0002001401007387 */ /* 0x000fe80000100a00 */
[----:B------:R0:W-:Y:S04]  /*32060*/  STL.64 [R1+0x208], R22 ;  /* 0x0002081601007387 */ /* 0x0001e80000100a00 */
[----:B0-----:R-:W5:Y:S04]  /*32070*/  LDL.LU.64 R22, [R1+0x1bd8] ;  /* 0x001bd80001167983 */ /* 0x001f680000300a00 */
[----:B------:R-:W3:Y:S04]  /*32080*/  LDL.LU.64 R20, [R1+0x1bd0] ;  /* 0x001bd00001147983 */ /* 0x000ee80000300a00 */
[----:B------:R-:W-:Y:S04]  /*32090*/  STL [R1+0x1b74], R2 ;  /* 0x001b740201007387 */ /* 0x000fe80000100800 */
[----:B------:R-:W-:Y:S01]  /*320a0*/  STL [R1+0x1b70], R3 ;  /* 0x001b700301007387 */ /* 0x000fe20000100800 */
[----:B------:R-:W-:-:S02]  /*320b0*/  IMAD R6, R6, 0x100, R0 ;  /* 0x0000010006067824 */ /* 0x000fc400078e0200 */
[----:B------:R-:W-:Y:S01]  /*320c0*/  IMAD R7, R28, 0x100, R7 ;  /* 0x000001001c077824 */ /* 0x000fe200078e0207 */
[----:B-----5:R-:W-:Y:S01]  /*320d0*/  HMMA.16816.F32 R16, R16, R22, R12 ;  /* 0x000000161010723c */ /* 0x020fe2000000180c */
[----:B------:R-:W4:Y:S04]  /*320e0*/  LDL.LU.64 R14, [R1+0x1bc8] ;  /* 0x001bc800010e7983 */ /* 0x000f280000300a00 */
[----:B------:R-:W4:Y:S01]  /*320f0*/  LDL.LU.64 R12, [R1+0x1bc0] ;  /* 0x001bc000010c7983 */ /* 0x000f220000300a00 */
[----:B------:R-:W-:Y:S02]  /*32100*/  F2FP.F16.E4M3.UNPACK_B R4, R4 ;  /* 0x00000004ff04723e */ /* 0x000fe400020006ff */
[----:B------:R-:W-:Y:S02]  /*32110*/  F2FP.F16.E4M3.UNPACK_B R5, R5 ;  /* 0x00000005ff05723e */ /* 0x000fe400020006ff */
[----:B------:R-:W-:-:S02]  /*32120*/  F2FP.F16.E4M3.UNPACK_B R6, R6 ;  /* 0x00000006ff06723e */ /* 0x000fc400020006ff */
[----:B------:R-:W-:-:S11]  /*32130*/  F2FP.F16.E4M3.UNPACK_B R7, R7 ;  /* 0x00000007ff07723e */ /* 0x000fd600020006ff */
[----:B------:R0:W-:Y:S04]  /*32140*/  STL.64 [R1+0x160], R16 ;  /* 0x0001601001007387 */ /* 0x0001e80000100a00 */
[----:B------:R1:W-:Y:S04]  /*32150*/  STL.64 [R1+0x168], R18 ;  /* 0x0001681201007387 */ /* 0x0003e80000100a00 */
[----:B0-----:R-:W5:Y:S04]  /*32160*/  LDL.LU R16, [R1+0x60] ;  /* 0x0000600001107983 */ /* 0x001f680000300800 */
[----:B------:R-:W5:Y:S04]  /*32170*/  LDL.LU R17, [R1+0x64] ;  /* 0x0000640001117983 */ /* 0x000f680000300800 */
[----:B-1----:R-:W5:Y:S04]  /*32180*/  LDL.LU R18, [R1+0x68] ;  /* 0x0000680001127983 */ /* 0x002f680000300800 */
[----:B------:R-:W-:Y:S01]  /*32190*/  STL [R1+0x1b78], R23 ;  /* 0x001b781701007387 */ /* 0x000fe20000100800 */
[----:B----4-:R-:W-:-:S15]  /*321a0*/  HMMA.16816.F32 R12, R4, R24, R12 ;  /* 0x00000018040c723c */ /* 0x010fde000000180c */
        /* <DEDUP_REMOVED lines=9> */
[----:B0-----:R-:W2:Y:S04]  /*32240*/  LDL.LU.64 R14, [R1+0x1ba8] ;  /* 0x001ba800010e7983 */ /* 0x001ea80000300a00 */
[----:B------:R-:W3:Y:S01]  /*32250*/  LDL.LU.64 R12, [R1+0x1ba0] ;  /* 0x001ba000010c7983 */ /* 0x000ee20000300a00 */
[----:B------:R-:W-:Y:S01]  /*32260*/  IMAD.MOV.U32 R19, RZ, RZ, R29 ;  /* 0x000000ffff137224 */ /* 0x000fe200078e001d */
[----:B--2---:R-:W-:-:S15]  /*32270*/  HMMA.16816.F32 R8, R4, R14, R8 ;  /* 0x0000000e0408723c */ /* 0x004fde0000001808 */
[----:B------:R-:W-:-:S08]  /*32280*/  NOP ;  /* 0x0000000000007918 */ /* 0x000fd00000000000 */
[----:B------:R-:W-:Y:S04]  /*32290*/  STL.64 [R1+0x110], R8 ;  /* 0x0001100801007387 */ /* 0x000fe80000100a00 */
[----:B------:R0:W-:Y:S01]  /*322a0*/  STL [R1+0x118], R10 ;  /* 0x0001180a01007387 */ /* 0x0001e20000100800 */
[----:B------:R-:W-:-:S03]  /*322b0*/  IMAD.MOV.U32 R29, RZ, RZ, R11 ;  /* 0x000000ffff1d7224 */ /* 0x000fc600078e000b */
[----:B0-----:R-:W3:Y:S04]  /*322c0*/  LDL.LU.64 R10, [R1+0x1b98] ;  /* 0x001b9800010a7983 */ /* 0x001ee80000300a00 */
[----:B------:R-:W3:Y:S04]  /*322d0*/  LDL.LU.64 R8, [R1+0x1b90] ;  /* 0x001b900001087983 */ /* 0x000ee80000300a00 */
[----:B------:R-:W-:Y:S01]  /*322e0*/  STL [R1+0x1a40], R29 ;  /* 0x001a401d01007387 */ /* 0x000fe20000100800 */
[----:B---3--:R-:W-:Y:S03]  /*322f0*/  HMMA.16816.F32 R12, R4, R12, R8 ;  /* 0x0000000c040c723c */ /* 0x008fe60000001808 */
[----:B------:R-:W5:Y:S04]  /*32300*/  LDL.LU.64 R10, [R1+0x1b88] ;  /* 0x001b8800010a7983 */ /* 0x000f680000300a00 */
[----:B------:R-:W2:-:S15]  /*32310*/  LDL.LU.64 R8, [R1+0x1b80] ;  /* 0x001b800001087983 */ /* 0x000e9e0000300a00 */
[----:B------:R-:W-:-:S01]  /*32320*/  NOP ;  /* 0x0000000000007918 */ /* 0x000fc20000000000 */
[----:B------:R0:W-:Y:S04]  /*32330*/  STL.64 [R1+0x100], R12 ;  /* 0x0001000c01007387 */ /* 0x0001e80000100a00 */
[----:B------:R1:W-:Y:S04]  /*32340*/  STL.64 [R1+0x108], R14 ;  /* 0x0001080e01007387 */ /* 0x0003e80000100a00 */
[----:B0-----:R-:W2:Y:S04]  /*32350*/  LDL.LU R12, [R1+0x20] ;  /* 0x00002000010c7983 */ /* 0x001ea80000300800 */
[----:B------:R-:W2:Y:S04]  /*32360*/  LDL.LU R13, [R1+0x24] ;  /* 0x00002400010d7983 */ /* 0x000ea80000300800 */
[----:B-1----:R-:W2:Y:S04]  /*32370*/  LDL.LU R14, [R1+0x28] ;  /* 0x00002800010e7983 */ /* 0x002ea80000300800 */
[----:B------:R-:W2:Y:S04]  /*32380*/  LDL.LU R15, [R1+0x2c] ;  /* 0x00002c00010f7983 */ /* 0x000ea80000300800 */
[----:B------:R-:W3:Y:S01]  /*32390*/  LDL.LU R23, [R1+0x840] ;  /* 0x0008400001177983 */ /* 0x000ee20000300800 */
[----:B-----5:R-:W-:-:S15]  /*323a0*/  HMMA.16816.F32 R16, R4, R10, R16 ;  /* 0x0000000a0410723c */ /* 0x020fde0000001810 */
[----:B------:R-:W-:-:S08]  /*323b0*/  NOP ;  /* 0x0000000000007918 */ /* 0x000fd00000000000 */
[----:B------:R0:W-:Y:S04]  /*323c0*/  STL.64 [R1+0xf0], R16 ;  /* 0x0000f01001007387 */ /* 0x0001e80000100a00 */
[----:B------:R1:W-:Y:S04]  /*323d0*/  STL.64 [R1+0xf8], R18 ;  /* 0x0000f81201007387 */ /* 0x0003e80000100a00 */
[----:B0-----:R-:W3:Y:S04]  /*323e0*/  LDL.LU R16, [R1+0x83c] ;  /* 0x00083c0001107983 */ /* 0x001ee80000300800 */
[----:B------:R-:W4:Y:S04]  /*323f0*/  LDL.LU R2, [R1+0x848] ;  /* 0x0008480001027983 */ /* 0x000f280000300800 */
[----:B------:R-:W4:Y:S04]  /*32400*/  LDL.LU R17, [R1+0x844] ;  /* 0x0008440001117983 */ /* 0x000f280000300800 */
[----:B------:R-:W5:Y:S04]  /*32410*/  LDL.LU R3, [R1+0x850] ;  /* 0x0008500001037983 */ /* 0x000f680000300800 */
[----:B-1----:R-:W5:Y:S04]  /*32420*/  LDL.LU R18, [R1+0x84c] ;  /* 0x00084c0001127983 */ /* 0x002f680000300800 */
[----:B------:R-:W5:Y:S04]  /*32430*/  LDL.LU R28, [R1+0x858] ;  /* 0x00085800011c7983 */ /* 0x000f680000300800 */
[----:B------:R-:W5:Y:S04]  /*32440*/  LDL.LU R19, [R1+0x854] ;  /* 0x0008540001137983 */ /* 0x000f680000300800 */
[----:B------:R-:W3:Y:S04]  /*32450*/  LDL.LU R24, [R1+0x370] ;  /* 0x0003700001187983 */ /* 0x000ee80000300800 */
[----:B------:R-:W3:Y:S01]  /*32460*/  LDL.LU R25, [R1+0x374] ;  /* 0x0003740001197983 */ /* 0x000ee20000300800 */
[----:B--2---:R-:W-:Y:S03]  /*32470*/  HMMA.16816.F32 R12, R4, R8, R12 ;  /* 0x00000008040c723c */ /* 0x004fe6000000180c */
[----:B------:R-:W-:Y:S04]  /*32480*/  STL [R1+0x1b68], R27 ;  /* 0x001b681b01007387 */ /* 0x000fe80000100800 */
[----:B---3--:R0:W-:Y:S04]  /*32490*/  STL.64 [R1+0x1b60], R24 ;  /* 0x001b601801007387 */ /* 0x0081e80000100a00 */
[----:B0-----:R-:W2:Y:S04]  /*324a0*/  LDL.LU R24, [R1+0x10] ;  /* 0x0000100001187983 */ /* 0x001ea80000300800 */
[----:B------:R-:W2:Y:S04]  /*324b0*/  LDL.LU R25, [R1+0x14] ;  /* 0x0000140001197983 */ /* 0x000ea80000300800 */
[----:B------:R-:W2:Y:S04]  /*324c0*/  LDL.LU R27, [R1+0x1c] ;  /* 0x00001c00011b7983 */ /* 0x000ea80000300800 */
[----:B------:R-:W3:Y:S04]  /*324d0*/  LDL.LU R20, [R1+0x390] ;  /* 0x0003900001147983 */ /* 0x000ee80000300800 */
[----:B------:R-:W3:Y:S04]  /*324e0*/  LDL.LU R21, [R1+0x394] ;  /* 0x0003940001157983 */ /* 0x000ee80000300800 */
[----:B------:R-:W3:Y:S04]  /*324f0*/  LDL.LU R10, [R1+0x868] ;  /* 0x00086800010a7983 */ /* 0x000ee80000300800 */
[----:B------:R-:W3:Y:S04]  /*32500*/  LDL.LU R11, [R1+0x864] ;  /* 0x00086400010b7983 */ /* 0x000ee80000300800 */
[----:B------:R-:W3:Y:S04]  /*32510*/  LDL.LU R29, [R1+0x870] ;  /* 0x00087000011d7983 */ /* 0x000ee80000300800 */
[----:B------:R-:W3:Y:S04]  /*32520*/  LDL.LU R0, [R1+0x86c] ;  /* 0x00086c0001007983 */ /* 0x000ee80000300800 */
[----:B------:R-:W-:Y:S04]  /*32530*/  STL.64 [R1+0xd0], R12 ;  /* 0x0000d00c01007387 */ /* 0x000fe80000100a00 */
[----:B------:R0:W-:Y:S04]  /*32540*/  STL.64 [R1+0xd8], R14 ;  /* 0x0000d80e01007387 */ /* 0x0001e80000100a00 */
[----:B0-----:R-:W4:Y:S04]  /*32550*/  LDL.LU R15, [R1+0x380] ;  /* 0x00038000010f7983 */ /* 0x001f280000300800 */
[----:B------:R-:W5:Y:S04]  /*32560*/  LDL.LU R12, [R1+0x360] ;  /* 0x00036000010c7983 */ /* 0x000f680000300800 */
[----:B------:R-:W5:Y:S04]  /*32570*/  LDL.LU R13, [R1+0x364] ;  /* 0x00036400010d7983 */ /* 0x000f680000300800 */
[----:B----4-:R-:W-:Y:S04]  /*32580*/  STL [R1+0x1b48], R15 ;  /* 0x001b480f01007387 */ /* 0x010fe80000100800 */
[----:B-----5:R0:W-:Y:S04]  /*32590*/  STL.64 [R1+0x1b40], R12 ;  /* 0x001b400c01007387 */ /* 0x0201e80000100a00 */
[----:B0-----:R-:W4:Y:S04]  /*325a0*/  LDL.LU R12, [R1+0x30] ;  /* 0x00003000010c7983 */ /* 0x001f280000300800 */
[----:B------:R-:W4:Y:S04]  /*325b0*/  LDL.LU R13, [R1+0x34] ;  /* 0x00003400010d7983 */ /* 0x000f280000300800 */
[----:B------:R-:W5:Y:S04]  /*325c0*/  LDL.LU R14, [R1+0x38] ;  /* 0x00003800010e7983 */ /* 0x000f680000300800 */
[----:B------:R-:W5:Y:S01]  /*325d0*/  LDL.LU R15, [R1+0x3c] ;  /* 0x00003c00010f7983 */ /* 0x000f620000300800 */
[----:B------:R-:W-:-:S02]  /*325e0*/  IMAD R16, R16, 0x100, R23 ;  /* 0x0000010010107824 */ /* 0x000fc400078e0217 */
[----:B------:R-:W-:Y:S02]  /*325f0*/  IMAD R17, R17, 0x100, R2 ;  /* 0x0000010011117824 */ /* 0x000fe400078e0202 */
[----:B------:R-:W-:Y:S01]  /*32600*/  IMAD R18, R18, 0x100, R3 ;  /* 0x0000010012127824 */ /* 0x000fe200078e0203 */
[----:B-----5:R-:W-:Y:S04]  /*32610*/  STL.64 [R1+0x1b58], R14 ;  /* 0x001b580e01007387 */ /* 0x020fe80000100a00 */
[----:B----4-:R0:W-:Y:S04]  /*32620*/  STL.64 [R1+0x1b50], R12 ;  /* 0x001b500c01007387 */ /* 0x0101e80000100a00 */
[----:B0-----:R-:W4:Y:S04]  /*32630*/  LDL.LU R12, [R1] ;  /* 0x00000000010c7983 */ /* 0x001f280000300800 */
[----:B------:R-:W4:Y:S04]  /*32640*/  LDL.LU R13, [R1+0x4] ;  /* 0x00000400010d7983 */ /* 0x000f280000300800 */
[----:B------:R-:W4:Y:S04]  /*32650*/  LDL.LU R14, [R1+0x8] ;  /* 0x00000800010e7983 */ /* 0x000f280000300800 */
[----:B------:R-:W4:Y:S04]  /*32660*/  LDL.LU R15, [R1+0xc] ;  /* 0x00000c00010f7983 */ /* 0x000f280000300800 */
[----:B------:R-:W5:Y:S04]  /*32670*/  LDL.LU R8, [R1+0x860] ;  /* 0x0008600001087983 */ /* 0x000f680000300800 */
[----:B------:R-:W5:Y:S04]  /*32680*/  LDL.LU R9, [R1+0x85c] ;  /* 0x00085c0001097983 */ /* 0x000f680000300800 */
[----:B------:R-:W4:Y:S04]  /*32690*/  LDL.LU R23, [R1+0x1b78] ;  /* 0x001b780001177983 */ /* 0x000f280000300800 */
[----:B------:R-:W2:Y:S04]  /*326a0*/  LDL.LU R2, [R1+0x1b74] ;  /* 0x001b740001027983 */ /* 0x000ea80000300800 */
[----:B------:R-:W2:Y:S01]  /*326b0*/  LDL.LU R3, [R1+0x1b70] ;  /* 0x001b700001037983 */ /* 0x000ea20000300800 */
[----:B------:R-:W-:-:S03]  /*326c0*/  IMAD R19, R19, 0x100, R28 ;  /* 0x0000010013137824 */ /* 0x000fc600078e021c */
[----:B------:R-:W3:Y:S01]  /*326d0*/  LDL.LU R28, [R1+0x1b6c] ;  /* 0x001b6c00011c7983 */ /* 0x000ee20000300800 */
[C---:B--2---:R-:W-:Y:S06]  /*326e0*/  HMMA.16816.F32 R24, R4.reuse, R2, R24 ;  /* 0x000000020418723c */ /* 0x044fec0000001818 */
[----:B----4-:R-:W-:-:S15]  /*326f0*/  HMMA.16816.F32 R4, R4, R22, R12 ;  /* 0x000000160404723c */ /* 0x010fde000000180c */
[----:B------:R-:W-:-:S02]  /*32700*/  NOP ;  /* 0x0000000000007918 */ /* 0x000fc40000000000 */
[----:B------:R-:W-:Y:S04]  /*32710*/  STL.64 [R1+0x20], R24 ;  /* 0x0000201801007387 */ /* 0x000fe80000100a00 */
[----:B------:R0:W-:Y:S02]  /*32720*/  STL [R1+0x28], R26 ;  /* 0x0000281a01007387 */ /* 0x0001e40000100800 */
[----:B0-----:R-:W-:Y:S02]  /*32730*/  IMAD.MOV.U32 R26, RZ, RZ, R27 ;  /* 0x000000ffff1a7224 */ /* 0x001fe400078e001b */
[----:B------:R-:W2:Y:S04]  /*32740*/  LDL.LU R27, [R1+0x1b68] ;  /* 0x001b6800011b7983 */ /* 0x000ea80000300800 */
[----:B------:R-:W4:Y:S04]  /*32750*/  LDL.LU.64 R24, [R1+0x1b60] ;  /* 0x001b600001187983 */ /* 0x000f280000300a00 */
[----:B------:R-:W5:Y:S04]  /*32760*/  LDL.LU.64 R14, [R1+0x1b58] ;  /* 0x001b5800010e7983 */ /* 0x000f680000300a00 */
[----:B------:R-:W5:Y:S01]  /*32770*/  LDL.LU.64 R12, [R1+0x1b50] ;  /* 0x001b5000010c7983 */ /* 0x000f620000300a00 */
[----:B------:R-:W-:-:S02]  /*32780*/  F2FP.F16.E4M3.UNPACK_B R16, R16 ;  /* 0x00000010ff10723e */ /* 0x000fc400020006ff */
[----:B------:R-:W-:Y:S02]  /*32790*/  F2FP.F16.E4M3.UNPACK_B R17, R17 ;  /* 0x00000011ff11723e */ /* 0x000fe400020006ff */
[----:B------:R-:W-:Y:S02]  /*327a0*/  F2FP.F16.E4M3.UNPACK_B R18, R18 ;  /* 0x00000012ff12723e */ /* 0x000fe400020006ff */
[----:B------:R-:W-:Y:S01]  /*327b0*/  F2FP.F16.E4M3.UNPACK_B R19, R19 ;  /* 0x00000013ff13723e */ /* 0x000fe200020006ff */
[----:B------:R0:W-:Y:S04]  /*327c0*/  STL.64 [R1], R4 ;  /* 0x0000000401007387 */ /* 0x0001e80000100a00 */
[----:B------:R1:W-:Y:S04]  /*327d0*/  STL.64 [R1+0x8], R6 ;  /* 0x0000080601007387 */ /* 0x0003e80000100a00 */
[----:B0-----:R-:W2:Y:S04]  /*327e0*/  LDL.LU R4, [R1+0x50] ;  /* 0x0000500001047983 */ /* 0x001ea80000300800 */
[----:B------:R-:W2:Y:S04]  /*327f0*/  LDL.LU R5, [R1+0x54] ;  /* 0x0000540001057983 */ /* 0x000ea80000300800 */
[----:B-1----:R-:W2:Y:S01]  /*32800*/  LDL.LU R6, [R1+0x58] ;  /* 0x0000580001067983 */ /* 0x002ea20000300800 */
[----:B---3--:R-:W-:-:S03]  /*32810*/  IMAD.MOV.U32 R7, RZ, RZ, R28 ;  /* 0x000000ffff077224 */ /* 0x008fc600078e001c */
[----:B------:R-:W3:Y:S01]  /*32820*/  LDL.LU R28, [R1+0x1b4c] ;  /* 0x001b4c00011c7983 */ /* 0x000ee20000300800 */
[----:B----4-:R-:W-:Y:S02]  /*32830*/  F2FP.F16.E4M3.UNPACK_B R24, R24.H1 ;  /* 0x00000018ff18723e */ /* 0x010fe400030006ff */
[----:B------:R-:W-:-:S07]  /*32840*/  F2FP.F16.E4M3.UNPACK_B R25, R25.H1 ;  /* 0x00000019ff19723e */ /* 0x000fce00030006ff */
[----:B-----5:R-:W-:-:S15]  /*32850*/  HMMA.16816.F32 R12, R16, R24, R12 ;  /* 0x00000018100c723c */ /* 0x020fde000000180c */
[----:B------:R-:W-:-:S08]  /*32860*/  NOP ;  /* 0x0000000000007918 */ /* 0x000fd00000000000 */
[----:B------:R-:W-:Y:S04]  /*32870*/  STL.64 [R1+0x10], R12 ;  /* 0x0000100c01007387 */ /* 0x000fe80000100a00 */
[----:B------:R0:W-:Y:S04]  /*32880*/  STL.64 [R1+0x18], R14 ;  /* 0x0000180e01007387 */ /* 0x0001e80000100a00 */
[----:B0-----:R-:W4:Y:S04]  /*32890*/  LDL.LU R15, [R1+0x1b48] ;  /* 0x001b4800010f7983 */ /* 0x001f280000300800 */
[----:B------:R-:W5:Y:S04]  /*328a0*/  LDL.LU.64 R12, [R1+0x1b40] ;  /* 0x001b4000010c7983 */ /* 0x000f680000300a00 */
[----:B--2---:R-:W-:Y:S04]  /*328b0*/  STL.64 [R1+0x1b00], R26 ;  /* 0x001b001a01007387 */ /* 0x004fe80000100a00 */
[----:B------:R0:W-:Y:S04]  /*328c0*/  STL.64 [R1+0x1af8], R24 ;  /* 0x001af81801007387 */ /* 0x0001e80000100a00 */
[----:B0-----:R-:W2:Y:S04]  /*328d0*/  LDL.LU R24, [R1+0x40] ;  /* 0x0000400001187983 */ /* 0x001ea80000300800 */
[----:B------:R-:W2:Y:S04]  /*328e0*/  LDL.LU R25, [R1+0x44] ;  /* 0x0000440001197983 */ /* 0x000ea80000300800 */
[----:B------:R-:W2:Y:S04]  /*328f0*/  LDL.LU R26, [R1+0x48] ;  /* 0x00004800011a7983 */ /* 0x000ea80000300800 */
[----:B------:R-:W2:Y:S01]  /*32900*/  LDL.LU R27, [R1+0x4c] ;  /* 0x00004c00011b7983 */ /* 0x000ea20000300800 */
[----:B------:R-:W-:-:S02]  /*32910*/  F2FP.F16.E4M3.UNPACK_B R20, R20.H1 ;  /* 0x00000014ff14723e */ /* 0x000fc400030006ff */
[----:B------:R-:W-:Y:S02]  /*32920*/  F2FP.F16.E4M3.UNPACK_B R21, R21.H1 ;  /* 0x00000015ff15723e */ /* 0x000fe400030006ff */
[----:B----4-:R-:W-:-:S05]  /*32930*/  F2FP.F16.E4M3.UNPACK_B R14, R15.H1 ;  /* 0x0000000fff0e723e */ /* 0x010fca00030006ff */
[----:B--2---:R-:W-:Y:S01]  /*32940*/  HMMA.16816.F32 R24, R16, R20, R24 ;  /* 0x000000141018723c */ /* 0x004fe20000001818 */
[----:B---3--:R-:W-:-:S15]  /*32950*/  F2FP.F16.E4M3.UNPACK_B R15, R28.H1 ;  /* 0x0000001cff0f723e */ /* 0x008fde00030006ff */
[----:B------:R-:W-:-:S07]  /*32960*/  NOP ;  /* 0x0000000000007918 */ /* 0x000fce0000000000 */
[----:B------:R-:W-:Y:S04]  /*32970*/  STL.64 [R1+0x30], R24 ;  /* 0x0000301801007387 */ /* 0x000fe80000100a00 */
[----:B------:R-:W-:Y:S04]  /*32980*/  STL [R1+0x3c], R27 ;  /* 0x00003c1b01007387 */ /* 0x000fe80000100800 */
[----:B------:R0:W-:Y:S02]  /*32990*/  STL.64 [R1+0x1b28], R20 ;  /* 0x001b281401007387 */ /* 0x0001e40000100a00 */
[----:B0-----:R-:W-:Y:S01]  /*329a0*/  HMMA.16816.F32 R20, R16, R14, R4 ;  /* 0x0000000e1014723c */ /* 0x001fe20000001804 */
[----:B------:R-:W-:-:S05]  /*329b0*/  IMAD.MOV.U32 R28, RZ, RZ, R26 ;  /* 0x000000ffff1c7224 */ /* 0x000fca00078e001a */
[----:B------:R-:W-:-:S15]  /*329c0*/  STL [R1+0x1ad0], R28 ;  /* 0x001ad01c01007387 */ /* 0x000fde0000100800 */
[----:B------:R-:W-:-:S02]  /*329d0*/  NOP ;  /* 0x0000000000007918 */ /* 0x000fc40000000000 */
[----:B------:R-:W-:Y:S04]  /*329e0*/  STL.64 [R1+0x40], R20 ;  /* 0x0000401401007387 */ /* 0x000fe80000100a00 */
[----:B------:R-:W-:Y:S04]  /*329f0*/  STL.64 [R1+0x48], R22 ;  /* 0x0000481601007387 */ /* 0x000fe80000100a00 */
[----:B------:R-:W2:Y:S04]  /*32a00*/  LDL.LU R24, [R1+0xb0] ;  /* 0x0000b00001187983 */ /* 0x000ea80000300800 */
[----:B------:R-:W2:Y:S04]  /*32a10*/  LDL.LU R25, [R1+0xb4] ;  /* 0x0000b40001197983 */ /* 0x000ea80000300800 */
[----:B------:R-:W3:Y:S04]  /*32a20*/  LDL.LU R26, [R1+0xb8] ;  /* 0x0000b800011a7983 */ /* 0x000ee80000300800 */
[----:B------:R-:W3:Y:S01]  /*32a30*/  LDL.LU R27, [R1+0xbc] ;  /* 0x0000bc00011b7983 */ /* 0x000ee20000300800 */
[----:B------:R-:W-:-:S03]  /*32a40*/  IMAD R5, R11, 0x100, R10 ;  /* 0x000001000b057824 */ /* 0x000fc600078e020a */
[----:B------:R-:W4:Y:S04]  /*32a50*/  LDL.LU R10, [R1+0x350] ;  /* 0x00035000010a7983 */ /* 0x000f280000300800 */
[----:B------:R-:W4:Y:S04]  /*32a60*/  LDL.LU R11, [R1+0x354] ;  /* 0x00035400010b7983 */ /* 0x000f280000300800 */
[----:B---3--:R-:W-:Y:S04]  /*32a70*/  STL.64 [R1+0x1b10], R26 ;  /* 0x001b101a01007387 */ /* 0x008fe80000100a00 */
[----:B--2---:R0:W-:Y:S04]  /*32a80*/  STL.64 [R1+0x1b08], R24 ;  /* 0x001b081801007387 */ /* 0x0041e80000100a00 */
[----:B0-----:R-:W2:Y:S04]  /*32a90*/  LDL.LU R24, [R1+0x240] ;  /* 0x0002400001187983 */ /* 0x001ea80000300800 */
[----:B------:R-:W2:Y:S04]  /*32aa0*/  LDL.LU R25, [R1+0x244] ;  /* 0x0002440001197983 */ /* 0x000ea80000300800 */
[----:B------:R-:W3:Y:S04]  /*32ab0*/  LDL.LU R26, [R1+0x248] ;  /* 0x00024800011a7983 */ /* 0x000ee80000300800 */
[----:B------:R-:W3:Y:S04]  /*32ac0*/  LDL.LU R27, [R1+0x24c] ;  /* 0x00024c00011b7983 */ /* 0x000ee80000300800 */
[----:B------:R-:W4:Y:S04]  /*32ad0*/  LDL.LU R28, [R1+0x878] ;  /* 0x00087800011c7983 */ /* 0x000f280000300800 */
[----:B------:R-:W5:Y:S01]  /*32ae0*/  LDL.LU R7, [R1+0x874] ;  /* 0x0008740001077983 */ /* 0x000f620000300800 */
[----:B------:R-:W-:-:S02]  /*32af0*/  IMAD R6, R0, 0x100, R29 ;  /* 0x0000010000067824 */ /* 0x000fc400078e021d */
[----:B------:R-:W-:-:S03]  /*32b00*/  IMAD R4, R9, 0x100, R8 ;  /* 0x0000010009047824 */ /* 0x000fc600078e0208 */
[----:B-----5:R-:W-:Y:S04]  /*32b10*/  STL.64 [R1+0x1b38], R6 ;  /* 0x001b380601007387 */ /* 0x020fe80000100a00 */
[----:B------:R0:W-:Y:S04]  /*32b20*/  STL.64 [R1+0x1b30], R4 ;  /* 0x001b300401007387 */ /* 0x0001e80000100a00 */
[----:B0-----:R-:W5:Y:S04]  /*32b30*/  LDL.LU R4, [R1+0x70] ;  /* 0x0000700001047983 */ /* 0x001f680000300800 */
[----:B------:R-:W5:Y:S04]  /*32b40*/  LDL.LU R5, [R1+0x74] ;  /* 0x0000740001057983 */ /* 0x000f680000300800 */
[----:B------:R-:W5:Y:S04]  /*32b50*/  LDL.LU R6, [R1+0x78] ;  /* 0x0000780001067983 */ /* 0x000f680000300800 */
[----:B------:R-:W5:Y:S01]  /*32b60*/  LDL.LU R7, [R1+0x7c] ;  /* 0x00007c0001077983 */ /* 0x000f620000300800 */
[----:B------:R-:W-:-:S02]  /*32b70*/  F2FP.F16.E4M3.UNPACK_B R12, R12.H1 ;  /* 0x0000000cff0c723e */ /* 0x000fc400030006ff */
[----:B------:R-:W-:Y:S01]  /*32b80*/  F2FP.F16.E4M3.UNPACK_B R13, R13.H1 ;  /* 0x0000000dff0d723e */ /* 0x000fe200030006ff */
[----:B------:R-:W4:Y:S04]  /*32b90*/  LDL.LU R8, [R1+0x340] ;  /* 0x0003400001087983 */ /* 0x000f280000300800 */
        /* <DEDUP_REMOVED lines=9> */
[----:B---3--:R-:W-:Y:S04]  /*32c30*/  STL.64 [R1+0x1b20], R26 ;  /* 0x001b201a01007387 */ /* 0x008fe80000100a00 */
[----:B--2---:R0:W-:Y:S04]  /*32c40*/  STL.64 [R1+0x1b18], R24 ;  /* 0x001b181801007387 */ /* 0x0041e80000100a00 */
        /* <DEDUP_REMOVED lines=16> */
[----:B----4-:R-:W-:-:S02]  /*32d50*/  F2FP.F16.E4M3.UNPACK_B R10, R10.H1 ;  /* 0x0000000aff0a723e */ /* 0x010fc400030006ff */
[----:B------:R-:W-:Y:S02]  /*32d60*/  F2FP.F16.E4M3.UNPACK_B R11, R11.H1 ;  /* 0x0000000bff0b723e */ /* 0x000fe400030006ff */
[----:B------:R-:W-:Y:S02]  /*32d70*/  F2FP.F16.E4M3.UNPACK_B R8, R8.H1 ;  /* 0x00000008ff08723e */ /* 0x000fe400030006ff */
[----:B------:R-:W-:-:S03]  /*32d80*/  F2FP.F16.E4M3.UNPACK_B R9, R9.H1 ;  /* 0x00000009ff09723e */ /* 0x000fc600030006ff */
[C---:B------:R-:W-:Y:S06]  /*32d90*/  HMMA.16816.F32 R20, R16.reuse, R10, R20 ;  /* 0x0000000a1014723c */ /* 0x040fec0000001814 */
        /* <DEDUP_REMOVED lines=15> */
[----:B------:R-:W-:-:S02]  /*32e90*/  F2FP.F16.E4M3.UNPACK_B R2, R2.H1 ;  /* 0x00000002ff02723e */ /* 0x000fc400030006ff */
[----:B------:R-:W-:-:S07]  /*32ea0*/  F2FP.F16.E4M3.UNPACK_B R3, R3.H1 ;  /* 0x00000003ff03723e */ /* 0x000fce00030006ff */
[----:B----4-:R-:W-:-:S15]  /*32eb0*/  HMMA.16816.F32 R24, R16, R2, R24 ;  /* 0x000000021018723c */ /* 0x010fde0000001818 */
[----:B------:R-:W-:-:S08]  /*32ec0*/  NOP ;  /* 0x0000000000007918 */ /* 0x000fd00000000000 */
[----:B------:R-:W-:Y:S04]  /*32ed0*/  STL.64 [R1+0x310], R24 ;  /* 0x0003101801007387 */ /* 0x000fe80000100a00 */
[----:B------:R0:W-:Y:S04]  /*32ee0*/  STL.64 [R1+0x318], R26 ;  /* 0x0003181a01007387 */ /* 0x0001e80000100a00 */
[----:B0-----:R-:W4:Y:S04]  /*32ef0*/  LDL.LU.64 R26, [R1+0x1b10] ;  /* 0x001b1000011a7983 */ /* 0x001f280000300a00 */
[----:B------:R-:W4:Y:S01]  /*32f00*/  LDL.LU.64 R24, [R1+0x1b08] ;  /* 0x001b080001187983 */ /* 0x000f220000300a00 */
[----:B------:R-:W-:-:S02]  /*32f10*/  F2FP.F16.E4M3.UNPACK_B R22, R29.H1 ;  /* 0x0000001dff16723e */ /* 0x000fc400030006ff */
[----:B------:R-:W-:Y:S01]  /*32f20*/  F2FP.F16.E4M3.UNPACK_B R23, R0.H1 ;  /* 0x00000000ff17723e */ /* 0x000fe200030006ff */
        /* <DEDUP_REMOVED lines=38> */
[----:B------:R-:W-:Y:S04]  /*33190*/  STL.64 [R1+0x90], R24 ;  /* 0x0000901801007387 */ /* 0x000fe80000100a00 */
[----:B------:R-:W-:Y:S04]  /*331a0*/  STL.64 [R1+0x98], R26 ;  /* 0x0000981a01007387 */ /* 0x000fe80000100a00 */
        /* <DEDUP_REMOVED lines=9> */
[----:B------:R-:W-:Y:S04]  /*33240*/  STL.64 [R1+0x1a70], R14 ;  /* 0x001a700e01007387 */ /* 0x000fe80000100a00 */
[----:B------:R0:W-:Y:S04]  /*33250*/  STL.64 [R1+0x1a68], R12 ;  /* 0x001a680c01007387 */ /* 0x0001e80000100a00 */
[----:B0-----:R-:W2:Y:S04]  /*33260*/  LDL.LU R12, [R1+0x1a0] ;  /* 0x0001a000010c7983 */ /* 0x001ea80000300800 */
[----:B------:R-:W2:Y:S04]  /*33270*/  LDL.LU R13, [R1+0x1a4] ;  /* 0x0001a400010d7983 */ /* 0x000ea80000300800 */
[----:B------:R-:W4:Y:S04]  /*33280*/  LDL.LU R14, [R1+0x1a8] ;  /* 0x0001a800010e7983 */ /* 0x000f280000300800 */
[----:B------:R-:W4:Y:S04]  /*33290*/  LDL.LU R15, [R1+0x1ac] ;  /* 0x0001ac00010f7983 */ /* 0x000f280000300800 */
[----:B------:R-:W3:Y:S04]  /*332a0*/  LDL.LU R20, [R1+0x220] ;  /* 0x0002200001147983 */ /* 0x000ee80000300800 */
[----:B------:R-:W3:Y:S04]  /*332b0*/  LDL.LU R21, [R1+0x224] ;  /* 0x0002240001157983 */ /* 0x000ee80000300800 */
[----:B------:R-:W5:Y:S04]  /*332c0*/  LDL.LU R22, [R1+0x228] ;  /* 0x0002280001167983 */ /* 0x000f680000300800 */
[----:B------:R-:W5:Y:S04]  /*332d0*/  LDL.LU R23, [R1+0x22c] ;  /* 0x00022c0001177983 */ /* 0x000f680000300800 */
[----:B-----5:R-:W-:Y:S04]  /*332e0*/  STL.64 [R1+0x1ab0], R22 ;  /* 0x001ab01601007387 */ /* 0x020fe80000100a00 */
[----:B---3--:R0:W-:Y:S04]  /*332f0*/  STL.64 [R1+0x1aa8], R20 ;  /* 0x001aa81401007387 */ /* 0x0081e80000100a00 */
[----:B0-----:R-:W3:Y:S04]  /*33300*/  LDL.LU R20, [R1+0x230] ;  /* 0x0002300001147983 */ /* 0x001ee80000300800 */
[----:B------:R-:W3:Y:S04]  /*33310*/  LDL.LU R21, [R1+0x234] ;  /* 0x0002340001157983 */ /* 0x000ee80000300800 */
[----:B------:R-:W5:Y:S04]  /*33320*/  LDL.LU R22, [R1+0x238] ;  /* 0x0002380001167983 */ /* 0x000f680000300800 */
[----:B------:R-:W5:Y:S01]  /*33330*/  LDL.LU R23, [R1+0x23c] ;  /* 0x00023c0001177983 */ /* 0x000f620000300800 */
[----:B------:R-:W-:-:S03]  /*33340*/  IMAD R16, R16, 0x100, R11 ;  /* 0x0000010010107824 */ /* 0x000fc600078e020b */
[----:B-----5:R-:W-:Y:S04]  /*33350*/  STL.64 [R1+0x1ac8], R22 ;  /* 0x001ac81601007387 */ /* 0x020fe80000100a00 */
[----:B---3--:R0:W-:Y:S04]  /*33360*/  STL.64 [R1+0x1ac0], R20 ;  /* 0x001ac01401007387 */ /* 0x0081e80000100a00 */
[----:B0-----:R-:W3:Y:S04]  /*33370*/  LDL.LU R20, [R1+0x1d0] ;  /* 0x0001d00001147983 */ /* 0x001ee80000300800 */
[----:B------:R-:W3:Y:S04]  /*33380*/  LDL.LU R21, [R1+0x1d4] ;  /* 0x0001d40001157983 */ /* 0x000ee80000300800 */
[----:B------:R-:W3:Y:S04]  /*33390*/  LDL.LU R22, [R1+0x1d8] ;  /* 0x0001d80001167983 */ /* 0x000ee80000300800 */
[----:B------:R-:W3:Y:S04]  /*333a0*/  LDL.LU R23, [R1+0x1dc] ;  /* 0x0001dc0001177983 */ /* 0x000ee80000300800 */
[----:B------:R-:W5:Y:S04]  /*333b0*/  LDL.LU R24, [R1+0x1c0] ;  /* 0x0001c00001187983 */ /* 0x000f680000300800 */
[----:B------:R-:W5:Y:S04]  /*333c0*/  LDL.LU R25, [R1+0x1c4] ;  /* 0x0001c40001197983 */ /* 0x000f680000300800 */
[----:B------:R-:W5:Y:S04]  /*333d0*/  LDL.LU R26, [R1+0x1c8] ;  /* 0x0001c800011a7983 */ /* 0x000f680000300800 */
[----:B------:R-:W5:Y:S04]  /*333e0*/  LDL.LU R27, [R1+0x1cc] ;  /* 0x0001cc00011b7983 */ /* 0x000f680000300800 */
[----:B----4-:R-:W-:Y:S04]  /*333f0*/  STL.64 [R1+0x1a80], R14 ;  /* 0x001a800e01007387 */ /* 0x010fe80000100a00 */
[----:B--2---:R0:W-:Y:S04]  /*33400*/  STL.64 [R1+0x1a78], R12 ;  /* 0x001a780c01007387 */ /* 0x0041e80000100a00 */
[----:B0-----:R-:W2:Y:S04]  /*33410*/  LDL.LU R12, [R1+0x1b0] ;  /* 0x0001b000010c7983 */ /* 0x001ea80000300800 */
[----:B------:R-:W2:Y:S04]  /*33420*/  LDL.LU R13, [R1+0x1b4] ;  /* 0x0001b400010d7983 */ /* 0x000ea80000300800 */
[----:B------:R-:W2:Y:S04]  /*33430*/  LDL.LU R14, [R1+0x1b8] ;  /* 0x0001b800010e7983 */ /* 0x000ea80000300800 */
[----:B------:R-:W2:Y:S04]  /*33440*/  LDL.LU R15, [R1+0x1bc] ;  /* 0x0001bc00010f7983 */ /* 0x000ea80000300800 */
[----:B------:R-:W3:Y:S01]  /*33450*/  LDL.LU R11, [R1+0x1ad4] ;  /* 0x001ad400010b7983 */ /* 0x000ee20000300800 */
[----:B------:R-:W-:-:S03]  /*33460*/  IMAD R17, R17, 0x100, R28 ;  /* 0x0000010011117824 */ /* 0x000fc600078e021c */
[----:B------:R-:W4:Y:S01]  /*33470*/  LDL.LU R28, [R1+0x1ad0] ;  /* 0x001ad000011c7983 */ /* 0x000f220000300800 */
[----:B---3--:R-:W-:-:S15]  /*33480*/  HMMA.16816.F32 R20, R4, R10, R20 ;  /* 0x0000000a0414723c */ /* 0x008fde0000001814 */
[----:B------:R-:W-:-:S08]  /*33490*/  NOP ;  /* 0x0000000000007918 */ /* 0x000fd00000000000 */
[----:B------:R-:W-:Y:S04]  /*334a0*/  STL.64 [R1+0x70], R20 ;  /* 0x0000701401007387 */ /* 0x000fe80000100a00 */
[----:B------:R0:W-:Y:S04]  /*334b0*/  STL.64 [R1+0x78], R22 ;  /* 0x0000781601007387 */ /* 0x0001e80000100a00 */
[----:B0-----:R-:W3:Y:S04]  /*334c0*/  LDL.LU.64 R22, [R1+0x1ac8] ;  /* 0x001ac80001167983 */ /* 0x001ee80000300a00 */
[----:B------:R-:W3:Y:S01]  /*334d0*/  LDL.LU.64 R20, [R1+0x1ac0] ;  /* 0x001ac00001147983 */ /* 0x000ee20000300a00 */
[----:B------:R-:W-:-:S03]  /*334e0*/  IMAD R18, R18, 0x100, R0 ;  /* 0x0000010012127824 */ /* 0x000fc600078e0200 */
[----:B------:R-:W4:Y:S01]  /*334f0*/  LDL.LU R0, [R1+0x1ab8] ;  /* 0x001ab80001007983 */ /* 0x000f220000300800 */
        /* <DEDUP_REMOVED lines=8> */
[----:B0-----:R-:W5:Y:S04]  /*33580*/  LDL.LU R8, [R1+0x180] ;  /* 0x0001800001087983 */ /* 0x001f680000300800 */
[----:B------:R-:W5:Y:S04]  /*33590*/  LDL.LU R9, [R1+0x184] ;  /* 0x0001840001097983 */ /* 0x000f680000300800 */
[----:B------:R-:W2:Y:S04]  /*335a0*/  LDL.LU R10, [R1+0x188] ;  /* 0x00018800010a7983 */ /* 0x000ea80000300800 */
[----:B------:R-:W2:Y:S01]  /*335b0*/  LDL.LU R11, [R1+0x18c] ;  /* 0x00018c00010b7983 */ /* 0x000ea20000300800 */
[----:B---3--:R-:W-:Y:S03]  /*335c0*/  HMMA.16816.F32 R20, R4, R2, R20 ;  /* 0x000000020414723c */ /* 0x008fe60000001814 */
[----:B--2---:R-:W-:Y:S04]  /*335d0*/  STL.64 [R1+0x1a60], R10 ;  /* 0x001a600a01007387 */ /* 0x004fe80000100a00 */
[----:B-----5:R0:W-:Y:S04]  /*335e0*/  STL.64 [R1+0x1a58], R8 ;  /* 0x001a580801007387 */ /* 0x0201e80000100a00 */
[----:B0-----:R-:W2:Y:S04]  /*335f0*/  LDL.LU R8, [R1+0x190] ;  /* 0x0001900001087983 */ /* 0x001ea80000300800 */
[----:B------:R-:W2:Y:S04]  /*33600*/  LDL.LU R9, [R1+0x194] ;  /* 0x0001940001097983 */ /* 0x000ea80000300800 */
[----:B------:R-:W2:Y:S04]  /*33610*/  LDL.LU R10, [R1+0x198] ;  /* 0x00019800010a7983 */ /* 0x000ea80000300800 */
[----:B------:R-:W-:Y:S04]  /*33620*/  STL.64 [R1+0x120], R20 ;  /* 0x0001201401007387 */ /* 0x000fe80000100a00 */
[----:B------:R0:W-:Y:S04]  /*33630*/  STL.64 [R1+0x128], R22 ;  /* 0x0001281601007387 */ /* 0x0001e80000100a00 */
[----:B0-----:R-:W3:Y:S01]  /*33640*/  LDL.LU.64 R22, [R1+0x1aa0] ;  /* 0x001aa00001167983 */ /* 0x001ee20000300a00 */
[----:B------:R-:W-:-:S03]  /*33650*/  IMAD R19, R29, 0x100, R19 ;  /* 0x000001001d137824 */ /* 0x000fc600078e0213 */
[----:B------:R-:W5:Y:S04]  /*33660*/  LDL.LU.64 R20, [R1+0x1a98] ;  /* 0x001a980001147983 */ /* 0x000f680000300a00 */
[----:B------:R-:W2:Y:S01]  /*33670*/  LDL.LU R29, [R1+0x14b0] ;  /* 0x0014b000011d7983 */ /* 0x000ea20000300800 */
[----:B------:R-:W-:Y:S02]  /*33680*/  F2FP.F16.E4M3.UNPACK_B R16, R16 ;  /* 0x00000010ff10723e */ /* 0x000fe400020006ff */
[----:B------:R-:W-:Y:S01]  /*33690*/  F2FP.F16.E4M3.UNPACK_B R17, R17 ;  /* 0x00000011ff11723e */ /* 0x000fe200020006ff */
[----:B---3--:R-:W-:Y:S01]  /*336a0*/  HMMA.16816.F32 R4, R4, R22, R24 ;  /* 0x000000160404723c */ /* 0x008fe20000001818 */
[----:B------:R-:W3:Y:S04]  /*336b0*/  LDL.LU.64 R26, [R1+0x1a90] ;  /* 0x001a9000011a7983 */ /* 0x000ee80000300a00 */
[----:B------:R-:W4:Y:S01]  /*336c0*/  LDL.LU.64 R24, [R1+0x1a88] ;  /* 0x001a880001187983 */ /* 0x000f220000300a00 */
[----:B------:R-:W-:-:S02]  /*336d0*/  F2FP.F16.E4M3.UNPACK_B R18, R18 ;  /* 0x00000012ff12723e */ /* 0x000fc400020006ff */
[----:B------:R-:W-:-:S15]  /*336e0*/  F2FP.F16.E4M3.UNPACK_B R19, R19 ;  /* 0x00000013ff13723e */ /* 0x000fde00020006ff */
[----:B------:R0:W-:Y:S04]  /*336f0*/  STL.64 [R1+0x2b0], R4 ;  /* 0x0002b00401007387 */ /* 0x0001e80000100a00 */
[----:B------:R1:W-:Y:S04]  /*33700*/  STL.64 [R1+0x2b8], R6 ;  /* 0x0002b80601007387 */ /* 0x0003e80000100a00 */
[----:B0-----:R-:W3:Y:S04]  /*33710*/  LDL.LU R4, [R1+0x1494] ;  /* 0x0014940001047983 */ /* 0x001ee80000300800 */
[----:B------:R-:W3:Y:S04]  /*33720*/  LDL.LU R5, [R1+0x149c] ;  /* 0x00149c0001057983 */ /* 0x000ee80000300800 */
[----:B-1----:R-:W3:Y:S04]  /*33730*/  LDL.LU R6, [R1+0x14a4] ;  /* 0x0014a40001067983 */ /* 0x002ee80000300800 */
[----:B------:R-:W3:Y:S01]  /*33740*/  LDL.LU R7, [R1+0x14ac] ;  /* 0x0014ac0001077983 */ /* 0x000ee20000300800 */
[----:B----4-:R-:W-:-:S15]  /*33750*/  HMMA.16816.F32 R12, R16, R24, R12 ;  /* 0x00000018100c723c */ /* 0x010fde000000180c */
        /* <DEDUP_REMOVED lines=9> */
[----:B0-----:R-:W2:Y:S01]  /*337f0*/  LDL.LU.64 R14, [R1+0x1a70] ;  /* 0x001a7000010e7983 */ /* 0x001ea20000300a00 */
[----:B------:R-:W-:-:S03]  /*33800*/  IMAD.MOV.U32 R11, RZ, RZ, R0 ;  /* 0x000000ffff0b7224 */ /* 0x000fc600078e0000 */
[----:B------:R-:W4:Y:S04]  /*33810*/  LDL.LU.64 R12, [R1+0x1a68] ;  /* 0x001a6800010c7983 */ /* 0x000f280000300a00 */
[----:B------:R0:W-:Y:S04]  /*33820*/  STL.64 [R1+0x1a38], R22 ;  /* 0x001a381601007387 */ /* 0x0001e80000100a00 */
[----:B0-----:R-:W5:Y:S04]  /*33830*/  LDL.LU R22, [R1+0x14a0] ;  /* 0x0014a00001167983 */ /* 0x001f680000300800 */
[----:B------:R-:W5:Y:S04]  /*33840*/  LDL.LU R23, [R1+0x14a8] ;  /* 0x0014a80001177983 */ /* 0x000f680000300800 */
[----:B------:R0:W-:Y:S04]  /*33850*/  STL.64 [R1+0x1a30], R20 ;  /* 0x001a301401007387 */ /* 0x0001e80000100a00 */
[----:B0-----:R-:W5:Y:S04]  /*33860*/  LDL.LU R21, [R1+0x1498] ;  /* 0x0014980001157983 */ /* 0x001f680000300800 */
[----:B------:R-:W5:Y:S01]  /*33870*/  LDL.LU R0, [R1+0x37c] ;  /* 0x00037c0001007983 */ /* 0x000f620000300800 */
        /* <DEDUP_REMOVED lines=14> */
[----:B0-----:R-:W4:Y:S04]  /*33960*/  LDL.LU R12, [R1+0x210] ;  /* 0x00021000010c7983 */ /* 0x001f280000300800 */
[----:B------:R-:W4:Y:S04]  /*33970*/  LDL.LU R13, [R1+0x214] ;  /* 0x00021400010d7983 */ /* 0x000f280000300800 */
[----:B------:R-:W4:Y:S01]  /*33980*/  LDL.LU R14, [R1+0x218] ;  /* 0x00021800010e7983 */ /* 0x000f220000300800 */
[----:B---3--:R-:W-:-:S03]  /*33990*/  IMAD.MOV.U32 R15, RZ, RZ, R27 ;  /* 0x000000ffff0f7224 */ /* 0x008fc600078e001b */
[----:B------:R-:W3:Y:S04]  /*339a0*/  LDL.LU R27, [R1+0x14cc] ;  /* 0x0014cc00011b7983 */ /* 0x000ee80000300800 */
[----:B---3--:R-:W-:Y:S04]  /*339b0*/  STL.64 [R1+0x1a28], R26 ;  /* 0x001a281a01007387 */ /* 0x008fe80000100a00 */
[----:B------:R0:W-:Y:S04]  /*339c0*/  STL.64 [R1+0x1a20], R24 ;  /* 0x001a201801007387 */ /* 0x0001e80000100a00 */
[----:B0-----:R-:W2:Y:S04]  /*339d0*/  LDL.LU R24, [R1+0x170] ;  /* 0x0001700001187983 */ /* 0x001ea80000300800 */
[----:B------:R-:W2:Y:S04]  /*339e0*/  LDL.LU R25, [R1+0x174] ;  /* 0x0001740001197983 */ /* 0x000ea80000300800 */
[----:B------:R-:W2:Y:S04]  /*339f0*/  LDL.LU R26, [R1+0x178] ;  /* 0x00017800011a7983 */ /* 0x000ea80000300800 */
[----:B------:R-:W2:Y:S01]  /*33a00*/  LDL.LU R27, [R1+0x17c] ;  /* 0x00017c00011b7983 */ /* 0x000ea20000300800 */
[----:B----4-:R-:W-:Y:S03]  /*33a10*/  HMMA.16816.F32 R12, R16, R8, R12 ;  /* 0x00000008100c723c */ /* 0x010fe6000000180c */
[----:B------:R-:W3:Y:S01]  /*33a20*/  LDL.LU R20, [R1+0x200] ;  /* 0x0002000001147983 */ /* 0x000ee20000300800 */
[----:B-----5:R-:W-:-:S02]  /*33a30*/  IMAD R4, R4, 0x100, R21 ;  /* 0x0000010004047824 */ /* 0x020fc400078e0215 */
[----:B------:R-:W-:Y:S02]  /*33a40*/  IMAD R5, R5, 0x100, R22 ;  /* 0x0000010005057824 */ /* 0x000fe400078e0216 */
[----:B------:R-:W-:Y:S02]  /*33a50*/  IMAD R6, R6, 0x100, R23 ;  /* 0x0000010006067824 */ /* 0x000fe400078e0217 */
[----:B------:R-:W-:Y:S01]  /*33a60*/  IMAD R7, R7, 0x100, R29 ;  /* 0x0000010007077824 */ /* 0x000fe200078e021d */
[----:B--2---:R-:W-:-:S15]  /*33a70*/  HMMA.16816.F32 R24, R16, R10, R24 ;  /* 0x0000000a1018723c */ /* 0x004fde0000001818 */
[----:B------:R-:W-:-:S08]  /*33a80*/  NOP ;  /* 0x0000000000007918 */ /* 0x000fd00000000000 */
[----:B------:R0:W-:Y:S04]  /*33a90*/  STL.64 [R1+0x260], R24 ;  /* 0x0002601801007387 */ /* 0x0001e80000100a00 */
[----:B------:R1:W-:Y:S04]  /*33aa0*/  STL.64 [R1+0x268], R26 ;  /* 0x0002681a01007387 */ /* 0x0003e80000100a00 */
[----:B------:R-:W3:Y:S04]  /*33ab0*/  LDL.LU R21, [R1+0x204] ;  /* 0x0002040001157983 */ /* 0x000ee80000300800 */
[----:B------:R-:W3:Y:S04]  /*33ac0*/  LDL.LU R22, [R1+0x208] ;  /* 0x0002080001167983 */ /* 0x000ee80000300800 */
[----:B------:R-:W3:Y:S04]  /*33ad0*/  LDL.LU R23, [R1+0x20c] ;  /* 0x00020c0001177983 */ /* 0x000ee80000300800 */
[----:B0-----:R-:W2:Y:S04]  /*33ae0*/  LDL.LU R24, [R1+0x160] ;  /* 0x0001600001187983 */ /* 0x001ea80000300800 */
[----:B------:R-:W2:Y:S04]  /*33af0*/  LDL.LU R25, [R1+0x164] ;  /* 0x0001640001197983 */ /* 0x000ea80000300800 */
[----:B-1----:R-:W2:Y:S04]  /*33b00*/  LDL.LU R26, [R1+0x168] ;  /* 0x00016800011a7983 */ /* 0x002ea80000300800 */
[----:B------:R-:W2:Y:S04]  /*33b10*/  LDL.LU R27, [R1+0x16c] ;  /* 0x00016c00011b7983 */ /* 0x000ea80000300800 */
[----:B------:R-:W4:Y:S04]  /*33b20*/  LDL.LU R29, [R1+0x1a40] ;  /* 0x001a4000011d7983 */ /* 0x000f280000300800 */
        /* <DEDUP_REMOVED lines=14> */
[----:B0-----:R-:W5:Y:S04]  /*33c10*/  LDL.LU R8, [R1+0x100] ;  /* 0x0001000001087983 */ /* 0x001f680000300800 */
[----:B------:R-:W5:Y:S04]  /*33c20*/  LDL.LU R9, [R1+0x104] ;  /* 0x0001040001097983 */ /* 0x000f680000300800 */
[----:B------:R-:W2:Y:S04]  /*33c30*/  LDL.LU R10, [R1+0x108] ;  /* 0x00010800010a7983 */ /* 0x000ea80000300800 */
[----:B------:R-:W2:Y:S01]  /*33c40*/  LDL.LU R11, [R1+0x10c] ;  /* 0x00010c00010b7983 */ /* 0x000ea20000300800 */
[----:B------:R-:W-:Y:S03]  /*33c50*/  HMMA.16816.F32 R20, R16, R2, R20 ;  /* 0x000000021014723c */ /* 0x000fe60000001814 */
[----:B--2---:R-:W-:Y:S04]  /*33c60*/  STL.64 [R1+0x19f8], R10 ;  /* 0x0019f80a01007387 */ /* 0x004fe80000100a00 */
[----:B-----5:R0:W-:Y:S04]  /*33c70*/  STL.64 [R1+0x19f0], R8 ;  /* 0x0019f00801007387 */ /* 0x0201e80000100a00 */
[----:B0-----:R-:W2:Y:S04]  /*33c80*/  LDL.LU R8, [R1+0x110] ;  /* 0x0001100001087983 */ /* 0x001ea80000300800 */
[----:B------:R-:W2:Y:S04]  /*33c90*/  LDL.LU R9, [R1+0x114] ;  /* 0x0001140001097983 */ /* 0x000ea80000300800 */
[----:B------:R-:W2:Y:S01]  /*33ca0*/  LDL.LU R10, [R1+0x118] ;  /* 0x00011800010a7983 */ /* 0x000ea20000300800 */
[----:B----4-:R-:W-:-:S03]  /*33cb0*/  IMAD.MOV.U32 R11, RZ, RZ, R29 ;  /* 0x000000ffff0b7224 */ /* 0x010fc600078e001d */
[----:B------:R-:W-:Y:S04]  /*33cc0*/  STL.64 [R1+0x2e0], R20 ;  /* 0x0002e01401007387 */ /* 0x000fe80000100a00 */
[----:B------:R0:W-:Y:S01]  /*33cd0*/  STL [R1+0x2e8], R22 ;  /* 0x0002e81601007387 */ /* 0x0001e20000100800 */
[----:B------:R-:W-:-:S03]  /*33ce0*/  IMAD.MOV.U32 R29, RZ, RZ, R23 ;  /* 0x000000ffff1d7224 */ /* 0x000fc600078e0017 */
[----:B0-----:R-:W4:Y:S04]  /*33cf0*/  LDL.LU.64 R22, [R1+0x1a38] ;  /* 0x001a380001167983 */ /* 0x001f280000300a00 */
[----:B------:R-:W5:Y:S01]  /*33d00*/  LDL.LU.64 R20, [R1+0x1a30] ;  /* 0x001a300001147983 */ /* 0x000f620000300a00 */
[----:B----4-:R-:W-:Y:S03]  /*33d10*/  HMMA.16816.F32 R16, R16, R22, R24 ;  /* 0x000000161010723c */ /* 0x010fe60000001818 */
[----:B------:R-:W4:Y:S04]  /*33d20*/  LDL.LU.64 R26, [R1+0x1a28] ;  /* 0x001a2800011a7983 */ /* 0x000f280000300a00 */
[----:B------:R-:W3:-:S15]  /*33d30*/  LDL.LU.64 R24, [R1+0x1a20] ;  /* 0x001a200001187983 */ /* 0x000ede0000300a00 */
[----:B------:R-:W-:-:S01]  /*33d40*/  NOP ;  /* 0x0000000000007918 */ /* 0x000fc20000000000 */
[----:B------:R0:W-:Y:S04]  /*33d50*/  STL.64 [R1+0x2d0], R16 ;  /* 0x0002d01001007387 */ /* 0x0001e80000100a00 */
[----:B------:R1:W-:Y:S04]  /*33d60*/  STL.64 [R1+0x2d8], R18 ;  /* 0x0002d81201007387 */ /* 0x0003e80000100a00 */
[----:B0-----:R-:W2:Y:S04]  /*33d70*/  LDL.LU R16, [R1+0x14b4] ;  /* 0x0014b40001107983 */ /* 0x001ea80000300800 */
[----:B------:R-:W2:Y:S04]  /*33d80*/  LDL.LU R17, [R1+0x14bc] ;  /* 0x0014bc0001117983 */ /* 0x000ea80000300800 */
[----:B-1----:R-:W5:Y:S04]  /*33d90*/  LDL.LU R18, [R1+0x14c4] ;  /* 0x0014c40001127983 */ /* 0x002f680000300800 */
[----:B------:R-:W5:Y:S01]  /*33da0*/  LDL.LU R19, [R1+0x14d0] ;  /* 0x0014d00001137983 */ /* 0x000f620000300800 */
[----:B------:R-:W-:-:S02]  /*33db0*/  F2FP.F16.E4M3.UNPACK_B R4, R4 ;  /* 0x00000004ff04723e */ /* 0x000fc400020006ff */
[----:B------:R-:W-:Y:S02]  /*33dc0*/  F2FP.F16.E4M3.UNPACK_B R5, R5 ;  /* 0x00000005ff05723e */ /* 0x000fe400020006ff */
[----:B------:R-:W-:Y:S02]  /*33dd0*/  F2FP.F16.E4M3.UNPACK_B R6, R6 ;  /* 0x00000006ff06723e */ /* 0x000fe400020006ff */
[----:B------:R-:W-:Y:S01]  /*33de0*/  F2FP.F16.E4M3.UNPACK_B R7, R7 ;  /* 0x00000007ff07723e */ /* 0x000fe200020006ff */
[----:B-----5:R-:W-:Y:S04]  /*33df0*/  STL.64 [R1+0x19c8], R18 ;  /* 0x0019c81201007387 */ /* 0x020fe80000100a00 */
[----:B--2---:R0:W-:Y:S04]  /*33e00*/  STL.64 [R1+0x19c0], R16 ;  /* 0x0019c01001007387 */ /* 0x0041e80000100a00 */
[----:B0-----:R-:W2:Y:S04]  /*33e10*/  LDL.LU R16, [R1+0xd0] ;  /* 0x0000d00001107983 */ /* 0x001ea80000300800 */
[----:B------:R-:W2:Y:S04]  /*33e20*/  LDL.LU R17, [R1+0xd4] ;  /* 0x0000d40001117983 */ /* 0x000ea80000300800 */
[----:B------:R-:W5:Y:S04]  /*33e30*/  LDL.LU R18, [R1+0xd8] ;  /* 0x0000d80001127983 */ /* 0x000f680000300800 */
[----:B------:R-:W5:Y:S01]  /*33e40*/  LDL.LU R19, [R1+0xdc] ;  /* 0x0000dc0001137983 */ /* 0x000f620000300800 */
[C---:B---3--:R-:W-:Y:S03]  /*33e50*/  HMMA.16816.F32 R12, R4.reuse, R24, R12 ;  /* 0x00000018040c723c */ /* 0x048fe6000000180c */
        /* <DEDUP_REMOVED lines=9> */
[----:B------:R-:W3:Y:S04]  /*33ef0*/  LDL.LU.64 R12, [R1+0x1a10] ;  /* 0x001a1000010c7983 */ /* 0x000ee80000300a00 */
[----:B------:R-:W5:Y:S04]  /*33f00*/  LDL.LU R24, [R1+0x14c0] ;  /* 0x0014c00001187983 */ /* 0x000f680000300800 */
[----:B------:R-:W5:Y:S01]  /*33f10*/  LDL.LU R25, [R1+0x14c8] ;  /* 0x0014c80001197983 */ /* 0x000f620000300800 */
[----:B---3--:R-:W-:-:S15]  /*33f20*/  HMMA.16816.F32 R12, R4, R20, R12 ;  /* 0x00000014040c723c */ /* 0x008fde000000180c */
[----:B------:R-:W-:-:S08]  /*33f30*/  NOP ;  /* 0x0000000000007918 */ /* 0x000fd00000000000 */
[----:B------:R-:W-:Y:S04]  /*33f40*/  STL.64 [R1+0x250], R12 ;  /* 0x0002500c01007387 */ /* 0x000fe80000100a00 */
[----:B------:R0:W-:Y:S04]  /*33f50*/  STL.64 [R1+0x258], R14 ;  /* 0x0002580e01007387 */ /* 0x0001e80000100a00 */
[----:B0-----:R-:W3:Y:S04]  /*33f60*/  LDL.LU.64 R14, [R1+0x1a08] ;  /* 0x001a0800010e7983 */ /* 0x001ee80000300a00 */
[----:B------:R-:W4:Y:S04]  /*33f70*/  LDL.LU.64 R12, [R1+0x1a00] ;  /* 0x001a0000010c7983 */ /* 0x000f280000300a00 */
[----:B------:R-:W5:Y:S01]  /*33f80*/  LDL.LU R21, [R1+0x14b8] ;  /* 0x0014b80001157983 */ /* 0x000f620000300800 */
[----:B---3--:R-:W-:-:S15]  /*33f90*/  HMMA.16816.F32 R8, R4, R14, R8 ;  /* 0x0000000e0408723c */ /* 0x008fde0000001808 */
[----:B------:R-:W-:-:S08]  /*33fa0*/  NOP ;  /* 0x0000000000007918 */ /* 0x000fd00000000000 */
[----:B------:R-:W-:Y:S04]  /*33fb0*/  STL.64 [R1+0x240], R8 ;  /* 0x0002400801007387 */ /* 0x000fe80000100a00 */
[----:B------:R0:W-:Y:S04]  /*33fc0*/  STL.64 [R1+0x248], R10 ;  /* 0x0002480a01007387 */ /* 0x0001e80000100a00 */
[----:B0-----:R-:W4:Y:S04]  /*33fd0*/  LDL.LU.64 R10, [R1+0x19f8] ;  /* 0x0019f800010a7983 */ /* 0x001f280000300a00 */
[----:B------:R-:W4:Y:S02]  /*33fe0*/  LDL.LU.64 R8, [R1+0x19f0] ;  /* 0x0019f00001087983 */ /* 0x000f240000300a00 */
[----:B----4-:R-:W-:Y:S02]  /*33ff0*/  HMMA.16816.F32 R12, R4, R12, R8 ;  /* 0x0000000c040c723c */ /* 0x010fe40000001808 */
[----:B------:R-:W2:Y:S04]  /*34000*/  LDL.LU.64 R10, [R1+0x19e8] ;  /* 0x0019e800010a7983 */ /* 0x000ea80000300a00 */
[----:B------:R-:W3:-:S15]  /*34010*/  LDL.LU.64 R8, [R1+0x19e0] ;  /* 0x0019e00001087983 */ /* 0x000ede0000300a00 */
[----:B------:R-:W-:-:S02]  /*34020*/  NOP ;  /* 0x0000000000007918 */ /* 0x000fc40000000000 */
[----:B------:R0:W-:Y:S04]  /*34030*/  STL.64 [R1+0x230], R12 ;  /* 0x0002300c01007387 */ /* 0x0001e80000100a00 */
[----:B------:R1:W-:Y:S04]  /*34040*/  STL.64 [R1+0x238], R14 ;  /* 0x0002380e01007387 */ /* 0x0003e80000100a00 */
[----:B0-----:R-:W4:Y:S04]  /*34050*/  LDL.LU R12, [R1] ;  /* 0x00000000010c7983 */ /* 0x001f280000300800 */
[----:B------:R-:W4:Y:S04]  /*34060*/  LDL.LU R13, [R1+0x4] ;  /* 0x00000400010d7983 */ /* 0x000f280000300800 */
[----:B-1----:R-:W4:Y:S04]  /*34070*/  LDL.LU R14, [R1+0x8] ;  /* 0x00000800010e7983 */ /* 0x002f280000300800 */
[----:B------:R-:W4:Y:S01]  /*34080*/  LDL.LU R15, [R1+0xc] ;  /* 0x00000c00010f7983 */ /* 0x000f220000300800 */
        /* <DEDUP_REMOVED lines=8> */
[----:B------:R-:W5:-:S15]  /*34110*/  LDL.LU.64 R16, [R1+0x19c0] ;  /* 0x0019c00001107983 */ /* 0x000f5e0000300a00 */
[----:B------:R-:W-:-:S02]  /*34120*/  NOP ;  /* 0x0000000000007918 */ /* 0x000fc40000000000 */
[----:B------:R0:W-:Y:S04]  /*34130*/  STL.64 [R1+0x1e0], R8 ;  /* 0x0001e00801007387 */ /* 0x0001e80000100a00 */
[----:B------:R1:W-:Y:S04]  /*34140*/  STL.64 [R1+0x1e8], R10 ;  /* 0x0001e80a01007387 */ /* 0x0003e80000100a00 */
[----:B0-----:R-:W3:Y:S04]  /*34150*/  LDL.LU R8, [R1+0x20] ;  /* 0x0000200001087983 */ /* 0x001ee80000300800 */
[----:B------:R-:W3:Y:S04]  /*34160*/  LDL.LU R9, [R1+0x24] ;  /* 0x0000240001097983 */ /* 0x000ee80000300800 */
[----:B-1----:R-:W3:Y:S01]  /*34170*/  LDL.LU R10, [R1+0x28] ;  /* 0x00002800010a7983 */ /* 0x002ee20000300800 */
[----:B------:R-:W-:-:S03]  /*34180*/  IMAD.MOV.U32 R11, RZ, RZ, R26 ;  /* 0x000000ffff0b7224 */ /* 0x000fc600078e001a */
[----:B------:R-:W2:Y:S04]  /*34190*/  LDL.LU R26, [R1+0x19bc] ;  /* 0x0019bc00011a7983 */ /* 0x000ea80000300800 */
[C---:B---3--:R-:W-:Y:S06]  /*341a0*/  HMMA.16816.F32 R8, R4.reuse, R2, R8 ;  /* 0x000000020408723c */ /* 0x048fec0000001808 */
[----:B----4-:R-:W-:-:S15]  /*341b0*/  HMMA.16816.F32 R4, R4, R22, R12 ;  /* 0x000000160404723c */ /* 0x010fde000000180c */
[----:B------:R-:W-:-:S02]  /*341c0*/  NOP ;  /* 0x0000000000007918 */ /* 0x000fc40000000000 */
[----:B------:R-:W-:Y:S04]  /*341d0*/  STL.64 [R1+0x1d0], R8 ;  /* 0x0001d00801007387 */ /* 0x000fe80000100a00 */
[----:B------:R0:W-:Y:S04]  /*341e0*/  STL.64 [R1+0x1d8], R10 ;  /* 0x0001d80a01007387 */ /* 0x0001e80000100a00 */
[----:B0-----:R-:W3:Y:S04]  /*341f0*/  LDL R10, [R1+0x358] ;  /* 0x00035800010a7983 */ /* 0x001ee80000100800 */
[----:B------:R-:W4:Y:S04]  /*34200*/  LDL R11, [R1+0x35c] ;  /* 0x00035c00010b7983 */ /* 0x000f280000100800 */
[----:B------:R-:W-:Y:S04]  /*34210*/  STL.64 [R1], R4 ;  /* 0x0000000401007387 */ /* 0x000fe80000100a00 */
[----:B------:R-:W3:Y:S04]  /*34220*/  LDL R14, [R1+0x388] ;  /* 0x00038800010e7983 */ /* 0x000ee80000100800 */
[----:B------:R-:W3:Y:S04]  /*34230*/  LDL R15, [R1+0x38c] ;  /* 0x00038c00010f7983 */ /* 0x000ee80000100800 */
[----:B------:R-:W4:Y:S04]  /*34240*/  LDL R12, [R1+0x368] ;  /* 0x00036800010c7983 */ /* 0x000f280000100800 */
[----:B------:R-:W4:Y:S01]  /*34250*/  LDL R13, [R1+0x36c] ;  /* 0x00036c00010d7983 */ /* 0x000f220000100800 */
[----:B-----5:R-:W-:-:S03]  /*34260*/  IMAD R16, R16, 0x100, R21 ;  /* 0x0000010010107824 */ /* 0x020fc600078e0215 */
[----:B------:R-:W5:Y:S01]  /*34270*/  LDL R21, [R1+0x398] ;  /* 0x0003980001157983 */ /* 0x000f620000100800 */
[----:B------:R-:W-:Y:S01]  /*34280*/  IMAD R17, R17, 0x100, R24 ;  /* 0x0000010011117824 */ /* 0x000fe200078e0218 */
[----:B--2---:R-:W-:Y:S01]  /*34290*/  F2FP.F16.E4M3.UNPACK_B R24, R26 ;  /* 0x0000001aff18723e */ /* 0x004fe200020006ff */
[----:B------:R-:W-:Y:S02]  /*342a0*/  IMAD R19, R27, 0x100, R19 ;  /* 0x000001001b137824 */ /* 0x000fe400078e0213 */
[----:B------:R-:W-:Y:S02]  /*342b0*/  IMAD.MOV.U32 R26, RZ, RZ, R6 ;  /* 0x000000ffff1a7224 */ /* 0x000fe400078e0006 */
[----:B------:R-:W-:Y:S01]  /*342c0*/  IMAD.MOV.U32 R27, RZ, RZ, R7 ;  /* 0x000000ffff1b7224 */ /* 0x000fe200078e0007 */
[----:B---3--:R-:W-:Y:S04]  /*342d0*/  STL.64 [R1+0x19b0], R14 ;  /* 0x0019b00e01007387 */ /* 0x008fe80000100a00 */
[----:B----4-:R0:W-:Y:S04]  /*342e0*/  STL.64 [R1+0x19a8], R12 ;  /* 0x0019a80c01007387 */ /* 0x0101e80000100a00 */
[----:B0-----:R-:W2:Y:S04]  /*342f0*/  LDL.LU R12, [R1+0x10] ;  /* 0x00001000010c7983 */ /* 0x001ea80000300800 */
[----:B------:R-:W2:Y:S04]  /*34300*/  LDL.LU R13, [R1+0x14] ;  /* 0x00001400010d7983 */ /* 0x000ea80000300800 */
[----:B------:R-:W2:Y:S04]  /*34310*/  LDL.LU R14, [R1+0x18] ;  /* 0x00001800010e7983 */ /* 0x000ea80000300800 */
[----:B------:R-:W2:Y:S04]  /*34320*/  LDL.LU R15, [R1+0x1c] ;  /* 0x00001c00010f7983 */ /* 0x000ea80000300800 */
[----:B------:R-:W3:Y:S04]  /*34330*/  LDL.LU R4, [R1+0x14d8] ;  /* 0x0014d80001047983 */ /* 0x000ee80000300800 */
[----:B------:R-:W3:Y:S04]  /*34340*/  LDL.LU R5, [R1+0x14d4] ;  /* 0x0014d40001057983 */ /* 0x000ee80000300800 */
[----:B------:R-:W4:Y:S04]  /*34350*/  LDL.LU R6, [R1+0x14e0] ;  /* 0x0014e00001067983 */ /* 0x000f280000300800 */
[----:B------:R-:W4:Y:S04]  /*34360*/  LDL.LU R7, [R1+0x14dc] ;  /* 0x0014dc0001077983 */ /* 0x000f280000300800 */
[----:B----4-:R-:W-:Y:S04]  /*34370*/  STL.64 [R1+0x1990], R6 ;  /* 0x0019900601007387 */ /* 0x010fe80000100a00 */
[----:B---3--:R0:W-:Y:S04]  /*34380*/  STL.64 [R1+0x1988], R4 ;  /* 0x0019880401007387 */ /* 0x0081e80000100a00 */
[----:B0-----:R-:W3:Y:S04]  /*34390*/  LDL.LU R4, [R1+0x40] ;  /* 0x0000400001047983 */ /* 0x001ee80000300800 */
[----:B------:R-:W3:Y:S04]  /*343a0*/  LDL.LU R5, [R1+0x44] ;  /* 0x0000440001057983 */ /* 0x000ee80000300800 */
[----:B------:R-:W4:Y:S04]  /*343b0*/  LDL.LU R6, [R1+0x48] ;  /* 0x0000480001067983 */ /* 0x000f280000300800 */
[----:B------:R-:W4:Y:S01]  /*343c0*/  LDL.LU R7, [R1+0x4c] ;  /* 0x00004c0001077983 */ /* 0x000f220000300800 */
[----:B------:R-:W-:Y:S01]  /*343d0*/  IMAD R18, R18, 0x100, R25 ;  /* 0x0000010012127824 */ /* 0x000fe200078e0219 */
[----:B------:R-:W-:-:S02]  /*343e0*/  F2FP.F16.E4M3.UNPACK_B R16, R16 ;  /* 0x00000010ff10723e */ /* 0x000fc400020006ff */
[----:B------:R-:W-:Y:S02]  /*343f0*/  F2FP.F16.E4M3.UNPACK_B R17, R17 ;  /* 0x00000011ff11723e */ /* 0x000fe400020006ff */
[----:B------:R-:W-:Y:S02]  /*34400*/  F2FP.F16.E4M3.UNPACK_B R19, R19 ;  /* 0x00000013ff13723e */ /* 0x000fe400020006ff */
[----:B------:R-:W-:Y:S02]  /*34410*/  F2FP.F16.E4M3.UNPACK_B R25, R0 ;  /* 0x00000000ff19723e */ /* 0x000fe400020006ff */
[----:B------:R-:W-:Y:S01]  /*34420*/  F2FP.F16.E4M3.UNPACK_B R18, R18 ;  /* 0x00000012ff12723e */ /* 0x000fe200020006ff */
[----:B----4-:R0:W-:Y:S04]  /*34430*/  STL.64 [R1+0x19a0], R6 ;  /* 0x0019a00601007387 */ /* 0x0101e80000100a00 */
[----:B---3--:R1:W-:Y:S01]  /*34440*/  STL.64 [R1+0x1998], R4 ;  /* 0x0019980401007387 */ /* 0x0083e20000100a00 */
[----:B0-----:R-:W-:-:S03]  /*34450*/  IMAD.MOV.U32 R6, RZ, RZ, R28 ;  /* 0x000000ffff067224 */ /* 0x001fc600078e001c */
[----:B-1----:R-:W3:Y:S04]  /*34460*/  LDL.LU R4, [R1+0x30] ;  /* 0x0000300001047983 */ /* 0x002ee80000300800 */
[----:B------:R-:W3:Y:S04]  /*34470*/  LDL.LU R5, [R1+0x34] ;  /* 0x0000340001057983 */ /* 0x000ee80000300800 */
[----:B------:R-:W4:Y:S04]  /*34480*/  LDL.LU R28, [R1+0x19b8] ;  /* 0x0019b800011c7983 */ /* 0x000f280000300800 */
[----:B------:R-:W3:Y:S01]  /*34490*/  LDL.LU R7, [R1+0x3c] ;  /* 0x00003c0001077983 */ /* 0x000ee20000300800 */
[----:B--2---:R-:W-:Y:S01]  /*344a0*/  HMMA.16816.F32 R12, R16, R24, R12 ;  /* 0x00000018100c723c */ /* 0x004fe2000000180c */
[----:B-----5:R-:W-:-:S02]  /*344b0*/  F2FP.F16.E4M3.UNPACK_B R20, R21 ;  /* 0x00000015ff14723e */ /* 0x020fc400020006ff */
[----:B------:R-:W2:Y:S04]  /*344c0*/  LDL.LU R22, [R1+0x14e8] ;  /* 0x0014e80001167983 */ /* 0x000ea80000300800 */
[----:B------:R-:W2:Y:S04]  /*344d0*/  LDL.LU R23, [R1+0x14e4] ;  /* 0x0014e40001177983 */ /* 0x000ea80000300800 */
[----:B------:R-:W5:Y:S04]  /*344e0*/  LDL.LU R2, [R1+0x14f0] ;  /* 0x0014f00001027983 */ /* 0x000f680000300800 */
[----:B------:R-:W5:Y:S04]  /*344f0*/  LDL.LU R3, [R1+0x14ec] ;  /* 0x0014ec0001037983 */ /* 0x000f680000300800 */
[----:B------:R-:W2:Y:S04]  /*34500*/  LDL R8, [R1+0x348] ;  /* 0x0003480001087983 */ /* 0x000ea80000100800 */
[----:B------:R-:W2:Y:S04]  /*34510*/  LDL R9, [R1+0x34c] ;  /* 0x00034c0001097983 */ /* 0x000ea80000100800 */
[----:B------:R-:W-:Y:S04]  /*34520*/  STL [R1+0x1814], R26 ;  /* 0x0018141a01007387 */ /* 0x000fe80000100800 */
[----:B------:R-:W-:Y:S04]  /*34530*/  STL.64 [R1+0x1c0], R12 ;  /* 0x0001c00c01007387 */ /* 0x000fe80000100a00 */
[----:B------:R0:W-:Y:S01]  /*34540*/  STL [R1+0x1c8], R14 ;  /* 0x0001c80e01007387 */ /* 0x0001e20000100800 */
[----:B----4-:R-:W-:-:S07]  /*34550*/  F2FP.F16.E4M3.UNPACK_B R21, R28 ;  /* 0x0000001cff15723e */ /* 0x010fce00020006ff */
[----:B---3--:R-:W-:Y:S01]  /*34560*/  HMMA.16816.F32 R4, R16, R20, R4 ;  /* 0x000000141004723c */ /* 0x008fe20000001804 */
[----:B------:R-:W-:Y:S02]  /*34570*/  IMAD.MOV.U32 R28, RZ, RZ, R15 ;  /* 0x000000ffff1c7224 */ /* 0x000fe400078e000f */
[----:B0-----:R-:W3:Y:S04]  /*34580*/  LDL.LU.64 R14, [R1+0x19b0] ;  /* 0x0019b000010e7983 */ /* 0x001ee80000300a00 */
[----:B------:R-:W4:Y:S04]  /*34590*/  LDL.LU.64 R12, [R1+0x19a8] ;  /* 0x0019a800010c7983 */ /* 0x000f280000300a00 */
[----:B------:R-:W-:Y:S04]  /*345a0*/  STL [R1+0x1980], R27 ;  /* 0x0019801b01007387 */ /* 0x000fe80000100800 */
[----:B------:R0:W-:Y:S04]  /*345b0*/  STL.64 [R1+0x1978], R24 ;  /* 0x0019781801007387 */ /* 0x0001e80000100a00 */
[----:B0-----:R-:W5:Y:S04]  /*345c0*/  LDL.LU R24, [R1+0x50] ;  /* 0x0000500001187983 */ /* 0x001f680000300800 */
[----:B------:R-:W5:Y:S04]  /*345d0*/  LDL.LU R25, [R1+0x54] ;  /* 0x0000540001197983 */ /* 0x000f680000300800 */
[----:B------:R-:W5:Y:S04]  /*345e0*/  LDL.LU R26, [R1+0x58] ;  /* 0x00005800011a7983 */ /* 0x000f680000300800 */
[----:B------:R-:W5:Y:S04]  /*345f0*/  LDL.LU R27, [R1+0x5c] ;  /* 0x00005c00011b7983 */ /* 0x000f680000300800 */
[----:B------:R-:W-:Y:S04]  /*34600*/  STL [R1+0x1810], R28 ;  /* 0x0018101c01007387 */ /* 0x000fe80000100800 */
[----:B------:R-:W-:Y:S04]  /*34610*/  STL.64 [R1+0x1b0], R4 ;  /* 0x0001b00401007387 */ /* 0x000fe80000100a00 */
[----:B------:R0:W-:Y:S04]  /*34620*/  STL.64 [R1+0x1b8], R6 ;  /* 0x0001b80601007387 */ /* 0x0001e80000100a00 */
[----:B0-----:R-:W2:Y:S04]  /*34630*/  LDL.LU.64 R6, [R1+0x19a0] ;  /* 0x0019a00001067983 */ /* 0x001ea80000300a00 */
[----:B------:R-:W2:Y:S01]  /*34640*/  LDL.LU.64 R4, [R1+0x1998] ;  /* 0x0019980001047983 */ /* 0x000ea20000300a00 */
[----:B---3--:R-:W-:-:S02]  /*34650*/  F2FP.F16.E4M3.UNPACK_B R14, R14 ;  /* 0x0000000eff0e723e */ /* 0x008fc400020006ff */
[----:B------:R-:W-:Y:S02]  /*34660*/  F2FP.F16.E4M3.UNPACK_B R15, R15 ;  /* 0x0000000fff0f723e */ /* 0x000fe400020006ff */
[----:B----4-:R-:W-:Y:S02]  /*34670*/  F2FP.F16.E4M3.UNPACK_B R12, R12 ;  /* 0x0000000cff0c723e */ /* 0x010fe400020006ff */
[----:B------:R-:W-:-:S07]  /*34680*/  F2FP.F16.E4M3.UNPACK_B R13, R13 ;  /* 0x0000000dff0d723e */ /* 0x000fce00020006ff */
[C---:B-----5:R-:W-:Y:S06]  /*34690*/  HMMA.16816.F32 R24, R16.reuse, R12, R24 ;  /* 0x0000000c1018723c */ /* 0x060fec0000001818 */
[----:B--2---:R-:W-:-:S15]  /*346a0*/  HMMA.16816.F32 R4, R16, R14, R4 ;  /* 0x0000000e1004723c */ /* 0x004fde0000001804 */
[----:B------:R-:W-:-:S08]  /*346b0*/  NOP ;  /* 0x0000000000007918 */ /* 0x000fd00000000000 */
[----:B------:R-:W-:Y:S04]  /*346c0*/  STL.64 [R1+0x1a0], R4 ;  /* 0x0001a00401007387 */ /* 0x000fe80000100a00 */
[----:B------:R0:W-:Y:S01]  /*346d0*/  STL [R1+0x1a8], R6 ;  /* 0x0001a80601007387 */ /* 0x0001e20000100800 */
[----:B------:R-:W-:-:S03]  /*346e0*/  IMAD.MOV.U32 R28, RZ, RZ, R7 ;  /* 0x000000ffff1c7224 */ /* 0x000fc600078e0007 */
[----:B0-----:R-:W2:Y:S04]  /*346f0*/  LDL.LU.64 R6, [R1+0x1990] ;  /* 0x0019900001067983 */ /* 0x001ea80000300a00 */
[----:B------:R-:W3:Y:S04]  /*34700*/  LDL.LU.64 R4, [R1+0x1988] ;  /* 0x0019880001047983 */ /* 0x000ee80000300a00 */
[----:B------:R-:W-:Y:S04]  /*34710*/  STL [R1+0x194], R25 ;  /* 0x0001941901007387 */ /* 0x000fe80000100800 */
[----:B------:R0:W-:Y:S02]  /*34720*/  STL.64 [R1+0x198], R26 ;  /* 0x0001981a01007387 */ /* 0x0001e40000100a00 */
[----:B0-----:R-:W-:-:S02]  /*34730*/  IMAD.MOV.U32 R26, RZ, RZ, R24 ;  /* 0x000000ffff1a7224 */ /* 0x001fc400078e0018 */
[----:B------:R-:W4:Y:S04]  /*34740*/  LDL.LU R27, [R1+0x1980] ;  /* 0x00198000011b7983 */ /* 0x000f280000300800 */
[----:B------:R-:W5:Y:S01]  /*34750*/  LDL.LU.64 R24, [R1+0x1978] ;  /* 0x0019780001187983 */ /* 0x000f620000300a00 */
[----:B------:R-:W-:-:S03]  /*34760*/  F2FP.F16.E4M3.UNPACK_B R10, R10 ;  /* 0x0000000aff0a723e */ /* 0x000fc600020006ff */
[----:B----4-:R-:W-:Y:S04]  /*34770*/  STL.64 [R1+0x1950], R26 ;  /* 0x0019501a01007387 */ /* 0x010fe80000100a00 */
[----:B-----5:R0:W-:Y:S04]  /*34780*/  STL.64 [R1+0x1948], R24 ;  /* 0x0019481801007387 */ /* 0x0201e80000100a00 */
[----:B0-----:R-:W4:Y:S04]  /*34790*/  LDL.LU R24, [R1+0x60] ;  /* 0x0000600001187983 */ /* 0x001f280000300800 */
[----:B------:R-:W4:Y:S04]  /*347a0*/  LDL.LU R25, [R1+0x64] ;  /* 0x0000640001197983 */ /* 0x000f280000300800 */
[----:B------:R-:W4:Y:S04]  /*347b0*/  LDL.LU R26, [R1+0x68] ;  /* 0x00006800011a7983 */ /* 0x000f280000300800 */
[----:B------:R-:W4:Y:S01]  /*347c0*/  LDL.LU R27, [R1+0x6c] ;  /* 0x00006c00011b7983 */ /* 0x000f220000300800 */
[----:B------:R-:W-:-:S03]  /*347d0*/  F2FP.F16.E4M3.UNPACK_B R11, R11 ;  /* 0x0000000bff0b723e */ /* 0x000fc600020006ff */
[----:B------:R-:W-:Y:S04]  /*347e0*/  STL.64 [R1+0x1930], R14 ;  /* 0x0019300e01007387 */ /* 0x000fe80000100a00 */
[----:B------:R4:W-:Y:S01]  /*347f0*/  STL.64 [R1+0x1928], R12 ;  /* 0x0019280c01007387 */ /* 0x0009e20000100a00 */
[----:B---3--:R-:W-:Y:S02]  /*34800*/  IMAD R4, R5, 0x100, R4 ;  /* 0x0000010005047824 */ /* 0x008fe400078e0204 */
[----:B--2---:R-:W-:Y:S02]  /*34810*/  IMAD R5, R7, 0x100, R6 ;  /* 0x0000010007057824 */ /* 0x004fe400078e0206 */
[----:B------:R-:W-:Y:S02]  /*34820*/  IMAD R7, R3, 0x100, R2 ;  /* 0x0000010003077824 */ /* 0x000fe400078e0202 */
[----:B------:R-:W2:Y:S04]  /*34830*/  LDL R2, [R1+0x338] ;  /* 0x0003380001027983 */ /* 0x000ea80000100800 */
[----:B------:R-:W3:Y:S01]  /*34840*/  LDL R3, [R1+0x33c] ;  /* 0x00033c0001037983 */ /* 0x000ee20000100800 */
[----:B------:R-:W-:Y:S01]  /*34850*/  IMAD R6, R23, 0x100, R22 ;  /* 0x0000010017067824 */ /* 0x000fe200078e0216 */
[----:B----4-:R-:W-:-:S15]  /*34860*/  HMMA.16816.F32 R12, R16, R10, R24 ;  /* 0x0000000a100c723c */ /* 0x010fde0000001818 */
[----:B------:R-:W-:-:S08]  /*34870*/  NOP ;  /* 0x0000000000007918 */ /* 0x000fd00000000000 */
[----:B------:R-:W-:Y:S04]  /*34880*/  STL.64 [R1+0x1f0], R12 ;  /* 0x0001f00c01007387 */ /* 0x000fe80000100a00 */
[----:B------:R-:W-:Y:S04]  /*34890*/  STL.64 [R1+0x1f8], R14 ;  /* 0x0001f80e01007387 */ /* 0x000fe80000100a00 */
[----:B------:R-:W4:Y:S04]  /*348a0*/  LDL R22, [R1+0x328] ;  /* 0x0003280001167983 */ /* 0x000f280000100800 */
[----:B------:R-:W5:Y:S04]  /*348b0*/  LDL R23, [R1+0x32c] ;  /* 0x00032c0001177983 */ /* 0x000f680000100800 */
[----:B------:R-:W2:Y:S04]  /*348c0*/  LDL.LU R24, [R1+0xc0] ;  /* 0x0000c00001187983 */ /* 0x000ea80000300800 */
        /* <DEDUP_REMOVED lines=8> */
[----:B------:R-:W3:Y:S01]  /*34950*/  LDL.LU R27, [R1+0x31c] ;  /* 0x00031c00011b7983 */ /* 0x000ee20000300800 */
[----:B------:R-:W-:-:S02]  /*34960*/  F2FP.F16.E4M3.UNPACK_B R8, R8 ;  /* 0x00000008ff08723e */ /* 0x000fc400020006ff */
[----:B------:R-:W-:Y:S01]  /*34970*/  F2FP.F16.E4M3.UNPACK_B R9, R9 ;  /* 0x00000009ff09723e */ /* 0x000fe200020006ff */
        /* <DEDUP_REMOVED lines=21> */
[----:B------:R-:W-:Y:S04]  /*34ad0*/  STL.64 [R1+0x1910], R10 ;  /* 0x0019100a01007387 */ /* 0x000fe80000100a00 */
[----:B------:R0:W-:Y:S04]  /*34ae0*/  STL.64 [R1+0x1908], R8 ;  /* 0x0019080801007387 */ /* 0x0001e80000100a00 */
[----:B0-----:R-:W4:Y:S04]  /*34af0*/  LDL.LU R8, [R1+0x80] ;  /* 0x0000800001087983 */ /* 0x001f280000300800 */
[----:B------:R-:W4:Y:S04]  /*34b00*/  LDL.LU R9, [R1+0x84] ;  /* 0x0000840001097983 */ /* 0x000f280000300800 */
[----:B------:R-:W5:Y:S04]  /*34b10*/  LDL.LU R10, [R1+0x88] ;  /* 0x00008800010a7983 */ /* 0x000f680000300800 */
[----:B------:R-:W5:Y:S01]  /*34b20*/  LDL.LU R11, [R1+0x8c] ;  /* 0x00008c00010b7983 */ /* 0x000f620000300800 */
[----:B------:R-:W-:-:S02]  /*34b30*/  F2FP.F16.E4M3.UNPACK_B R2, R2 ;  /* 0x00000002ff02723e */ /* 0x000fc400020006ff */
        /* <DEDUP_REMOVED lines=10> */
[----:B0-----:R-:W4:Y:S04]  /*34be0*/  LDL.LU.64 R26, [R1+0x1960] ;  /* 0x00196000011a7983 */ /* 0x001f280000300a00 */
[----:B------:R-:W4:Y:S01]  /*34bf0*/  LDL.LU.64 R24, [R1+0x1958] ;  /* 0x0019580001187983 */ /* 0x000f220000300a00 */
[----:B------:R-:W-:-:S02]  /*34c00*/  F2FP.F16.E4M3.UNPACK_B R22, R22 ;  /* 0x00000016ff16723e */ /* 0x000fc400020006ff */
[----:B------:R-:W-:Y:S02]  /*34c10*/  F2FP.F16.E4M3.UNPACK_B R23, R23 ;  /* 0x00000017ff17723e */ /* 0x000fe400020006ff */
[----:B------:R-:W-:Y:S02]  /*34c20*/  F2FP.F16.E4M3.UNPACK_B R4, R4 ;  /* 0x00000004ff04723e */ /* 0x000fe400020006ff */
[----:B------:R-:W-:Y:S02]  /*34c30*/  F2FP.F16.E4M3.UNPACK_B R5, R5 ;  /* 0x00000005ff05723e */ /* 0x000fe400020006ff */
[----:B------:R-:W-:Y:S01]  /*34c40*/  F2FP.F16.E4M3.UNPACK_B R6, R6 ;  /* 0x00000006ff06723e */ /* 0x000fe200020006ff */
[----:B----4-:R-:W-:Y:S01]  /*34c50*/  HMMA.16816.F32 R16, R16, R22, R24 ;  /* 0x000000161010723c */ /* 0x010fe20000001818 */
[----:B------:R-:W4:Y:S04]  /*34c60*/  LDL.LU.64 R26, [R1+0x1950] ;  /* 0x00195000011a7983 */ /* 0x000f280000300a00 */
[----:B------:R-:W2:Y:S01]  /*34c70*/  LDL.LU.64 R24, [R1+0x1948] ;  /* 0x0019480001187983 */ /* 0x000ea20000300a00 */
[----:B------:R-:W-:-:S15]  /*34c80*/  F2FP.F16.E4M3.UNPACK_B R7, R7 ;  /* 0x00000007ff07723e */ /* 0x000fde00020006ff */
[----:B------:R-:W-:-:S02]  /*34c90*/  NOP ;  /* 0x0000000000007918 */ /* 0x000fc40000000000 */
        /* <DEDUP_REMOVED lines=23> */
[----:B------:R-:W2:Y:S04]  /*34e10*/  LDL.LU.64 R12, [R1+0x1928] ;  /* 0x00192800010c7983 */ /* 0x000ea80000300a00 */
[----:B------:R0:W-:Y:S04]  /*34e20*/  STL.64 [R1+0x18f0], R22 ;  /* 0x0018f01601007387 */ /* 0x0001e80000100a00 */
[----:B0-----:R-:W5:Y:S04]  /*34e30*/  LDL.LU R22, [R1+0x14f8] ;  /* 0x0014f80001167983 */ /* 0x001f680000300800 */
[----:B------:R-:W4:Y:S04]  /*34e40*/  LDL.LU R23, [R1+0x1500] ;  /* 0x0015000001177983 */ /* 0x000f280000300800 */
[----:B------:R-:W-:Y:S01]  /*34e50*/  STL.64 [R1+0x18e8], R20 ;  /* 0x0018e81401007387 */ /* 0x000fe20000100a00 */
        /* <DEDUP_REMOVED lines=12> */
[----:B------:R0:W-:Y:S01]  /*34f20*/  STL.64 [R1+0x18c0], R14 ;  /* 0x0018c00e01007387 */ /* 0x0001e20000100a00 */
[----:B-----5:R-:W-:-:S02]  /*34f30*/  IMAD R16, R16, 0x100, R22 ;  /* 0x0000010010107824 */ /* 0x020fc400078e0216 */
[----:B----4-:R-:W-:Y:S01]  /*34f40*/  IMAD R17, R17, 0x100, R23 ;  /* 0x0000010011117824 */ /* 0x010fe200078e0217 */
[----:B0-----:R-:W4:Y:S04]  /*34f50*/  LDL.LU R14, [R1+0x1508] ;  /* 0x00150800010e7983 */ /* 0x001f280000300800 */
[----:B------:R-:W5:Y:S04]  /*34f60*/  LDL.LU R15, [R1+0x1510] ;  /* 0x00151000010f7983 */ /* 0x000f680000300800 */
[----:B------:R-:W-:Y:S04]  /*34f70*/  STL.64 [R1+0x18b8], R12 ;  /* 0x0018b80c01007387 */ /* 0x000fe80000100a00 */
[----:B------:R-:W3:Y:S01]  /*34f80*/  LDL.LU R20, [R1+0x120] ;  /* 0x0001200001147983 */ /* 0x000ee20000300800 */
[----:B--2---:R-:W-:-:S15]  /*34f90*/  HMMA.16816.F32 R24, R4, R10, R24 ;  /* 0x0000000a0418723c */ /* 0x004fde0000001818 */
[----:B------:R-:W-:-:S08]  /*34fa0*/  NOP ;  /* 0x0000000000007918 */ /* 0x000fd00000000000 */
[----:B------:R-:W-:Y:S04]  /*34fb0*/  STL.64 [R1+0xf0], R24 ;  /* 0x0000f01801007387 */ /* 0x000fe80000100a00 */
[----:B------:R-:W-:Y:S04]  /*34fc0*/  STL.64 [R1+0xf8], R26 ;  /* 0x0000f81a01007387 */ /* 0x000fe80000100a00 */
[----:B------:R-:W3:Y:S04]  /*34fd0*/  LDL.LU R21, [R1+0x124] ;  /* 0x0001240001157983 */ /* 0x000ee80000300800 */
[----:B------:R-:W2:Y:S04]  /*34fe0*/  LDL.LU R22, [R1+0x128] ;  /* 0x0001280001167983 */ /* 0x000ea80000300800 */
[----:B------:R-:W2:Y:S01]  /*34ff0*/  LDL.LU R23, [R1+0x12c] ;  /* 0x00012c0001177983 */ /* 0x000ea20000300800 */
[----:B----4-:R-:W-:-:S02]  /*35000*/  IMAD R18, R18, 0x100, R14 ;  /* 0x0000010012127824 */ /* 0x010fc400078e020e */
[----:B-----5:R-:W-:Y:S01]  /*35010*/  IMAD R19, R19, 0x100, R15 ;  /* 0x0000010013137824 */ /* 0x020fe200078e020f */
[----:B--2---:R-:W-:Y:S04]  /*35020*/  STL.64 [R1+0x1900], R22 ;  /* 0x0019001601007387 */ /* 0x004fe80000100a00 */
[----:B---3--:R0:W-:Y:S04]  /*35030*/  STL.64 [R1+0x18f8], R20 ;  /* 0x0018f81401007387 */ /* 0x0081e80000100a00 */
        /* <DEDUP_REMOVED lines=60> */
[----:B----4-:R0:W-:Y:S04]  /*35400*/  STL.64 [R1+0x1880], R26 ;  /* 0x0018801a01007387 */ /* 0x0101e80000100a00 */
[----:B0-----:R-:W2:Y:S04]  /*35410*/  LDL.LU R26, [R1+0x1528] ;  /* 0x00152800011a7983 */ /* 0x001ea80000300800 */
[----:B------:R-:W4:Y:S04]  /*35420*/  LDL.LU R27, [R1+0x1530] ;  /* 0x00153000011b7983 */ /* 0x000f280000300800 */
[----:B------:R0:W-:Y:S04]  /*35430*/  STL.64 [R1+0x1878], R24 ;  /* 0x0018781801007387 */ /* 0x0001e80000100a00 */
[----:B0-----:R-:W2:Y:S04]  /*35440*/  LDL.LU R24, [R1+0x1518] ;  /* 0x0015180001187983 */ /* 0x001ea80000300800 */
[----:B------:R-:W4:Y:S01]  /*35450*/  LDL.LU R25, [R1+0x1520] ;  /* 0x0015200001197983 */ /* 0x000f220000300800 */
        /* <DEDUP_REMOVED lines=26> */
[----:B0-----:R-:W5:Y:S04]  /*35600*/  LDL.LU R12, [R1+0x2f0] ;  /* 0x0002f000010c7983 */ /* 0x001f680000300800 */
[----:B------:R-:W5:Y:S04]  /*35610*/  LDL.LU R13, [R1+0x2f4] ;  /* 0x0002f400010d7983 */ /* 0x000f680000300800 */
[----:B------:R-:W5:Y:S04]  /*35620*/  LDL.LU R14, [R1+0x2f8] ;  /* 0x0002f800010e7983 */ /* 0x000f680000300800 */
[----:B------:R-:W5:Y:S01]  /*35630*/  LDL.LU R15, [R1+0x2fc] ;  /* 0x0002fc00010f7983 */ /* 0x000f620000300800 */
[----:B--2---:R-:W-:-:S02]  /*35640*/  IMAD R4, R4, 0x100, R24 ;  /* 0x0000010004047824 */ /* 0x004fc400078e0218 */
[----:B----4-:R-:W-:Y:S02]  /*35650*/  IMAD R5, R5, 0x100, R25 ;  /* 0x0000010005057824 */ /* 0x010fe400078e0219 */
[----:B------:R-:W-:Y:S02]  /*35660*/  IMAD R6, R6, 0x100, R26 ;  /* 0x0000010006067824 */ /* 0x000fe400078e021a */
[----:B------:R-:W-:Y:S01]  /*35670*/  IMAD R7, R7, 0x100, R27 ;  /* 0x0000010007077824 */ /* 0x000fe200078e021b */
[C---:B---3--:R-:W-:Y:S06]  /*35680*/  HMMA.16816.F32 R20, R16.reuse, R10, R20 ;  /* 0x0000000a1014723c */ /* 0x048fec0000001814 */
[----:B-----5:R-:W-:-:S15]  /*35690*/  HMMA.16816.F32 R12, R16, R8, R12 ;  /* 0x00000008100c723c */ /* 0x020fde000000180c */
[----:B------:R-:W-:-:S02]  /*356a0*/  NOP ;  /* 0x0000000000007918 */ /* 0x000fc40000000000 */
[----:B------:R0:W-:Y:S04]  /*356b0*/  STL.64 [R1+0x90], R20 ;  /* 0x0000901401007387 */ /* 0x0001e80000100a00 */
[----:B------:R1:W-:Y:S04]  /*356c0*/  STL.64 [R1+0x98], R22 ;  /* 0x0000981601007387 */ /* 0x0003e80000100a00 */
[----:B------:R-:W2:Y:S04]  /*356d0*/  LDL.LU R24, [R1+0x2d0] ;  /* 0x0002d00001187983 */ /* 0x000ea80000300800 */
[----:B------:R-:W2:Y:S04]  /*356e0*/  LDL.LU R25, [R1+0x2d4] ;  /* 0x0002d40001197983 */ /* 0x000ea80000300800 */
[----:B------:R-:W2:Y:S04]  /*356f0*/  LDL.LU R26, [R1+0x2d8] ;  /* 0x0002d800011a7983 */ /* 0x000ea80000300800 */
[----:B------:R-:W2:Y:S04]  /*35700*/  LDL.LU R27, [R1+0x2dc] ;  /* 0x0002dc00011b7983 */ /* 0x000ea80000300800 */
[----:B0-----:R-:W3:Y:S04]  /*35710*/  LDL.LU R20, [R1+0x2e0] ;  /* 0x0002e00001147983 */ /* 0x001ee80000300800 */
[----:B------:R-:W3:Y:S04]  /*35720*/  LDL.LU R21, [R1+0x2e4] ;  /* 0x0002e40001157983 */ /* 0x000ee80000300800 */
[----:B-1----:R-:W3:Y:S04]  /*35730*/  LDL.LU R22, [R1+0x2e8] ;  /* 0x0002e80001167983 */ /* 0x002ee80000300800 */
[----:B------:R-:W-:Y:S04]  /*35740*/  STL [R1+0x110], R12 ;  /* 0x0001100c01007387 */ /* 0x000fe80000100800 */
[----:B------:R-:W-:Y:S04]  /*35750*/  STL.64 [R1+0x118], R14 ;  /* 0x0001180e01007387 */ /* 0x000fe80000100a00 */
[----:B------:R-:W-:Y:S04]  /*35760*/  STL.64 [R1+0x1840], R10 ;  /* 0x0018400a01007387 */ /* 0x000fe80000100a00 */
[----:B------:R0:W-:Y:S01]  /*35770*/  STL.64 [R1+0x1838], R8 ;  /* 0x0018380801007387 */ /* 0x0001e20000100a00 */
[----:B------:R-:W-:-:S02]  /*35780*/  IMAD.MOV.U32 R23, RZ, RZ, R29 ;  /* 0x000000ffff177224 */ /* 0x000fc400078e001d */
[----:B------:R-:W-:Y:S01]  /*35790*/  IMAD.MOV.U32 R29, RZ, RZ, R13 ;  /* 0x000000ffff1d7224 */ /* 0x000fe200078e000d */
[----:B0-----:R-:W4:Y:S04]  /*357a0*/  LDL.LU R8, [R1+0x230] ;  /* 0x0002300001087983 */ /* 0x001f280000300800 */
[----:B------:R-:W4:Y:S04]  /*357b0*/  LDL.LU R9, [R1+0x234] ;  /* 0x0002340001097983 */ /* 0x000f280000300800 */
[----:B------:R-:W5:Y:S04]  /*357c0*/  LDL.LU R10, [R1+0x238] ;  /* 0x00023800010a7983 */ /* 0x000f680000300800 */
[----:B------:R-:W5:Y:S04]  /*357d0*/  LDL.LU R11, [R1+0x23c] ;  /* 0x00023c00010b7983 */ /* 0x000f680000300800 */
[----:B------:R-:W2:Y:S04]  /*357e0*/  LDL.LU R12, [R1+0x250] ;  /* 0x00025000010c7983 */ /* 0x000ea80000300800 */
[----:B------:R-:W2:Y:S04]  /*357f0*/  LDL.LU R13, [R1+0x254] ;  /* 0x00025400010d7983 */ /* 0x000ea80000300800 */
[----:B------:R-:W4:Y:S04]  /*35800*/  LDL.LU R14, [R1+0x258] ;  /* 0x00025800010e7983 */ /* 0x000f280000300800 */
[----:B------:R-:W4:Y:S01]  /*35810*/  LDL.LU R15, [R1+0x25c] ;  /* 0x00025c00010f7983 */ /* 0x000f220000300800 */
[C---:B---3--:R-:W-:Y:S03]  /*35820*/  HMMA.16816.F32 R20, R16.reuse, R2, R20 ;  /* 0x000000021014723c */ /* 0x048fe60000001814 */
[----:B----4-:R-:W-:Y:S04]  /*35830*/  STL.64 [R1+0x1870], R14 ;  /* 0x0018700e01007387 */ /* 0x010fe80000100a00 */
[----:B--2---:R0:W-:Y:S04]  /*35840*/  STL.64 [R1+0x1868], R12 ;  /* 0x0018680c01007387 */ /* 0x0041e80000100a00 */
[----:B0-----:R-:W2:Y:S04]  /*35850*/  LDL.LU R12, [R1+0x2c0] ;  /* 0x0002c000010c7983 */ /* 0x001ea80000300800 */
[----:B------:R-:W2:Y:S04]  /*35860*/  LDL.LU R13, [R1+0x2c4] ;  /* 0x0002c400010d7983 */ /* 0x000ea80000300800 */
[----:B------:R-:W2:Y:S04]  /*35870*/  LDL.LU R14, [R1+0x2c8] ;  /* 0x0002c800010e7983 */ /* 0x000ea80000300800 */
[----:B------:R-:W2:Y:S04]  /*35880*/  LDL.LU R15, [R1+0x2cc] ;  /* 0x0002cc00010f7983 */ /* 0x000ea80000300800 */
[----:B-----5:R-:W-:Y:S04]  /*35890*/  STL.64 [R1+0x1850], R10 ;  /* 0x0018500a01007387 */ /* 0x020fe80000100a00 */
[----:B------:R0:W-:Y:S04]  /*358a0*/  STL.64 [R1+0x1848], R8 ;  /* 0x0018480801007387 */ /* 0x0001e80000100a00 */
[----:B0-----:R-:W3:Y:S04]  /*358b0*/  LDL.LU R8, [R1+0x240] ;  /* 0x0002400001087983 */ /* 0x001ee80000300800 */
[----:B------:R-:W3:Y:S04]  /*358c0*/  LDL.LU R9, [R1+0x244] ;  /* 0x0002440001097983 */ /* 0x000ee80000300800 */
[----:B------:R-:W3:Y:S04]  /*358d0*/  LDL.LU R10, [R1+0x248] ;  /* 0x00024800010a7983 */ /* 0x000ee80000300800 */
[----:B------:R-:W3:Y:S04]  /*358e0*/  LDL.LU R11, [R1+0x24c] ;  /* 0x00024c00010b7983 */ /* 0x000ee80000300800 */
[----:B------:R0:W-:Y:S04]  /*358f0*/  STL [R1+0x17d0], R29 ;  /* 0x0017d01d01007387 */ /* 0x0001e80000100800 */
[----:B0-----:R-:W4:Y:S04]  /*35900*/  LDL.LU R29, [R1+0x378] ;  /* 0x00037800011d7983 */ /* 0x001f280000300800 */
[----:B------:R-:W-:Y:S04]  /*35910*/  STL.64 [R1+0x100], R20 ;  /* 0x0001001401007387 */ /* 0x000fe80000100a00 */
[----:B------:R0:W-:Y:S04]  /*35920*/  STL.64 [R1+0x108], R22 ;  /* 0x0001081601007387 */ /* 0x0001e80000100a00 */
[----:B0-----:R-:W5:Y:S04]  /*35930*/  LDL.LU.64 R22, [R1+0x1890] ;  /* 0x0018900001167983 */ /* 0x001f680000300a00 */
[----:B------:R-:W3:Y:S01]  /*35940*/  LDL.LU.64 R20, [R1+0x1888] ;  /* 0x0018880001147983 */ /* 0x000ee20000300a00 */
[----:B-----5:R-:W-:Y:S03]  /*35950*/  HMMA.16816.F32 R16, R16, R22, R24 ;  /* 0x000000161010723c */ /* 0x020fe60000001818 */
[----:B------:R-:W5:Y:S04]  /*35960*/  LDL.LU.64 R26, [R1+0x1880] ;  /* 0x00188000011a7983 */ /* 0x000f680000300a00 */
[----:B------:R-:W2:-:S15]  /*35970*/  LDL.LU.64 R24, [R1+0x1878] ;  /* 0x0018780001187983 */ /* 0x000e9e0000300a00 */
[----:B------:R-:W-:-:S01]  /*35980*/  NOP ;  /* 0x0000000000007918 */ /* 0x000fc20000000000 */
[----:B------:R0:W-:Y:S04]  /*35990*/  STL.64 [R1+0x80], R16 ;  /* 0x0000801001007387 */ /* 0x0001e80000100a00 */
[----:B------:R1:W-:Y:S04]  /*359a0*/  STL.64 [R1+0x88], R18 ;  /* 0x0000881201007387 */ /* 0x0003e80000100a00 */
[----:B0-----:R-:W4:Y:S04]  /*359b0*/  LDL.LU R16, [R1+0x1534] ;  /* 0x0015340001107983 */ /* 0x001f280000300800 */
[----:B------:R-:W4:Y:S04]  /*359c0*/  LDL.LU R17, [R1+0x153c] ;  /* 0x00153c0001117983 */ /* 0x000f280000300800 */
[----:B-1----:R-:W3:Y:S04]  /*359d0*/  LDL.LU R18, [R1+0x1548] ;  /* 0x0015480001127983 */ /* 0x002ee80000300800 */
[----:B------:R-:W3:Y:S01]  /*359e0*/  LDL.LU R19, [R1+0x1544] ;  /* 0x0015440001137983 */ /* 0x000ee20000300800 */
[----:B------:R-:W-:-:S02]  /*359f0*/  F2FP.F16.E4M3.UNPACK_B R4, R4 ;  /* 0x00000004ff04723e */ /* 0x000fc400020006ff */
[----:B------:R-:W-:Y:S02]  /*35a00*/  F2FP.F16.E4M3.UNPACK_B R5, R5 ;  /* 0x00000005ff05723e */ /* 0x000fe400020006ff */
[----:B------:R-:W-:Y:S02]  /*35a10*/  F2FP.F16.E4M3.UNPACK_B R6, R6 ;  /* 0x00000006ff06723e */ /* 0x000fe400020006ff */
[----:B------:R-:W-:-:S07]  /*35a20*/  F2FP.F16.E4M3.UNPACK_B R7, R7 ;  /* 0x00000007ff07723e */ /* 0x000fce00020006ff */
[C---:B--2---:R-:W-:Y:S01]  /*35a30*/  HMMA.16816.F32 R12, R4.reuse, R24, R12 ;  /* 0x00000018040c723c */ /* 0x044fe2000000180c */
[----:B---3--:R-:W-:Y:S04]  /*35a40*/  STL.64 [R1+0x1830], R18 ;  /* 0x0018301201007387 */ /* 0x008fe80000100a00 */
[----:B----4-:R0:W-:Y:S04]  /*35a50*/  STL.64 [R1+0x1828], R16 ;  /* 0x0018281001007387 */ /* 0x0101e80000100a00 */
        /* <DEDUP_REMOVED lines=8> */
[----:B------:R-:W4:Y:S04]  /*35ae0*/  LDL.LU R24, [R1+0x154c] ;  /* 0x00154c0001187983 */ /* 0x000f280000300800 */
[----:B------:R-:W4:Y:S04]  /*35af0*/  LDL.LU R25, [R1+0x1550] ;  /* 0x0015500001197983 */ /* 0x000f280000300800 */
[----:B-----5:R-:W-:Y:S01]  /*35b00*/  STL.64 [R1+0x1820], R26 ;  /* 0x0018201a01007387 */ /* 0x020fe20000100a00 */
[C---:B---3--:R-:W-:Y:S03]  /*35b10*/  HMMA.16816.F32 R12, R4.reuse, R20, R12 ;  /* 0x00000014040c723c */ /* 0x048fe6000000180c */
        /* <DEDUP_REMOVED lines=8> */
[----:B------:R-:W5:Y:S04]  /*35ba0*/  LDL.LU.64 R12, [R1+0x1858] ;  /* 0x00185800010c7983 */ /* 0x000f680000300a00 */
[----:B------:R-:W3:Y:S04]  /*35bb0*/  LDL.LU R20, [R1+0x1538] ;  /* 0x0015380001147983 */ /* 0x000ee80000300800 */
[----:B------:R-:W3:Y:S01]  /*35bc0*/  LDL.LU R21, [R1+0x1540] ;  /* 0x0015400001157983 */ /* 0x000ee20000300800 */
[----:B----4-:R-:W-:-:S15]  /*35bd0*/  HMMA.16816.F32 R8, R4, R14, R8 ;  /* 0x0000000e0408723c */ /* 0x010fde0000001808 */
[----:B------:R-:W-:-:S08]  /*35be0*/  NOP ;  /* 0x0000000000007918 */ /* 0x000fd00000000000 */
[----:B------:R-:W-:Y:S04]  /*35bf0*/  STL.64 [R1+0x50], R8 ;  /* 0x0000500801007387 */ /* 0x000fe80000100a00 */
[----:B------:R0:W-:Y:S04]  /*35c00*/  STL.64 [R1+0x58], R10 ;  /* 0x0000580a01007387 */ /* 0x0001e80000100a00 */
[----:B0-----:R-:W5:Y:S04]  /*35c10*/  LDL.LU.64 R10, [R1+0x1850] ;  /* 0x00185000010a7983 */ /* 0x001f680000300a00 */
[----:B------:R-:W5:Y:S02]  /*35c20*/  LDL.LU.64 R8, [R1+0x1848] ;  /* 0x0018480001087983 */ /* 0x000f640000300a00 */
[----:B-----5:R-:W-:Y:S02]  /*35c30*/  HMMA.16816.F32 R12, R4, R12, R8 ;  /* 0x0000000c040c723c */ /* 0x020fe40000001808 */
[----:B------:R-:W2:Y:S04]  /*35c40*/  LDL.LU.64 R10, [R1+0x1840] ;  /* 0x00184000010a7983 */ /* 0x000ea80000300a00 */
[----:B------:R-:W3:-:S15]  /*35c50*/  LDL.LU.64 R8, [R1+0x1838] ;  /* 0x0018380001087983 */ /* 0x000ede0000300a00 */
[----:B------:R-:W-:-:S02]  /*35c60*/  NOP ;  /* 0x0000000000007918 */ /* 0x000fc40000000000 */
[----:B------:R0:W-:Y:S04]  /*35c70*/  STL.64 [R1+0x40], R12 ;  /* 0x0000400c01007387 */ /* 0x0001e80000100a00 */
[----:B------:R1:W-:Y:S04]  /*35c80*/  STL.64 [R1+0x48], R14 ;  /* 0x0000480e01007387 */ /* 0x0003e80000100a00 */
[----:B0-----:R-:W4:Y:S04]  /*35c90*/  LDL.LU R12, [R1+0x1d0] ;  /* 0x0001d000010c7983 */ /* 0x001f280000300800 */
[----:B------:R-:W4:Y:S04]  /*35ca0*/  LDL.LU R13, [R1+0x1d4] ;  /* 0x0001d400010d7983 */ /* 0x000f280000300800 */
[----:B-1----:R-:W4:Y:S04]  /*35cb0*/  LDL.LU R14, [R1+0x1d8] ;  /* 0x0001d800010e7983 */ /* 0x002f280000300800 */
[----:B------:R-:W4:Y:S01]  /*35cc0*/  LDL.LU R15, [R1+0x1dc] ;  /* 0x0001dc00010f7983 */ /* 0x000f220000300800 */
[C---:B--2---:R-:W-:Y:S06]  /*35cd0*/  HMMA.16816.F32 R16, R4.reuse, R10, R16 ;  /* 0x0000000a0410723c */ /* 0x044fec0000001810 */
[----:B---3--:R-:W-:-:S15]  /*35ce0*/  HMMA.16816.F32 R8, R4, R8, R24 ;  /* 0x000000080408723c */ /* 0x008fde0000001818 */
[----:B------:R-:W-:-:S02]  /*35cf0*/  NOP ;  /* 0x0000000000007918 */ /* 0x000fc40000000000 */
[----:B------:R-:W-:Y:S04]  /*35d00*/  STL.64 [R1+0x30], R16 ;  /* 0x0000301001007387 */ /* 0x000fe80000100a00 */
[----:B------:R0:W-:Y:S04]  /*35d10*/  STL.64 [R1+0x38], R18 ;  /* 0x0000381201007387 */ /* 0x0001e80000100a00 */
[----:B0-----:R-:W2:Y:S04]  /*35d20*/  LDL.LU.64 R18, [R1+0x1830] ;  /* 0x0018300001127983 */ /* 0x001ea80000300a00 */
[----:B------:R-:W3:Y:S04]  /*35d30*/  LDL.LU.64 R16, [R1+0x1828] ;  /* 0x0018280001107983 */ /* 0x000ee80000300a00 */
[----:B------:R-:W5:Y:S04]  /*35d40*/  LDL.LU.64 R26, [R1+0x1820] ;  /* 0x00182000011a7983 */ /* 0x000f680000300a00 */
[----:B------:R-:W2:Y:S04]  /*35d50*/  LDL.LU.64 R24, [R1+0x1818] ;  /* 0x0018180001187983 */ /* 0x000ea80000300a00 */
[----:B------:R0:W-:Y:S04]  /*35d60*/  STL.64 [R1+0x20], R8 ;  /* 0x0000200801007387 */ /* 0x0001e80000100a00 */
[----:B------:R1:W-:Y:S01]  /*35d70*/  STL.64 [R1+0x28], R10 ;  /* 0x0000280a01007387 */ /* 0x0003e20000100a00 */
[----:B----4-:R-:W-:Y:S01]  /*35d80*/  HMMA.16816.F32 R12, R4, R2, R12 ;  /* 0x00000002040c723c */ /* 0x010fe2000000180c */
[----:B--2---:R-:W-:-:S02]  /*35d90*/  IMAD R18, R18, 0x100, R24 ;  /* 0x0000010012127824 */ /* 0x004fc400078e0218 */
[----:B------:R-:W-:Y:S01]  /*35da0*/  IMAD R19, R19, 0x100, R25 ;  /* 0x0000010013137824 */ /* 0x000fe200078e0219 */
[----:B------:R-:W-:Y:S02]  /*35db0*/  F2FP.F16.E4M3.UNPACK_B R24, R29.H1 ;  /* 0x0000001dff18723e */ /* 0x000fe400030006ff */
[----:B------:R-:W-:-:S05]  /*35dc0*/  F2FP.F16.E4M3.UNPACK_B R25, R0.H1 ;  /* 0x00000000ff19723e */ /* 0x000fca00030006ff */
[----:B------:R-:W-:Y:S04]  /*35dd0*/  STL.64 [R1+0x1808], R24 ;  /* 0x0018081801007387 */ /* 0x000fe80000100a00 */
[----:B0-----:R-:W2:Y:S04]  /*35de0*/  LDL.LU R8, [R1+0x1570] ;  /* 0x0015700001087983 */ /* 0x001ea80000300800 */
[----:B------:R-:W4:Y:S04]  /*35df0*/  LDL.LU R0, [R1+0x156c] ;  /* 0x00156c0001007983 */ /* 0x000f280000300800 */
[----:B------:R-:W-:Y:S04]  /*35e00*/  STL.64 [R1+0x10], R12 ;  /* 0x0000100c01007387 */ /* 0x000fe80000100a00 */
[----:B------:R-:W-:Y:S04]  /*35e10*/  STL.64 [R1+0x18], R14 ;  /* 0x0000180e01007387 */ /* 0x000fe80000100a00 */
[----:B----4-:R-:W-:Y:S04]  /*35e20*/  STL [R1+0x17d4], R0 ;  /* 0x0017d40001007387 */ /* 0x010fe80000100800 */
[----:B------:R-:W2:Y:S04]  /*35e30*/  LDL.LU R9, [R1+0x348] ;  /* 0x0003480001097983 */ /* 0x000ea80000300800 */
[----:B-1----:R-:W4:Y:S04]  /*35e40*/  LDL.LU R10, [R1+0x34c] ;  /* 0x00034c00010a7983 */ /* 0x002f280000300800 */
[----:B------:R-:W4:Y:S04]  /*35e50*/  LDL.LU R11, [R1+0x338] ;  /* 0x00033800010b7983 */ /* 0x000f280000300800 */
[----:B----4-:R-:W-:Y:S04]  /*35e60*/  STL.64 [R1+0x17c8], R10 ;  /* 0x0017c80a01007387 */ /* 0x010fe80000100a00 */
[----:B--2---:R5:W-:Y:S02]  /*35e70*/  STL.64 [R1+0x17c0], R8 ;  /* 0x0017c00801007387 */ /* 0x004be40000100a00 */
[----:B-----5:R-:W-:-:S02]  /*35e80*/  IMAD.MOV.U32 R8, RZ, RZ, R26 ;  /* 0x000000ffff087224 */ /* 0x020fc400078e001a */
[----:B------:R-:W2:Y:S04]  /*35e90*/  LDL.LU R26, [R1+0x1814] ;  /* 0x00181400011a7983 */ /* 0x000ea80000300800 */
[----:B------:R-:W4:Y:S04]  /*35ea0*/  LDL.LU R9, [R1+0x194] ;  /* 0x0001940001097983 */ /* 0x000f280000300800 */
[----:B------:R-:W5:Y:S04]  /*35eb0*/  LDL.LU R10, [R1+0x198] ;  /* 0x00019800010a7983 */ /* 0x000f680000300800 */
[----:B------:R-:W5:Y:S04]  /*35ec0*/  LDL.LU R11, [R1+0x19c] ;  /* 0x00019c00010b7983 */ /* 0x000f680000300800 */
[----:B------:R-:W2:Y:S04]  /*35ed0*/  LDL.LU R24, [R1] ;  /* 0x0000000001187983 */ /* 0x000ea80000300800 */
[----:B------:R-:W2:Y:S04]  /*35ee0*/  LDL.LU R25, [R1+0x4] ;  /* 0x0000040001197983 */ /* 0x000ea80000300800 */
[----:B-----5:R-:W-:Y:S04]  /*35ef0*/  STL.64 [R1+0x17e0], R10 ;  /* 0x0017e00a01007387 */ /* 0x020fe80000100a00 */
[----:B----4-:R0:W-:Y:S04]  /*35f00*/  STL.64 [R1+0x17d8], R8 ;  /* 0x0017d80801007387 */ /* 0x0101e80000100a00 */
[----:B0-----:R-:W4:Y:S04]  /*35f10*/  LDL.LU R8, [R1+0x1a0] ;  /* 0x0001a00001087983 */ /* 0x001f280000300800 */
[----:B------:R-:W4:Y:S04]  /*35f20*/  LDL.LU R9, [R1+0x1a4] ;  /* 0x0001a40001097983 */ /* 0x000f280000300800 */
[----:B------:R-:W5:Y:S01]  /*35f30*/  LDL.LU R10, [R1+0x1a8] ;  /* 0x0001a800010a7983 */ /* 0x000f620000300800 */
[----:B------:R-:W-:-:S03]  /*35f40*/  IMAD.MOV.U32 R11, RZ, RZ, R28 ;  /* 0x000000ffff0b7224 */ /* 0x000fc600078e001c */
[----:B------:R-:W2:Y:S04]  /*35f50*/  LDL.LU R28, [R1+0x1810] ;  /* 0x00181000011c7983 */ /* 0x000ea80000300800 */
[----:B------:R-:W2:Y:S04]  /*35f60*/  LDL.LU R2, [R1+0x388] ;  /* 0x0003880001027983 */ /* 0x000ea80000300800 */
[----:B------:R-:W2:Y:S04]  /*35f70*/  LDL.LU R3, [R1+0x38c] ;  /* 0x00038c0001037983 */ /* 0x000ea80000300800 */
[----:B-----5:R-:W-:Y:S04]  /*35f80*/  STL.64 [R1+0x17f0], R10 ;  /* 0x0017f00a01007387 */ /* 0x020fe80000100a00 */
[----:B----4-:R0:W-:Y:S04]  /*35f90*/  STL.64 [R1+0x17e8], R8 ;  /* 0x0017e80801007387 */ /* 0x0101e80000100a00 */
[----:B0-----:R-:W4:Y:S04]  /*35fa0*/  LDL.LU R8, [R1+0x1b0] ;  /* 0x0001b00001087983 */ /* 0x001f280000300800 */
[----:B------:R-:W4:Y:S04]  /*35fb0*/  LDL.LU R9, [R1+0x1b4] ;  /* 0x0001b40001097983 */ /* 0x000f280000300800 */
[----:B------:R-:W5:Y:S04]  /*35fc0*/  LDL.LU R10, [R1+0x1b8] ;  /* 0x0001b800010a7983 */ /* 0x000f680000300800 */
[----:B------:R-:W5:Y:S01]  /*35fd0*/  LDL.LU R11, [R1+0x1bc] ;  /* 0x0001bc00010b7983 */ /* 0x000f620000300800 */
[----:B---3--:R-:W-:-:S02]  /*35fe0*/  IMAD R16, R16, 0x100, R20 ;  /* 0x0000010010107824 */ /* 0x008fc400078e0214 */
[----:B------:R-:W-:Y:S01]  /*35ff0*/  IMAD R17, R17, 0x100, R21 ;  /* 0x0000010011117824 */ /* 0x000fe200078e0215 */
[----:B--2---:R-:W-:Y:S01]  /*36000*/  HMMA.16816.F32 R4, R4, R22, R24 ;  /* 0x000000160404723c */ /* 0x004fe20000001818 */
[----:B-----5:R-:W-:Y:S04]  /*36010*/  STL.64 [R1+0x1800], R10 ;  /* 0x0018000a01007387 */ /* 0x020fe80000100a00 */
[----:B----4-:R0:W-:Y:S04]  /*36020*/  STL.64 [R1+0x17f8], R8 ;  /* 0x0017f80801007387 */ /* 0x0101e80000100a00 */
[----:B0-----:R-:W2:Y:S04]  /*36030*/  LDL.LU R8, [R1+0x1c0] ;  /* 0x0001c00001087983 */ /* 0x001ea80000300800 */
[----:B------:R-:W2:Y:S04]  /*36040*/  LDL.LU R9, [R1+0x1c4] ;  /* 0x0001c40001097983 */ /* 0x000ea80000300800 */
[----:B------:R-:W2:Y:S04]  /*36050*/  LDL.LU R10, [R1+0x1c8] ;  /* 0x0001c800010a7983 */ /* 0x000ea80000300800 */
        /* <DEDUP_REMOVED lines=8> */
[----:B------:R-:W2:Y:S01]  /*360e0*/  LDL.LU.64 R24, [R1+0x1808] ;  /* 0x0018080001187983 */ /* 0x000ea20000300a00 */
[----:B------:R-:W-:Y:S01]  /*360f0*/  IMAD.MOV.U32 R11, RZ, RZ, R28 ;  /* 0x000000ffff0b7224 */ /* 0x000fe200078e001c */
[----:B------:R-:W-:-:S02]  /*36100*/  F2FP.F16.E4M3.UNPACK_B R16, R16 ;  /* 0x00000010ff10723e */ /* 0x000fc400020006ff */
[----:B------:R-:W-:Y:S02]  /*36110*/  F2FP.F16.E4M3.UNPACK_B R17, R17 ;  /* 0x00000011ff11723e */ /* 0x000fe400020006ff */
[----:B------:R-:W-:Y:S02]  /*36120*/  F2FP.F16.E4M3.UNPACK_B R18, R18 ;  /* 0x00000012ff12723e */ /* 0x000fe400020006ff */
[----:B------:R-:W-:Y:S01]  /*36130*/  F2FP.F16.E4M3.UNPACK_B R19, R19 ;  /* 0x00000013ff13723e */ /* 0x000fe200020006ff */
[----:B------:R-:W-:Y:S04]  /*36140*/  STL [R1], R4 ;  /* 0x0000000401007387 */ /* 0x000fe80000100800 */
[----:B------:R-:W3:Y:S01]  /*36150*/  LDL.LU R22, [R1+0x398] ;  /* 0x0003980001167983 */ /* 0x000ee20000300800 */
[----:B------:R-:W-:-:S03]  /*36160*/  IMAD.MOV.U32 R28, RZ, RZ, R5 ;  /* 0x000000ffff1c7224 */ /* 0x000fc600078e0005 */
[----:B------:R-:W4:Y:S01]  /*36170*/  LDL.LU R23, [R1+0x39c] ;  /* 0x00039c0001177983 */ /* 0x000f220000300800 */
[----:B------:R-:W-:-:S03]  /*36180*/  IMAD.MOV.U32 R27, RZ, RZ, R6 ;  /* 0x000000ffff1b7224 */ /* 0x000fc600078e0006 */
[----:B------:R-:W5:Y:S01]  /*36190*/  LDL.LU R5, [R1+0x368] ;  /* 0x0003680001057983 */ /* 0x000f620000300800 */
[----:B------:R-:W-:-:S03]  /*361a0*/  IMAD.MOV.U32 R26, RZ, RZ, R7 ;  /* 0x000000ffff1a7224 */ /* 0x000fc600078e0007 */
[----:B------:R-:W5:Y:S04]  /*361b0*/  LDL.LU R6, [R1+0x358] ;  /* 0x0003580001067983 */ /* 0x000f680000300800 */
[----:B------:R-:W5:Y:S01]  /*361c0*/  LDL.LU R7, [R1+0x35c] ;  /* 0x00035c0001077983 */ /* 0x000f620000300800 */
[----:B--2---:R-:W-:-:S15]  /*361d0*/  HMMA.16816.F32 R8, R16, R24, R8 ;  /* 0x000000181008723c */ /* 0x004fde0000001808 */
[----:B------:R-:W-:-:S08]  /*361e0*/  NOP ;  /* 0x0000000000007918 */ /* 0x000fd00000000000 */
[----:B------:R-:W-:Y:S04]  /*361f0*/  STL.64 [R1+0x3d0], R8 ;  /* 0x0003d00801007387 */ /* 0x000fe80000100a00 */
[----:B------:R0:W-:Y:S04]  /*36200*/  STL.64 [R1+0x3d8], R10 ;  /* 0x0003d80a01007387 */ /* 0x0001e80000100a00 */
[----:B0-----:R-:W2:Y:S04]  /*36210*/  LDL.LU.64 R10, [R1+0x1800] ;  /* 0x00180000010a7983 */ /* 0x001ea80000300a00 */
[----:B------:R-:W2:Y:S01]  /*36220*/  LDL.LU.64 R8, [R1+0x17f8] ;  /* 0x0017f80001087983 */ /* 0x000ea20000300a00 */
[----:B---3--:R-:W-:-:S02]  /*36230*/  F2FP.F16.E4M3.UNPACK_B R22, R22.H1 ;  /* 0x00000016ff16723e */ /* 0x008fc400030006ff */
[----:B----4-:R-:W-:Y:S01]  /*36240*/  F2FP.F16.E4M3.UNPACK_B R23, R23.H1 ;  /* 0x00000017ff17723e */ /* 0x010fe200030006ff */
[----:B------:R-:W-:Y:S04]  /*36250*/  STL.64 [R1+0x1798], R26 ;  /* 0x0017981a01007387 */ /* 0x000fe80000100a00 */
[----:B------:R0:W-:Y:S04]  /*36260*/  STL.64 [R1+0x1790], R24 ;  /* 0x0017901801007387 */ /* 0x0001e80000100a00 */
[----:B0-----:R-:W3:Y:S04]  /*36270*/  LDL.LU R24, [R1+0x1f0] ;  /* 0x0001f00001187983 */ /* 0x001ee80000300800 */
[----:B------:R-:W3:Y:S04]  /*36280*/  LDL.LU R25, [R1+0x1f4] ;  /* 0x0001f40001197983 */ /* 0x000ee80000300800 */
[----:B------:R-:W3:Y:S04]  /*36290*/  LDL.LU R26, [R1+0x1f8] ;  /* 0x0001f800011a7983 */ /* 0x000ee80000300800 */
[----:B------:R-:W3:Y:S01]  /*362a0*/  LDL.LU R27, [R1+0x1fc] ;  /* 0x0001fc00011b7983 */ /* 0x000ee20000300800 */
[----:B--2---:R-:W-:-:S15]  /*362b0*/  HMMA.16816.F32 R8, R16, R22, R8 ;  /* 0x000000161008723c */ /* 0x004fde0000001808 */
[----:B------:R-:W-:-:S08]  /*362c0*/  NOP ;  /* 0x0000000000007918 */ /* 0x000fd00000000000 */
        /* <DEDUP_REMOVED lines=12> */
[----:B-----5:R-:W-:-:S02]  /*36390*/  F2FP.F16.E4M3.UNPACK_B R4, R5.H1 ;  /* 0x00000005ff04723e */ /* 0x020fc400030006ff */
[----:B------:R-:W-:Y:S02]  /*363a0*/  F2FP.F16.E4M3.UNPACK_B R5, R12.H1 ;  /* 0x0000000cff05723e */ /* 0x000fe400030006ff */
[----:B------:R-:W-:Y:S02]  /*363b0*/  F2FP.F16.E4M3.UNPACK_B R6, R6.H1 ;  /* 0x00000006ff06723e */ /* 0x000fe400030006ff */
[----:B------:R-:W-:-:S07]  /*363c0*/  F2FP.F16.E4M3.UNPACK_B R7, R7.H1 ;  /* 0x00000007ff07723e */ /* 0x000fce00030006ff */
[----:B---3--:R-:W-:Y:S01]  /*363d0*/  HMMA.16816.F32 R24, R16, R6, R24 ;  /* 0x000000061018723c */ /* 0x008fe20000001818 */
[----:B------:R-:W-:Y:S02]  /*363e0*/  IMAD R12, R21, 0x100, R20 ;  /* 0x00000100150c7824 */ /* 0x000fe400078e0214 */
[----:B------:R-:W-:Y:S01]  /*363f0*/  IMAD R13, R13, 0x100, R0 ;  /* 0x000001000d0d7824 */ /* 0x000fe200078e0200 */
[----:B------:R-:W3:Y:S04]  /*36400*/  LDL.LU R20, [R1+0x328] ;  /* 0x0003280001147983 */ /* 0x000ee80000300800 */
[----:B------:R-:W4:Y:S04]  /*36410*/  LDL.LU R21, [R1+0x32c] ;  /* 0x00032c0001157983 */ /* 0x000f280000300800 */
[----:B------:R-:W5:Y:S01]  /*36420*/  LDL.LU R0, [R1+0x17d4] ;  /* 0x0017d40001007983 */ /* 0x000f620000300800 */
[----:B------:R-:W-:-:S03]  /*36430*/  IMAD R14, R14, 0x100, R29 ;  /* 0x000001000e0e7824 */ /* 0x000fc600078e021d */
[----:B------:R-:W4:Y:S01]  /*36440*/  LDL.LU R29, [R1+0x17d0] ;  /* 0x0017d000011d7983 */ /* 0x000f220000300800 */
[----:B--2---:R-:W-:-:S15]  /*36450*/  HMMA.16816.F32 R8, R16, R4, R8 ;  /* 0x000000041008723c */ /* 0x004fde0000001808 */
[----:B------:R-:W-:-:S08]  /*36460*/  NOP ;  /* 0x0000000000007918 */ /* 0x000fd00000000000 */
[----:B------:R-:W-:Y:S04]  /*36470*/  STL.64 [R1+0x460], R8 ;  /* 0x0004600801007387 */ /* 0x000fe80000100a00 */
[----:B------:R0:W-:Y:S04]  /*36480*/  STL.64 [R1+0x468], R10 ;  /* 0x0004680a01007387 */ /* 0x0001e80000100a00 */
[----:B0-----:R-:W2:Y:S04]  /*36490*/  LDL.LU.64 R10, [R1+0x17c8] ;  /* 0x0017c800010a7983 */ /* 0x001ea80000300a00 */
[----:B------:R-:W5:Y:S04]  /*364a0*/  LDL.LU.64 R8, [R1+0x17c0] ;  /* 0x0017c00001087983 */ /* 0x000f680000300a00 */
[----:B------:R0:W-:Y:S04]  /*364b0*/  STL.64 [R1+0x470], R24 ;  /* 0x0004701801007387 */ /* 0x0001e80000100a00 */
[----:B------:R1:W-:Y:S04]  /*364c0*/  STL.64 [R1+0x478], R26 ;  /* 0x0004781a01007387 */ /* 0x0003e80000100a00 */
[----:B0-----:R-:W3:Y:S04]  /*364d0*/  LDL.LU R24, [R1+0x180] ;  /* 0x0001800001187983 */ /* 0x001ee80000300800 */
[----:B------:R-:W3:Y:S04]  /*364e0*/  LDL.LU R25, [R1+0x184] ;  /* 0x0001840001197983 */ /* 0x000ee80000300800 */
[----:B-1----:R-:W4:Y:S04]  /*364f0*/  LDL.LU R26, [R1+0x188] ;  /* 0x00018800011a7983 */ /* 0x002f280000300800 */
[----:B------:R-:W4:Y:S04]  /*36500*/  LDL.LU R27, [R1+0x18c] ;  /* 0x00018c00011b7983 */ /* 0x000f280000300800 */
[----:B----4-:R-:W-:Y:S04]  /*36510*/  STL.64 [R1+0x17a8], R26 ;  /* 0x0017a81a01007387 */ /* 0x010fe80000100a00 */
[----:B---3--:R0:W-:Y:S04]  /*36520*/  STL.64 [R1+0x17a0], R24 ;  /* 0x0017a01801007387 */ /* 0x0081e80000100a00 */
[----:B0-----:R-:W3:Y:S04]  /*36530*/  LDL.LU R24, [R1+0x210] ;  /* 0x0002100001187983 */ /* 0x001ee80000300800 */
[----:B------:R-:W3:Y:S04]  /*36540*/  LDL.LU R25, [R1+0x214] ;  /* 0x0002140001197983 */ /* 0x000ee80000300800 */
[----:B------:R-:W4:Y:S04]  /*36550*/  LDL.LU R26, [R1+0x218] ;  /* 0x00021800011a7983 */ /* 0x000f280000300800 */
[----:B------:R-:W4:Y:S04]  /*36560*/  LDL.LU R27, [R1+0x21c] ;  /* 0x00021c00011b7983 */ /* 0x000f280000300800 */
        /* <DEDUP_REMOVED lines=8> */
[----:B0-----:R-:W4:Y:S04]  /*365f0*/  LDL.LU R4, [R1+0x150] ;  /* 0x0001500001047983 */ /* 0x001f280000300800 */
[----:B------:R-:W4:Y:S04]  /*36600*/  LDL.LU R5, [R1+0x154] ;  /* 0x0001540001057983 */ /* 0x000f280000300800 */
[----:B------:R-:W3:Y:S04]  /*36610*/  LDL.LU R6, [R1+0x158] ;  /* 0x0001580001067983 */ /* 0x000ee80000300800 */
[----:B------:R-:W3:Y:S01]  /*36620*/  LDL.LU R7, [R1+0x15c] ;  /* 0x00015c0001077983 */ /* 0x000ee20000300800 */
[----:B-----5:R-:W-:Y:S01]  /*36630*/  IMAD R0, R0, 0x100, R8 ;  /* 0x0000010000007824 */ /* 0x020fe200078e0208 */
[----:B------:R-:W-:-:S02]  /*36640*/  F2FP.F16.E4M3.UNPACK_B R8, R9.H1 ;  /* 0x00000009ff08723e */ /* 0x000fc400030006ff */
[----:B--2---:R-:W-:Y:S01]  /*36650*/  F2FP.F16.E4M3.UNPACK_B R9, R10.H1 ;  /* 0x0000000aff09723e */ /* 0x004fe200030006ff */
[----:B---3--:R-:W-:Y:S04]  /*36660*/  STL.64 [R1+0x1778], R6 ;  /* 0x0017780601007387 */ /* 0x008fe80000100a00 */
[----:B----4-:R0:W-:Y:S04]  /*36670*/  STL.64 [R1+0x1770], R4 ;  /* 0x0017700401007387 */ /* 0x0101e80000100a00 */
[----:B0-----:R-:W2:Y:S04]  /*36680*/  LDL.LU R4, [R1+0x160] ;  /* 0x0001600001047983 */ /* 0x001ea80000300800 */
[----:B------:R-:W2:Y:S04]  /*36690*/  LDL.LU R5, [R1+0x164] ;  /* 0x0001640001057983 */ /* 0x000ea80000300800 */
[----:B------:R-:W3:Y:S04]  /*366a0*/  LDL.LU R6, [R1+0x168] ;  /* 0x0001680001067983 */ /* 0x000ee80000300800 */
[----:B------:R-:W3:Y:S01]  /*366b0*/  LDL.LU R7, [R1+0x16c] ;  /* 0x00016c0001077983 */ /* 0x000ee20000300800 */
[----:B------:R-:W-:Y:S03]  /*366c0*/  HMMA.16816.F32 R24, R16, R8, R24 ;  /* 0x000000081018723c */ /* 0x000fe60000001818 */
[----:B---3--:R-:W-:Y:S04]  /*366d0*/  STL.64 [R1+0x1788], R6 ;  /* 0x0017880601007387 */ /* 0x008fe80000100a00 */
        /* <DEDUP_REMOVED lines=10> */
[----:B------:R-:W-:Y:S02]  /*36780*/  F2FP.F16.E4M3.UNPACK_B R11, R15.H1 ;  /* 0x0000000fff0b723e */ /* 0x000fe400030006ff */
[----:B------:R-:W-:Y:S02]  /*36790*/  F2FP.F16.E4M3.UNPACK_B R15, R0 ;  /* 0x00000000ff0f723e */ /* 0x000fe400020006ff */
[----:B------:R-:W4:Y:S03]  /*367a0*/  LDL.LU R0, [R1+0x1588] ;  /* 0x0015880001007983 */ /* 0x000f260000300800 */
[----:B---3--:R-:W-:-:S15]  /*367b0*/  HMMA.16816.F32 R24, R16, R10, R24 ;  /* 0x0000000a1018723c */ /* 0x008fde0000001818 */
[----:B------:R-:W-:-:S08]  /*367c0*/  NOP ;  /* 0x0000000000007918 */ /* 0x000fd00000000000 */
[----:B------:R-:W-:Y:S04]  /*367d0*/  STL.64 [R1+0x400], R24 ;  /* 0x0004001801007387 */ /* 0x000fe80000100a00 */
[----:B------:R0:W-:Y:S04]  /*367e0*/  STL.64 [R1+0x408], R26 ;  /* 0x0004081a01007387 */ /* 0x0001e80000100a00 */
[----:B0-----:R-:W3:Y:S04]  /*367f0*/  LDL.LU.64 R26, [R1+0x17a8] ;  /* 0x0017a800011a7983 */ /* 0x001ee80000300a00 */
[----:B------:R-:W3:Y:S01]  /*36800*/  LDL.LU.64 R24, [R1+0x17a0] ;  /* 0x0017a00001187983 */ /* 0x000ee20000300a00 */
[----:B------:R-:W-:-:S02]  /*36810*/  F2FP.F16.E4M3.UNPACK_B R20, R20.H1 ;  /* 0x00000014ff14723e */ /* 0x000fc400030006ff */
[----:B------:R-:W-:Y:S01]  /*36820*/  F2FP.F16.E4M3.UNPACK_B R21, R21.H1 ;  /* 0x00000015ff15723e */ /* 0x000fe200030006ff */
[----:B------:R-:W-:Y:S04]  /*36830*/  STL.64 [R1+0x1758], R10 ;  /* 0x0017580a01007387 */ /* 0x000fe80000100a00 */
[----:B------:R0:W-:Y:S04]  /*36840*/  STL.64 [R1+0x1750], R8 ;  /* 0x0017500801007387 */ /* 0x0001e80000100a00 */
[----:B0-----:R-:W5:Y:S04]  /*36850*/  LDL.LU R8, [R1+0x140] ;  /* 0x0001400001087983 */ /* 0x001f680000300800 */
[----:B------:R-:W5:Y:S04]  /*36860*/  LDL.LU R9, [R1+0x144] ;  /* 0x0001440001097983 */ /* 0x000f680000300800 */
[----:B------:R-:W5:Y:S04]  /*36870*/  LDL.LU R10, [R1+0x148] ;  /* 0x00014800010a7983 */ /* 0x000f680000300800 */
[----:B------:R-:W5:Y:S01]  /*36880*/  LDL.LU R11, [R1+0x14c] ;  /* 0x00014c00010b7983 */ /* 0x000f620000300800 */
[----:B---3--:R-:W-:Y:S03]  /*36890*/  HMMA.16816.F32 R16, R16, R20, R24 ;  /* 0x000000141010723c */ /* 0x008fe60000001818 */
[----:B------:R-:W3:Y:S04]  /*368a0*/  LDL.LU.64 R26, [R1+0x1798] ;  /* 0x00179800011a7983 */ /* 0x000ee80000300a00 */
[----:B------:R-:W2:Y:S01]  /*368b0*/  LDL.LU.64 R24, [R1+0x1790] ;  /* 0x0017900001187983 */ /* 0x000ea20000300a00 */
[----:B------:R-:W-:-:S02]  /*368c0*/  F2FP.F16.E4M3.UNPACK_B R12, R12 ;  /* 0x0000000cff0c723e */ /* 0x000fc400020006ff */
[----:B------:R-:W-:Y:S02]  /*368d0*/  F2FP.F16.E4M3.UNPACK_B R13, R13 ;  /* 0x0000000dff0d723e */ /* 0x000fe400020006ff */
[----:B------:R-:W-:-:S11]  /*368e0*/  F2FP.F16.E4M3.UNPACK_B R14, R14 ;  /* 0x0000000eff0e723e */ /* 0x000fd600020006ff */
[----:B------:R0:W-:Y:S04]  /*368f0*/  STL.64 [R1+0x390], R16 ;  /* 0x0003901001007387 */ /* 0x0001e80000100a00 */
[----:B------:R1:W-:Y:S04]  /*36900*/  STL.64 [R1+0x398], R18 ;  /* 0x0003981201007387 */ /* 0x0003e80000100a00 */
[----:B0-----:R-:W4:Y:S04]  /*36910*/  LDL.LU R16, [R1+0x1574] ;  /* 0x0015740001107983 */ /* 0x001f280000300800 */
[----:B------:R-:W4:Y:S04]  /*36920*/  LDL.LU R17, [R1+0x157c] ;  /* 0x00157c0001117983 */ /* 0x000f280000300800 */
[----:B-1----:R-:W4:Y:S04]  /*36930*/  LDL.LU R18, [R1+0x1590] ;  /* 0x0015900001127983 */ /* 0x002f280000300800 */
[----:B------:R-:W4:Y:S01]  /*36940*/  LDL.LU R19, [R1+0x1584] ;  /* 0x0015840001137983 */ /* 0x000f220000300800 */
[----:B--2---:R-:W-:-:S15]  /*36950*/  HMMA.16816.F32 R4, R12, R24, R4 ;  /* 0x000000180c04723c */ /* 0x004fde0000001804 */
[----:B------:R-:W-:-:S08]  /*36960*/  NOP ;  /* 0x0000000000007918 */ /* 0x000fd00000000000 */
[----:B------:R-:W-:Y:S04]  /*36970*/  STL.64 [R1+0x380], R4 ;  /* 0x0003800401007387 */ /* 0x000fe80000100a00 */
[----:B------:R0:W-:Y:S04]  /*36980*/  STL.64 [R1+0x388], R6 ;  /* 0x0003880601007387 */ /* 0x0001e80000100a00 */
[----:B0-----:R-:W2:Y:S04]  /*36990*/  LDL.LU.64 R6, [R1+0x1788] ;  /* 0x0017880001067983 */ /* 0x001ea80000300a00 */
[----:B------:R-:W2:Y:S04]  /*369a0*/  LDL.LU.64 R4, [R1+0x1780] ;  /* 0x0017800001047983 */ /* 0x000ea80000300a00 */
[----:B---3--:R0:W-:Y:S04]  /*369b0*/  STL.64 [R1+0x1728], R26 ;  /* 0x0017281a01007387 */ /* 0x0081e80000100a00 */
[----:B0-----:R-:W3:Y:S04]  /*369c0*/  LDL.LU R26, [R1+0x1580] ;  /* 0x00158000011a7983 */ /* 0x001ee80000300800 */
[----:B------:R-:W3:Y:S04]  /*369d0*/  LDL.LU R27, [R1+0x158c] ;  /* 0x00158c00011b7983 */ /* 0x000ee80000300800 */
[----:B------:R0:W-:Y:S04]  /*369e0*/  STL.64 [R1+0x1720], R24 ;  /* 0x0017201801007387 */ /* 0x0001e80000100a00 */
[----:B0-----:R-:W4:Y:S01]  /*369f0*/  LDL.LU R25, [R1+0x1578] ;  /* 0x0015780001197983 */ /* 0x001f220000300800 */
        /* <DEDUP_REMOVED lines=16> */
[----:B0-----:R-:W3:Y:S04]  /*36b00*/  LDL.LU.64 R6, [R1+0x1768] ;  /* 0x0017680001067983 */ /* 0x001ee80000300a00 */
[----:B------:R-:W5:Y:S02]  /*36b10*/  LDL.LU.64 R4, [R1+0x1760] ;  /* 0x0017600001047983 */ /* 0x000f640000300a00 */
[C---:B-----5:R-:W-:Y:S06]  /*36b20*/  HMMA.16816.F32 R8, R12.reuse, R4, R8 ;  /* 0x000000040c08723c */ /* 0x060fec0000001808 */
[----:B---3--:R-:W-:-:S15]  /*36b30*/  HMMA.16816.F32 R20, R12, R6, R20 ;  /* 0x000000060c14723c */ /* 0x008fde0000001814 */
[----:B------:R-:W-:-:S02]  /*36b40*/  NOP ;  /* 0x0000000000007918 */ /* 0x000fc40000000000 */
[----:B------:R-:W-:Y:S04]  /*36b50*/  STL.64 [R1+0x2d0], R8 ;  /* 0x0002d00801007387 */ /* 0x000fe80000100a00 */
[----:B------:R0:W-:Y:S04]  /*36b60*/  STL.64 [R1+0x2d8], R10 ;  /* 0x0002d80a01007387 */ /* 0x0001e80000100a00 */
[----:B0-----:R-:W2:Y:S04]  /*36b70*/  LDL.LU.64 R10, [R1+0x1758] ;  /* 0x00175800010a7983 */ /* 0x001ea80000300a00 */
[----:B------:R-:W3:Y:S04]  /*36b80*/  LDL.LU.64 R8, [R1+0x1750] ;  /* 0x0017500001087983 */ /* 0x000ee80000300a00 */
[----:B------:R0:W-:Y:S04]  /*36b90*/  STL.64 [R1+0x440], R20 ;  /* 0x0004401401007387 */ /* 0x0001e80000100a00 */
[----:B------:R1:W-:Y:S04]  /*36ba0*/  STL.64 [R1+0x448], R22 ;  /* 0x0004481601007387 */ /* 0x0003e80000100a00 */
[----:B0-----:R-:W5:Y:S04]  /*36bb0*/  LDL.LU R20, [R1+0x120] ;  /* 0x0001200001147983 */ /* 0x001f680000300800 */
[----:B------:R-:W5:Y:S04]  /*36bc0*/  LDL.LU R21, [R1+0x124] ;  /* 0x0001240001157983 */ /* 0x000f680000300800 */
[----:B-1----:R-:W2:Y:S04]  /*36bd0*/  LDL.LU R22, [R1+0x128] ;  /* 0x0001280001167983 */ /* 0x002ea80000300800 */
[----:B------:R-:W2:Y:S01]  /*36be0*/  LDL.LU R23, [R1+0x12c] ;  /* 0x00012c0001177983 */ /* 0x000ea20000300800 */
[----:B----4-:R-:W-:-:S02]  /*36bf0*/  IMAD R16, R16, 0x100, R25 ;  /* 0x0000010010107824 */ /* 0x010fc400078e0219 */
[----:B------:R-:W-:Y:S02]  /*36c00*/  IMAD R17, R17, 0x100, R26 ;  /* 0x0000010011117824 */ /* 0x000fe400078e021a */
[----:B------:R-:W-:Y:S01]  /*36c10*/  IMAD R0, R0, 0x100, R27 ;  /* 0x0000010000007824 */ /* 0x000fe200078e021b */
[----:B--2---:R-:W-:Y:S04]  /*36c20*/  STL.64 [R1+0x1748], R22 ;  /* 0x0017481601007387 */ /* 0x004fe80000100a00 */
[----:B-----5:R0:W-:Y:S04]  /*36c30*/  STL.64 [R1+0x1740], R20 ;  /* 0x0017401401007387 */ /* 0x0201e80000100a00 */
[----:B0-----:R-:W3:Y:S04]  /*36c40*/  LDL.LU R20, [R1+0x130] ;  /* 0x0001300001147983 */ /* 0x001ee80000300800 */
[----:B------:R-:W3:Y:S04]  /*36c50*/  LDL.LU R21, [R1+0x134] ;  /* 0x0001340001157983 */ /* 0x000ee80000300800 */
[----:B------:R-:W3:Y:S04]  /*36c60*/  LDL.LU R22, [R1+0x138] ;  /* 0x0001380001167983 */ /* 0x000ee80000300800 */
[----:B------:R-:W3:Y:S04]  /*36c70*/  LDL.LU R23, [R1+0x13c] ;  /* 0x00013c0001177983 */ /* 0x000ee80000300800 */
[----:B------:R-:W-:Y:S04]  /*36c80*/  STL.64 [R1+0x16f8], R6 ;  /* 0x0016f80601007387 */ /* 0x000fe80000100a00 */
[----:B------:R0:W-:Y:S04]  /*36c90*/  STL.64 [R1+0x16f0], R4 ;  /* 0x0016f00401007387 */ /* 0x0001e80000100a00 */
[----:B------:R-:W2:Y:S04]  /*36ca0*/  LDL.LU R24, [R1+0xe0] ;  /* 0x0000e00001187983 */ /* 0x000ea80000300800 */
[----:B------:R-:W2:Y:S04]  /*36cb0*/  LDL.LU R25, [R1+0xe4] ;  /* 0x0000e40001197983 */ /* 0x000ea80000300800 */
[----:B------:R-:W2:Y:S04]  /*36cc0*/  LDL.LU R26, [R1+0xe8] ;  /* 0x0000e800011a7983 */ /* 0x000ea80000300800 */
[----:B------:R-:W2:Y:S04]  /*36cd0*/  LDL.LU R27, [R1+0xec] ;  /* 0x0000ec00011b7983 */ /* 0x000ea80000300800 */
[----:B0-----:R-:W4:Y:S04]  /*36ce0*/  LDL.LU R4, [R1+0xb0] ;  /* 0x0000b00001047983 */ /* 0x001f280000300800 */
[----:B------:R-:W4:Y:S04]  /*36cf0*/  LDL.LU R5, [R1+0xb4] ;  /* 0x0000b40001057983 */ /* 0x000f280000300800 */
[----:B------:R-:W5:Y:S04]  /*36d00*/  LDL.LU R6, [R1+0xb8] ;  /* 0x0000b80001067983 */ /* 0x000f680000300800 */
[----:B------:R-:W5:Y:S04]  /*36d10*/  LDL.LU R7, [R1+0xbc] ;  /* 0x0000bc0001077983 */ /* 0x000f680000300800 */
[----:B-----5:R-:W-:Y:S04]  /*36d20*/  STL.64 [R1+0x1708], R6 ;  /* 0x0017080601007387 */ /* 0x020fe80000100a00 */
[----:B----4-:R0:W-:Y:S04]  /*36d30*/  STL.64 [R1+0x1700], R4 ;  /* 0x0017000401007387 */ /* 0x0101e80000100a00 */
[----:B0-----:R-:W4:Y:S04]  /*36d40*/  LDL.LU R4, [R1+0xc0] ;  /* 0x0000c00001047983 */ /* 0x001f280000300800 */
[----:B------:R-:W4:Y:S04]  /*36d50*/  LDL.LU R5, [R1+0xc4] ;  /* 0x0000c40001057983 */ /* 0x000f280000300800 */
[----:B------:R-:W5:Y:S04]  /*36d60*/  LDL.LU R6, [R1+0xc8] ;  /* 0x0000c80001067983 */ /* 0x000f680000300800 */
[----:B------:R-:W5:Y:S01]  /*36d70*/  LDL.LU R7, [R1+0xcc] ;  /* 0x0000cc0001077983 */ /* 0x000f620000300800 */
[C---:B---3--:R-:W-:Y:S01]  /*36d80*/  HMMA.16816.F32 R20, R12.reuse, R8, R20 ;  /* 0x000000080c14723c */ /* 0x048fe20000001814 */
[----:B------:R-:W-:Y:S01]  /*36d90*/  IMAD R19, R19, 0x100, R18 ;  /* 0x0000010013137824 */ /* 0x000fe200078e0212 */
[----:B------:R-:W-:Y:S01]  /*36da0*/  F2FP.F16.E4M3.UNPACK_B R18, R0 ;  /* 0x00000000ff12723e */ /* 0x000fe200020006ff */
[----:B-----5:R-:W-:Y:S04]  /*36db0*/  STL.64 [R1+0x1718], R6 ;  /* 0x0017180601007387 */ /* 0x020fe80000100a00 */
[----:B----4-:R0:W-:Y:S04]  /*36dc0*/  STL.64 [R1+0x1710], R4 ;  /* 0x0017100401007387 */ /* 0x0101e80000100a00 */
[----:B0-----:R-:W3:Y:S04]  /*36dd0*/  LDL.LU R4, [R1+0xd0] ;  /* 0x0000d00001047983 */ /* 0x001ee80000300800 */
[----:B------:R-:W3:Y:S04]  /*36de0*/  LDL.LU R5, [R1+0xd4] ;  /* 0x0000d40001057983 */ /* 0x000ee80000300800 */
[----:B------:R-:W3:Y:S04]  /*36df0*/  LDL.LU R6, [R1+0xd8] ;  /* 0x0000d80001067983 */ /* 0x000ee80000300800 */
[----:B------:R-:W3:Y:S04]  /*36e00*/  LDL.LU R7, [R1+0xdc] ;  /* 0x0000dc0001077983 */ /* 0x000ee80000300800 */
[----:B------:R-:W4:Y:S04]  /*36e10*/  LDL.LU R0, [R1+0x15a4] ;  /* 0x0015a40001007983 */ /* 0x000f280000300800 */
        /* <DEDUP_REMOVED lines=8> */
[----:B0-----:R-:W5:Y:S04]  /*36ea0*/  LDL.LU.64 R22, [R1+0x1738] ;  /* 0x0017380001167983 */ /* 0x001f680000300a00 */
[----:B------:R-:W2:Y:S04]  /*36eb0*/  LDL.LU.64 R20, [R1+0x1730] ;  /* 0x0017300001147983 */ /* 0x000ea80000300a00 */
[----:B------:R-:W-:Y:S04]  /*36ec0*/  STL.64 [R1+0x16e8], R10 ;  /* 0x0016e80a01007387 */ /* 0x000fe80000100a00 */
[----:B------:R0:W-:Y:S04]  /*36ed0*/  STL.64 [R1+0x16e0], R8 ;  /* 0x0016e00801007387 */ /* 0x0001e80000100a00 */
[----:B0-----:R-:W4:Y:S04]  /*36ee0*/  LDL.LU R8, [R1+0xa0] ;  /* 0x0000a00001087983 */ /* 0x001f280000300800 */
[----:B------:R-:W4:Y:S04]  /*36ef0*/  LDL.LU R9, [R1+0xa4] ;  /* 0x0000a40001097983 */ /* 0x000f280000300800 */
[----:B------:R-:W4:Y:S04]  /*36f00*/  LDL.LU R10, [R1+0xa8] ;  /* 0x0000a800010a7983 */ /* 0x000f280000300800 */
[----:B------:R-:W4:Y:S01]  /*36f10*/  LDL.LU R11, [R1+0xac] ;  /* 0x0000ac00010b7983 */ /* 0x000f220000300800 */
[----:B--2---:R-:W-:Y:S03]  /*36f20*/  HMMA.16816.F32 R12, R12, R20, R24 ;  /* 0x000000140c0c723c */ /* 0x004fe60000001818 */
[----:B------:R-:W2:Y:S04]  /*36f30*/  LDL.LU.64 R26, [R1+0x1728] ;  /* 0x00172800011a7983 */ /* 0x000ea80000300a00 */
[----:B------:R-:W3:Y:S01]  /*36f40*/  LDL.LU.64 R24, [R1+0x1720] ;  /* 0x0017200001187983 */ /* 0x000ee20000300a00 */
        /* <DEDUP_REMOVED lines=9> */
[----:B---3--:R-:W-:-:S15]  /*36fe0*/  HMMA.16816.F32 R4, R16, R24, R4 ;  /* 0x000000181004723c */ /* 0x008fde0000001804 */
[----:B------:R-:W-:-:S08]  /*36ff0*/  NOP ;  /* 0x0000000000007918 */ /* 0x000fd00000000000 */
[----:B------:R-:W-:Y:S04]  /*37000*/  STL.64 [R1+0x2b0], R4 ;  /* 0x0002b00401007387 */ /* 0x000fe80000100a00 */
[----:B------:R0:W-:Y:S04]  /*37010*/  STL.64 [R1+0x2b8], R6 ;  /* 0x0002b80601007387 */ /* 0x0001e80000100a00 */
[----:B0-----:R-:W5:Y:S04]  /*37020*/  LDL.LU.64 R6, [R1+0x1718] ;  /* 0x0017180001067983 */ /* 0x001f680000300a00 */
[----:B------:R-:W5:Y:S04]  /*37030*/  LDL.LU.64 R4, [R1+0x1710] ;  /* 0x0017100001047983 */ /* 0x000f680000300a00 */
[----:B--2---:R-:W-:Y:S04]  /*37040*/  STL.64 [R1+0x16b0], R26 ;  /* 0x0016b01a01007387 */ /* 0x004fe80000100a00 */
        /* <DEDUP_REMOVED lines=10> */
[----:B------:R-:W3:Y:S04]  /*370f0*/  LDL.LU.64 R4, [R1+0x1700] ;  /* 0x0017000001047983 */ /* 0x000ee80000300a00 */
[----:B------:R0:W-:Y:S04]  /*37100*/  STL.64 [R1+0x16c0], R22 ;  /* 0x0016c01601007387 */ /* 0x0001e80000100a00 */
[----:B0-----:R-:W4:Y:S04]  /*37110*/  LDL.LU R22, [R1+0x1598] ;  /* 0x0015980001167983 */ /* 0x001f280000300800 */
[----:B------:R-:W5:Y:S04]  /*37120*/  LDL.LU R23, [R1+0x15a0] ;  /* 0x0015a00001177983 */ /* 0x000f680000300800 */
[----:B------:R-:W-:Y:S01]  /*37130*/  STL.64 [R1+0x16b8], R20 ;  /* 0x0016b81401007387 */ /* 0x000fe20000100a00 */
[----:B---3--:R-:W-:-:S15]  /*37140*/  HMMA.16816.F32 R4, R16, R2, R4 ;  /* 0x000000021004723c */ /* 0x008fde0000001804 */
[----:B------:R-:W-:-:S08]  /*37150*/  NOP ;  /* 0x0000000000007918 */ /* 0x000fd00000000000 */
[----:B------:R-:W-:Y:S04]  /*37160*/  STL.64 [R1+0x290], R4 ;  /* 0x0002900401007387 */ /* 0x000fe80000100a00 */
[----:B------:R0:W-:Y:S04]  /*37170*/  STL.64 [R1+0x298], R6 ;  /* 0x0002980601007387 */ /* 0x0001e80000100a00 */
[----:B0-----:R-:W2:Y:S04]  /*37180*/  LDL.LU.64 R6, [R1+0x16f8] ;  /* 0x0016f80001067983 */ /* 0x001ea80000300a00 */
[----:B------:R-:W3:Y:S01]  /*37190*/  LDL.LU.64 R4, [R1+0x16f0] ;  /* 0x0016f00001047983 */ /* 0x000ee20000300a00 */
[----:B----4-:R-:W-:-:S02]  /*371a0*/  IMAD R12, R12, 0x100, R22 ;  /* 0x000001000c0c7824 */ /* 0x010fc400078e0216 */
[----:B-----5:R-:W-:Y:S01]  /*371b0*/  IMAD R13, R13, 0x100, R23 ;  /* 0x000001000d0d7824 */ /* 0x020fe200078e0217 */
[----:B---3--:R-:W-:-:S15]  /*371c0*/  HMMA.16816.F32 R8, R16, R4, R8 ;  /* 0x000000041008723c */ /* 0x008fde0000001808 */
[----:B------:R-:W-:-:S08]  /*371d0*/  NOP ;  /* 0x0000000000007918 */ /* 0x000fd00000000000 */
[----:B------:R-:W-:Y:S04]  /*371e0*/  STL.64 [R1+0x200], R8 ;  /* 0x0002000801007387 */ /* 0x000fe80000100a00 */
[----:B------:R0:W-:Y:S04]  /*371f0*/  STL.64 [R1+0x208], R10 ;  /* 0x0002080a01007387 */ /* 0x0001e80000100a00 */
[----:B0-----:R-:W3:Y:S04]  /*37200*/  LDL.LU.64 R10, [R1+0x16e8] ;  /* 0x0016e800010a7983 */ /* 0x001ee80000300a00 */
[----:B------:R-:W4:Y:S04]  /*37210*/  LDL.LU.64 R8, [R1+0x16e0] ;  /* 0x0016e00001087983 */ /* 0x000f280000300a00 */
[----:B------:R-:W5:Y:S04]  /*37220*/  LDL.LU R20, [R1+0x100] ;  /* 0x0001000001147983 */ /* 0x000f680000300800 */
[----:B------:R-:W5:Y:S04]  /*37230*/  LDL.LU R21, [R1+0x104] ;  /* 0x0001040001157983 */ /* 0x000f680000300800 */
[----:B------:R-:W3:Y:S04]  /*37240*/  LDL.LU R22, [R1+0x108] ;  /* 0x0001080001167983 */ /* 0x000ee80000300800 */
[----:B------:R-:W3:Y:S01]  /*37250*/  LDL.LU R23, [R1+0x10c] ;  /* 0x00010c0001177983 */ /* 0x000ee20000300800 */
[----:B--2---:R-:W-:Y:S03]  /*37260*/  HMMA.16816.F32 R24, R16, R6, R24 ;  /* 0x000000061018723c */ /* 0x004fe60000001818 */
[----:B---3--:R-:W-:Y:S04]  /*37270*/  STL.64 [R1+0x16d0], R22 ;  /* 0x0016d01601007387 */ /* 0x008fe80000100a00 */
[----:B-----5:R0:W-:Y:S04]  /*37280*/  STL.64 [R1+0x16c8], R20 ;  /* 0x0016c81401007387 */ /* 0x0201e80000100a00 */
[----:B0-----:R-:W4:Y:S01]  /*37290*/  LDL.LU R20, [R1+0x110] ;  /* 0x0001100001147983 */ /* 0x001f220000300800 */
[----:B------:R-:W-:-:S03]  /*372a0*/  IMAD.MOV.U32 R21, RZ, RZ, R29 ;  /* 0x000000ffff157224 */ /* 0x000fc600078e001d */
[----:B------:R-:W2:Y:S04]  /*372b0*/  LDL.LU R29, [R1+0x16d8] ;  /* 0x0016d800011d7983 */ /* 0x000ea80000300800 */
[----:B------:R-:W4:Y:S04]  /*372c0*/  LDL.LU R22, [R1+0x118] ;  /* 0x0001180001167983 */ /* 0x000f280000300800 */
[----:B------:R-:W4:Y:S04]  /*372d0*/  LDL.LU R23, [R1+0x11c] ;  /* 0x00011c0001177983 */ /* 0x000f280000300800 */
[----:B------:R-:W-:Y:S04]  /*372e0*/  STL.64 [R1+0x1680], R6 ;  /* 0x0016800601007387 */ /* 0x000fe80000100a00 */
[----:B------:R0:W-:Y:S04]  /*372f0*/  STL.64 [R1+0x1678], R4 ;  /* 0x0016780401007387 */ /* 0x0001e80000100a00 */
[----:B------:R1:W-:Y:S04]  /*37300*/  STL.64 [R1+0x420], R24 ;  /* 0x0004201801007387 */ /* 0x0003e80000100a00 */
[----:B------:R3:W-:Y:S04]  /*37310*/  STL.64 [R1+0x428], R26 ;  /* 0x0004281a01007387 */ /* 0x0007e80000100a00 */
[----:B0-----:R-:W5:Y:S04]  /*37320*/  LDL.LU R4, [R1+0x50] ;  /* 0x0000500001047983 */ /* 0x001f680000300800 */
[----:B------:R-:W5:Y:S04]  /*37330*/  LDL.LU R5, [R1+0x54] ;  /* 0x0000540001057983 */ /* 0x000f680000300800 */
[----:B------:R-:W2:Y:S04]  /*37340*/  LDL.LU R6, [R1+0x58] ;  /* 0x0000580001067983 */ /* 0x000ea80000300800 */
[----:B------:R-:W2:Y:S04]  /*37350*/  LDL.LU R7, [R1+0x5c] ;  /* 0x00005c0001077983 */ /* 0x000ea80000300800 */
[----:B-1----:R-:W4:Y:S04]  /*37360*/  LDL.LU R24, [R1+0x80] ;  /* 0x0000800001187983 */ /* 0x002f280000300800 */
[----:B------:R-:W4:Y:S04]  /*37370*/  LDL.LU R25, [R1+0x84] ;  /* 0x0000840001197983 */ /* 0x000f280000300800 */
[----:B---3--:R-:W3:Y:S04]  /*37380*/  LDL.LU R26, [R1+0x88] ;  /* 0x00008800011a7983 */ /* 0x008ee80000300800 */
[----:B------:R-:W3:Y:S04]  /*37390*/  LDL.LU R27, [R1+0x8c] ;  /* 0x00008c00011b7983 */ /* 0x000ee80000300800 */
[----:B--2---:R-:W-:Y:S04]  /*373a0*/  STL.64 [R1+0x1690], R6 ;  /* 0x0016900601007387 */ /* 0x004fe80000100a00 */
[----:B-----5:R0:W-:Y:S04]  /*373b0*/  STL.64 [R1+0x1688], R4 ;  /* 0x0016880401007387 */ /* 0x0201e80000100a00 */
[----:B0-----:R-:W2:Y:S04]  /*373c0*/  LDL.LU R4, [R1+0x60] ;  /* 0x0000600001047983 */ /* 0x001ea80000300800 */
[----:B------:R-:W2:Y:S04]  /*373d0*/  LDL.LU R5, [R1+0x64] ;  /* 0x0000640001057983 */ /* 0x000ea80000300800 */
[----:B------:R-:W5:Y:S04]  /*373e0*/  LDL.LU R6, [R1+0x68] ;  /* 0x0000680001067983 */ /* 0x000f680000300800 */
[----:B------:R-:W5:Y:S01]  /*373f0*/  LDL.LU R7, [R1+0x6c] ;  /* 0x00006c0001077983 */ /* 0x000f620000300800 */
[C---:B----4-:R-:W-:Y:S03]  /*37400*/  HMMA.16816.F32 R20, R16.reuse, R8, R20 ;  /* 0x000000081014723c */ /* 0x050fe60000001814 */
        /* <DEDUP_REMOVED lines=28> */
[----:B------:R-:W2:Y:S04]  /*375d0*/  LDL.LU R11, [R1+0x4c] ;  /* 0x00004c00010b7983 */ /* 0x000ea80000300800 */
[----:B------:R-:W3:Y:S04]  /*375e0*/  LDL.LU.64 R26, [R1+0x16b0] ;  /* 0x0016b000011a7983 */ /* 0x000ee80000300a00 */
[----:B------:R-:W5:Y:S04]  /*375f0*/  LDL.LU.64 R24, [R1+0x16a8] ;  /* 0x0016a80001187983 */ /* 0x000f680000300a00 */
[----:B------:R0:W-:Y:S04]  /*37600*/  STL.64 [R1+0x1f0], R16 ;  /* 0x0001f01001007387 */ /* 0x0001e80000100a00 */
[----:B------:R1:W-:Y:S04]  /*37610*/  STL.64 [R1+0x1f8], R18 ;  /* 0x0001f81201007387 */ /* 0x0003e80000100a00 */
[----:B0-----:R-:W4:Y:S04]  /*37620*/  LDL.LU R16, [R1+0x10] ;  /* 0x0000100001107983 */ /* 0x001f280000300800 */
[----:B------:R-:W4:Y:S04]  /*37630*/  LDL.LU R17, [R1+0x14] ;  /* 0x0000140001117983 */ /* 0x000f280000300800 */
[----:B-1----:R-:W2:Y:S04]  /*37640*/  LDL.LU R18, [R1+0x18] ;  /* 0x0000180001127983 */ /* 0x002ea80000300800 */
[----:B------:R-:W2:Y:S01]  /*37650*/  LDL.LU R19, [R1+0x1c] ;  /* 0x00001c0001137983 */ /* 0x000ea20000300800 */
[----:B------:R-:W-:-:S02]  /*37660*/  IMAD R0, R0, 0x100, R14 ;  /* 0x0000010000007824 */ /* 0x000fc400078e020e */
[----:B------:R-:W-:Y:S01]  /*37670*/  IMAD R15, R29, 0x100, R15 ;  /* 0x000001001d0f7824 */ /* 0x000fe200078e020f */
[----:B------:R-:W-:Y:S02]  /*37680*/  F2FP.F16.E4M3.UNPACK_B R12, R12 ;  /* 0x0000000cff0c723e */ /* 0x000fe400020006ff */
[----:B------:R-:W-:Y:S02]  /*37690*/  F2FP.F16.E4M3.UNPACK_B R13, R13 ;  /* 0x0000000dff0d723e */ /* 0x000fe400020006ff */
[----:B------:R-:W-:Y:S02]  /*376a0*/  F2FP.F16.E4M3.UNPACK_B R14, R0 ;  /* 0x00000000ff0e723e */ /* 0x000fe400020006ff */
[----:B------:R-:W-:-:S07]  /*376b0*/  F2FP.F16.E4M3.UNPACK_B R15, R15 ;  /* 0x0000000fff0f723e */ /* 0x000fce00020006ff */
[C---:B-----5:R-:W-:Y:S01]  /*376c0*/  HMMA.16816.F32 R4, R12.reuse, R24, R4 ;  /* 0x000000180c04723c */ /* 0x060fe20000001804 */
[----:B--2---:R-:W-:Y:S04]  /*376d0*/  STL.64 [R1+0x1650], R18 ;  /* 0x0016501201007387 */ /* 0x004fe80000100a00 */
        /* <DEDUP_REMOVED lines=20> */
[----:B------:R-:W5:Y:S02]  /*37820*/  LDL.LU.64 R4, [R1+0x1678] ;  /* 0x0016780001047983 */ /* 0x000f640000300a00 */
[----:B-----5:R-:W-:-:S15]  /*37830*/  HMMA.16816.F32 R8, R12, R4, R8 ;  /* 0x000000040c08723c */ /* 0x020fde0000001808 */
[----:B------:R-:W-:-:S08]  /*37840*/  NOP ;  /* 0x0000000000007918 */ /* 0x000fd00000000000 */
[----:B------:R-:W-:Y:S04]  /*37850*/  STL.64 [R1+0x230], R8 ;  /* 0x0002300801007387 */ /* 0x000fe80000100a00 */
[----:B------:R0:W-:Y:S04]  /*37860*/  STL.64 [R1+0x238], R10 ;  /* 0x0002380a01007387 */ /* 0x0001e80000100a00 */
[----:B0-----:R-:W4:Y:S04]  /*37870*/  LDL.LU.64 R10, [R1+0x1670] ;  /* 0x00167000010a7983 */ /* 0x001f280000300a00 */
[----:B------:R-:W4:Y:S02]  /*37880*/  LDL.LU.64 R8, [R1+0x1668] ;  /* 0x0016680001087983 */ /* 0x000f240000300a00 */
[----:B----4-:R-:W-:Y:S02]  /*37890*/  HMMA.16816.F32 R4, R12, R6, R8 ;  /* 0x000000060c04723c */ /* 0x010fe40000001808 */
[----:B------:R-:W4:Y:S04]  /*378a0*/  LDL.LU.64 R10, [R1+0x1660] ;  /* 0x00166000010a7983 */ /* 0x000f280000300a00 */
[----:B------:R-:W2:-:S15]  /*378b0*/  LDL.LU.64 R8, [R1+0x1658] ;  /* 0x0016580001087983 */ /* 0x000e9e0000300a00 */
[----:B------:R-:W-:-:S02]  /*378c0*/  NOP ;  /* 0x0000000000007918 */ /* 0x000fc40000000000 */
[----:B------:R-:W-:Y:S04]  /*378d0*/  STL.64 [R1+0x220], R4 ;  /* 0x0002200401007387 */ /* 0x000fe80000100a00 */
[----:B------:R0:W-:Y:S04]  /*378e0*/  STL.64 [R1+0x228], R6 ;  /* 0x0002280601007387 */ /* 0x0001e80000100a00 */
[----:B0-----:R-:W5:Y:S01]  /*378f0*/  LDL.LU R6, [R1+0x7f8] ;  /* 0x0007f80001067983 */ /* 0x001f620000300800 */
[----:B--2---:R-:W-:-:S15]  /*37900*/  HMMA.16816.F32 R16, R12, R8, R16 ;  /* 0x000000080c10723c */ /* 0x004fde0000001810 */
[----:B------:R-:W-:-:S08]  /*37910*/  NOP ;  /* 0x0000000000007918 */ /* 0x000fd00000000000 */
[----:B------:R-:W-:Y:S04]  /*37920*/  STL.64 [R1+0x210], R16 ;  /* 0x0002101001007387 */ /* 0x000fe80000100a00 */
[----:B------:R0:W-:Y:S04]  /*37930*/  STL.64 [R1+0x218], R18 ;  /* 0x0002181201007387 */ /* 0x0001e80000100a00 */
[----:B0-----:R-:W4:Y:S04]  /*37940*/  LDL.LU.64 R18, [R1+0x1650] ;  /* 0x0016500001127983 */ /* 0x001f280000300a00 */
[----:B------:R-:W4:Y:S02]  /*37950*/  LDL.LU.64 R16, [R1+0x1648] ;  /* 0x0016480001107983 */ /* 0x000f240000300a00 */
[----:B----4-:R-:W-:Y:S02]  /*37960*/  HMMA.16816.F32 R16, R12, R10, R16 ;  /* 0x0000000a0c10723c */ /* 0x010fe40000001810 */
[----:B------:R-:W2:Y:S04]  /*37970*/  LDL.LU R10, [R1+0xc84] ;  /* 0x000c8400010a7983 */ /* 0x000ea80000300800 */
[----:B------:R-:W2:-:S15]  /*37980*/  LDL.LU R11, [R1+0xc7c] ;  /* 0x000c7c00010b7983 */ /* 0x000e9e0000300800 */
[----:B------:R-:W-:-:S02]  /*37990*/  NOP ;  /* 0x0000000000007918 */ /* 0x000fc40000000000 */
[----:B------:R-:W-:Y:S04]  /*379a0*/  STL.64 [R1+0x250], R16 ;  /* 0x0002501001007387 */ /* 0x000fe80000100a00 */
[----:B------:R-:W-:Y:S04]  /*379b0*/  STL.64 [R1+0x258], R18 ;  /* 0x0002581201007387 */ /* 0x000fe80000100a00 */
[----:B------:R-:W4:Y:S04]  /*379c0*/  LDL.LU R8, [R1+0xc74] ;  /* 0x000c740001087983 */ /* 0x000f280000300800 */
[----:B------:R-:W4:Y:S04]  /*379d0*/  LDL.LU R9, [R1+0xc6c] ;  /* 0x000c6c0001097983 */ /* 0x000f280000300800 */
[----:B--2---:R-:W-:Y:S04]  /*379e0*/  STL.64 [R1+0x1640], R10 ;  /* 0x0016400a01007387 */ /* 0x004fe80000100a00 */
[----:B----4-:R0:W-:Y:S04]  /*379f0*/  STL.64 [R1+0x1638], R8 ;  /* 0x0016380801007387 */ /* 0x0101e80000100a00 */
[----:B0-----:R-:W2:Y:S04]  /*37a00*/  LDL.LU R8, [R1] ;  /* 0x0000000001087983 */ /* 0x001ea80000300800 */
        /* <DEDUP_REMOVED lines=9> */
[----:B------:R-:W4:Y:S01]  /*37aa0*/  LDL.LU R16, [R1+0xc70] ;  /* 0x000c700001107983 */ /* 0x000f220000300800 */
[----:B------:R-:W-:-:S02]  /*37ab0*/  IMAD.MOV.U32 R9, RZ, RZ, R28 ;  /* 0x000000ffff097224 */ /* 0x000fc400078e001c */
[----:B---3--:R-:W-:Y:S02]  /*37ac0*/  IMAD.MOV.U32 R10, RZ, RZ, R27 ;  /* 0x000000ffff0a7224 */ /* 0x008fe400078e001b */
[----:B------:R-:W-:Y:S01]  /*37ad0*/  IMAD.MOV.U32 R11, RZ, RZ, R26 ;  /* 0x000000ffff0b7224 */ /* 0x000fe200078e001a */
        /* <DEDUP_REMOVED lines=8> */
[----:B--2---:R-:W-:Y:S03]  /*37b60*/  HMMA.16816.F32 R12, R12, R20, R8 ;  /* 0x000000140c0c723c */ /* 0x004fe60000001808 */
[----:B------:R-:W2:Y:S04]  /*37b70*/  LDL.LU.64 R10, [R1+0x1640] ;  /* 0x00164000010a7983 */ /* 0x000ea80000300a00 */
[----:B------:R-:W2:Y:S04]  /*37b80*/  LDL.LU.64 R8, [R1+0x1638] ;  /* 0x0016380001087983 */ /* 0x000ea80000300a00 */
[----:B------:R-:W2:Y:S04]  /*37b90*/  LDL.LU R20, [R1+0x4e4] ;  /* 0x0004e40001147983 */ /* 0x000ea80000300800 */
[----:B------:R-:W2:Y:S01]  /*37ba0*/  LDL.LU R21, [R1+0xc8c] ;  /* 0x000c8c0001157983 */ /* 0x000ea20000300800 */
[----:B------:R-:W-:-:S02]  /*37bb0*/  USHF.L.U32 UR13, UR11, 0x7, URZ ;  /* 0x000000070b0d7899 */ /* 0x000fc4000800063f */
[----:B------:R-:W-:Y:S01]  /*37bc0*/  USHF.L.U32 UR5, UR11, 0x7, URZ ;  /* 0x000000070b057899 */ /* 0x000fe2000800063f */
[----:B-----5:R-:W-:-:S03]  /*37bd0*/  VIADD R6, R6, 0x1 ;  /* 0x0000000106067836 */ /* 0x020fc60000000000 */
[----:B------:R-:W-:Y:S01]  /*37be0*/  USHF.R.S32.HI UR5, URZ, 0x1f, UR5 ;  /* 0x0000001f3f057899 */ /* 0x000fe20008011405 */
[----:B----4-:R-:W-:Y:S01]  /*37bf0*/  IADD3 R7, P1, R7, UR13, RZ ;  /* 0x0000000d07077c10 */ /* 0x010fe2000ff3e0ff */
[----:B------:R-:W-:Y:S04]  /*37c00*/  STL.64 [R1+0x240], R12 ;  /* 0x0002400c01007387 */ /* 0x000fe80000100a00 */
[----:B------:R-:W-:Y:S04]  /*37c10*/  STL.64 [R1+0x248], R14 ;  /* 0x0002480e01007387 */ /* 0x000fe80000100a00 */
[----:B------:R-:W-:Y:S04]  /*37c20*/  STL [R1+0x7f8], R6 ;  /* 0x0007f80601007387 */ /* 0x000fe80000100800 */
[----:B------:R0:W-:Y:S01]  /*37c30*/  STL [R1+0x15bc], R6 ;  /* 0x0015bc0601007387 */ /* 0x0001e20000100800 */
[----:B---3--:R-:W-:-:S02]  /*37c40*/  IADD3.X R0, R0, UR5, RZ, P1, !PT ;  /* 0x0000000500007c10 */ /* 0x008fc40008ffe4ff */
[----:B------:R-:W-:Y:S02]  /*37c50*/  IADD3 R29, P1, R29, UR13, RZ ;  /* 0x0000000d1d1d7c10 */ /* 0x000fe4000ff3e0ff */
[----:B--2---:R-:W-:Y:S02]  /*37c60*/  IADD3 R10, P5, R10, UR13, RZ ;  /* 0x0000000d0a0a7c10 */ /* 0x004fe4000ffbe0ff */
[----:B------:R-:W-:Y:S02]  /*37c70*/  IADD3 R20, P2, R20, UR13, RZ ;  /* 0x0000000d14147c10 */ /* 0x000fe4000ff5e0ff */
[----:B------:R-:W-:Y:S02]  /*37c80*/  IADD3 R21, P3, R21, UR13, RZ ;  /* 0x0000000d15157c10 */ /* 0x000fe4000ff7e0ff */
[----:B------:R-:W-:Y:S02]  /*37c90*/  IADD3 R11, P4, R11, UR13, RZ ;  /* 0x0000000d0b0b7c10 */ /* 0x000fe4000ff9e0ff */
[----:B------:R-:W-:-:S02]  /*37ca0*/  IADD3 R8, P6, R8, UR13, RZ ;  /* 0x0000000d08087c10 */ /* 0x000fc4000ffde0ff */
[----:B------:R-:W-:Y:S01]  /*37cb0*/  IADD3 R9, P0, R9, UR13, RZ ;  /* 0x0000000d09097c10 */ /* 0x000fe2000ff1e0ff */
[----:B------:R-:W-:Y:S04]  /*37cc0*/  STL [R1+0x4e4], R20 ;  /* 0x0004e41401007387 */ /* 0x000fe80000100800 */
[----:B------:R-:W-:Y:S04]  /*37cd0*/  STL [R1+0xc8c], R21 ;  /* 0x000c8c1501007387 */ /* 0x000fe80000100800 */
[----:B------:R-:W-:Y:S01]  /*37ce0*/  STL [R1+0xc84], R10 ;  /* 0x000c840a01007387 */ /* 0x000fe20000100800 */
[----:B------:R-:W-:-:S03]  /*37cf0*/  IADD3.X R4, R4, UR5, RZ, P2, !PT ;  /* 0x0000000504047c10 */ /* 0x000fc600097fe4ff */
[----:B------:R-:W-:Y:S01]  /*37d00*/  STL [R1+0xc7c], R11 ;  /* 0x000c7c0b01007387 */ /* 0x000fe20000100800 */
[----:B------:R-:W-:-:S03]  /*37d10*/  IADD3 R5, P2, R5, UR13, RZ ;  /* 0x0000000d05057c10 */ /* 0x000fc6000ff5e0ff */
        /* <DEDUP_REMOVED lines=20> */
[----:B------:R-:W-:Y:S04]  /*37e60*/  STL [R1+0xc44], R25 ;  /* 0x000c441901007387 */ /* 0x000fe80000100800 */
[----:B------:R-:W-:Y:S04]  /*37e70*/  STL [R1+0xc70], R16 ;  /* 0x000c701001007387 */ /* 0x000fe80000100800 */
[----:B------:R-:W-:Y:S04]  /*37e80*/  STL [R1+0xc3c], R17 ;  /* 0x000c3c1101007387 */ /* 0x000fe80000100800 */
[----:B------:R-:W-:Y:S04]  /*37e90*/  STL [R1+0xc68], R18 ;  /* 0x000c681201007387 */ /* 0x000fe80000100800 */
[----:B------:R-:W-:Y:S04]  /*37ea0*/  STL [R1+0xc34], R19 ;  /* 0x000c341301007387 */ /* 0x000fe80000100800 */
[----:B------:R-:W-:Y:S04]  /*37eb0*/  STL [R1+0xc60], R0 ;  /* 0x000c600001007387 */ /* 0x000fe80000100800 */
[----:B------:R-:W-:Y:S04]  /*37ec0*/  STL [R1+0xc2c], R29 ;  /* 0x000c2c1d01007387 */ /* 0x000fe80000100800 */
[----:B0-----:R-:W2:Y:S01]  /*37ed0*/  LDL.LU R6, [R1+0xc14] ;  /* 0x000c140001067983 */ /* 0x001ea20000300800 */
[----:B------:R-:W-:-:S02]  /*37ee0*/  IADD3.X R28, R28, UR5, RZ, P2, !PT ;  /* 0x000000051c1c7c10 */ /* 0x000fc400097fe4ff */
[----:B------:R-:W-:-:S03]  /*37ef0*/  IADD3 R26, P2, R26, UR13, RZ ;  /* 0x0000000d1a1a7c10 */ /* 0x000fc6000ff5e0ff */
[----:B------:R-:W-:Y:S04]  /*37f00*/  STL [R1+0xc58], R28 ;  /* 0x000c581c01007387 */ /* 0x000fe80000100800 */
[----:B--2---:R0:W-:Y:S04]  /*37f10*/  STL [R1+0x1630], R6 ;  /* 0x0016300601007387 */ /* 0x0041e80000100800 */
[----:B------:R-:W-:Y:S04]  /*37f20*/  STL [R1+0xc24], R26 ;  /* 0x000c241a01007387 */ /* 0x000fe80000100800 */
[----:B0-----:R-:W2:Y:S01]  /*37f30*/  LDL.LU R6, [R1+0xc48] ;  /* 0x000c480001067983 */ /* 0x001ea20000300800 */
[----:B------:R-:W-:-:S05]  /*37f40*/  IADD3.X R27, R27, UR5, RZ, P3, !PT ;  /* 0x000000051b1b7c10 */ /* 0x000fca0009ffe4ff */
[----:B------:R-:W-:Y:S04]  /*37f50*/  STL [R1+0xc50], R27 ;  /* 0x000c501b01007387 */ /* 0x000fe80000100800 */
        /* <DEDUP_REMOVED lines=30> */
[----:B--2---:R-:W-:-:S05]  /*38140*/  IADD3 R6, P3, R6, UR13, RZ ;  /* 0x0000000d06067c10 */ /* 0x004fca000ff7e0ff */
[----:B------:R0:W-:Y:S04]  /*38150*/  STL [R1+0xc1c], R6 ;  /* 0x000c1c0601007387 */ /* 0x0001e80000100800 */
[----:B0-----:R-:W2:Y:S02]  /*38160*/  LDL.LU R6, [R1+0x1634] ;  /* 0x0016340001067983 */ /* 0x001ea40000300800 */
[----:B--2---:R-:W-:-:S05]  /*38170*/  IADD3.X R6, R6, UR5, RZ, P5, !PT ;  /* 0x0000000506067c10 */ /* 0x004fca000affe4ff */
[----:B------:R0:W-:Y:S04]  /*38180*/  STL [R1+0xc48], R6 ;  /* 0x000c480601007387 */ /* 0x0001e80000100800 */
[----:B0-----:R-:W2:Y:S01]  /*38190*/  LDL.LU R6, [R1+0x1630] ;  /* 0x0016300001067983 */ /* 0x001ea20000300800 */
[----:B---3--:R-:W-:Y:S02]  /*381a0*/  IADD3.X R12, R12, UR5, RZ, P4, !PT ;  /* 0x000000050c0c7c10 */ /* 0x008fe4000a7fe4ff */
[----:B----4-:R-:W-:Y:S02]  /*381b0*/  IADD3 R13, P4, R13, UR13, RZ ;  /* 0x0000000d0d0d7c10 */ /* 0x010fe4000ff9e0ff */
[----:B-----5:R-:W-:Y:S02]  /*381c0*/  IADD3.X R14, R14, UR5, RZ, P6, !PT ;  /* 0x000000050e0e7c10 */ /* 0x020fe4000b7fe4ff */
[----:B------:R-:W-:-:S02]  /*381d0*/  IADD3 R15, P6, R15, UR13, RZ ;  /* 0x0000000d0f0f7c10 */ /* 0x000fc4000ffde0ff */
[----:B------:R-:W-:Y:S02]  /*381e0*/  IADD3.X R20, R20, UR5, RZ, P0, !PT ;  /* 0x0000000514147c10 */ /* 0x000fe400087fe4ff */
[----:B------:R-:W-:Y:S02]  /*381f0*/  IADD3 R21, P0, R21, UR13, RZ ;  /* 0x0000000d15157c10 */ /* 0x000fe4000ff1e0ff */
[----:B------:R-:W-:Y:S02]  /*38200*/  IADD3.X R10, R10, UR5, RZ, P1, !PT ;  /* 0x000000050a0a7c10 */ /* 0x000fe40008ffe4ff */
[----:B------:R-:W-:Y:S02]  /*38210*/  IADD3 R11, P1, R11, UR13, RZ ;  /* 0x0000000d0b0b7c10 */ /* 0x000fe4000ff3e0ff */
[----:B------:R-:W-:Y:S02]  /*38220*/  IADD3.X R8, R8, UR5, RZ, P2, !PT ;  /* 0x0000000508087c10 */ /* 0x000fe400097fe4ff */
        /* <DEDUP_REMOVED lines=14> */
[----:B--2---:R-:W-:-:S05]  /*38310*/  IADD3 R6, P5, R6, UR13, RZ ;  /* 0x0000000d06067c10 */ /* 0x004fca000ffbe0ff */
        /* <DEDUP_REMOVED lines=29> */
[----:B------:R-:W-:-:S02]  /*384f0*/  IADD3 R28, P3, R28, UR13, RZ ;  /* 0x0000000d1c1c7c10 */ /* 0x000fc4000ff7e0ff */
[----:B------:R-:W-:-:S03]  /*38500*/  IADD3.X R26, R26, UR5, RZ, P5, !PT ;  /* 0x000000051a1a7c10 */ /* 0x000fc6000affe4ff */
[----:B------:R-:W-:Y:S04]  /*38510*/  STL [R1+0xbac], R28 ;  /* 0x000bac1c01007387 */ /* 0x000fe80000100800 */
[----:B--2---:R0:W-:Y:S04]  /*38520*/  STL [R1+0x1628], R6 ;  /* 0x0016280601007387 */ /* 0x0041e80000100800 */
[----:B------:R-:W-:Y:S04]  /*38530*/  STL [R1+0xbd8], R26 ;  /* 0x000bd81a01007387 */ /* 0x000fe80000100800 */
[----:B0-----:R-:W2:Y:S01]  /*38540*/  LDL.LU R6, [R1+0xb9c] ;  /* 0x000b9c0001067983 */ /* 0x001ea20000300800 */
[----:B------:R-:W-:-:S05]  /*38550*/  IADD3 R27, P5, R27, UR13, RZ ;  /* 0x0000000d1b1b7c10 */ /* 0x000fca000ffbe0ff */
[----:B------:R-:W-:Y:S04]  /*38560*/  STL [R1+0xba4], R27 ;  /* 0x000ba41b01007387 */ /* 0x000fe80000100800 */
[----:B--2---:R0:W-:Y:S04]  /*38570*/  STL [R1+0x162c], R6 ;  /* 0x00162c0601007387 */ /* 0x0041e80000100800 */
[----:B0-----:R-:W2:Y:S04]  /*38580*/  LDL.LU R6, [R1+0xbd0] ;  /* 0x000bd00001067983 */ /* 0x001ea80000300800 */
[----:B------:R-:W3:Y:S04]  /*38590*/  LDL.LU R12, [R1+0xb94] ;  /* 0x000b9400010c7983 */ /* 0x000ee80000300800 */
[----:B------:R-:W4:Y:S04]  /*385a0*/  LDL.LU R13, [R1+0xbc0] ;  /* 0x000bc000010d7983 */ /* 0x000f280000300800 */
[----:B------:R-:W5:Y:S04]  /*385b0*/  LDL.LU R14, [R1+0xb8c] ;  /* 0x000b8c00010e7983 */ /* 0x000f680000300800 */
        /* <DEDUP_REMOVED lines=25> */
[----:B--2---:R-:W-:-:S05]  /*38750*/  IADD3.X R6, R6, UR5, RZ, P4, !PT ;  /* 0x0000000506067c10 */ /* 0x004fca000a7fe4ff */
[----:B------:R0:W-:Y:S04]  /*38760*/  STL [R1+0xbd0], R6 ;  /* 0x000bd00601007387 */ /* 0x0001e80000100800 */
[----:B0-----:R-:W2:Y:S02]  /*38770*/  LDL.LU R6, [R1+0x162c] ;  /* 0x00162c0001067983 */ /* 0x001ea40000300800 */
[----:B--2---:R-:W-:-:S05]  /*38780*/  IADD3 R6, P4, R6, UR13, RZ ;  /* 0x0000000d06067c10 */ /* 0x004fca000ff9e0ff */
[----:B------:R0:W-:Y:S04]  /*38790*/  STL [R1+0xb9c], R6 ;  /* 0x000b9c0601007387 */ /* 0x0001e80000100800 */
[----:B0-----:R-:W2:Y:S01]  /*387a0*/  LDL.LU R6, [R1+0x1628] ;  /* 0x0016280001067983 */ /* 0x001ea20000300800 */
[----:B----4-:R-:W-:Y:S02]  /*387b0*/  IADD3.X R13, R13, UR5, RZ, P0, !PT ;  /* 0x000000050d0d7c10 */ /* 0x010fe400087fe4ff */
[----:B-----5:R-:W-:Y:S02]  /*387c0*/  IADD3 R14, P0, R14, UR13, RZ ;  /* 0x0000000d0e0e7c10 */ /* 0x020fe4000ff1e0ff */
[----:B---3--:R-:W-:Y:S02]  /*387d0*/  IADD3.X R15, R15, UR5, RZ, P1, !PT ;  /* 0x000000050f0f7c10 */ /* 0x008fe40008ffe4ff */
        /* <DEDUP_REMOVED lines=19> */
[----:B--2---:R-:W-:Y:S02]  /*38910*/  IADD3.X R6, R6, UR5, RZ, P6, !PT ;  /* 0x0000000506067c10 */ /* 0x004fe4000b7fe4ff */
[----:B------:R-:W-:-:S03]  /*38920*/  IADD3 R12, P6, R12, UR13, RZ ;  /* 0x0000000d0c0c7c10 */ /* 0x000fc6000ffde0ff */
        /* <DEDUP_REMOVED lines=388> */
[----:B--2---:R-:W-:Y:S02]  /*3a170*/  IADD3.X R6, R6, UR5, RZ, P4, !PT ;  /* 0x0000000506067c10 */ /* 0x004fe4000a7fe4ff */
        /* <DEDUP_REMOVED lines=31> */
[----:B0-----:R-:W2:Y:S04]  /*3a370*/  LDL.LU R26, [R1+0x934] ;  /* 0x00093400011a7983 */ /* 0x001ea80000300800 */
[----:B------:R-:W3:Y:S01]  /*3a380*/  LDL.LU R6, [R1+0x92c] ;  /* 0x00092c0001067983 */ /* 0x000ee20000300800 */
[----:B------:R-:W-:-:S03]  /*3a390*/  IADD3.X R27, R27, UR5, RZ, P4, !PT ;  /* 0x000000051b1b7c10 */ /* 0x000fc6000a7fe4ff */
[----:B---3--:R0:W-:Y:S04]  /*3a3a0*/  STL [R1+0x1604], R6 ;  /* 0x0016040601007387 */ /* 0x0081e80000100800 */
[----:B------:R1:W-:Y:S04]  /*3a3b0*/  STL [R1+0x968], R27 ;  /* 0x0009681b01007387 */ /* 0x0003e80000100800 */
        /* <DEDUP_REMOVED lines=24> */
[----:B--2---:R-:W-:-:S03]  /*3a540*/  IADD3 R26, P4, R26, UR13, RZ ;  /* 0x0000000d1a1a7c10 */ /* 0x004fc6000ff9e0ff */
[----:B------:R-:W2:Y:S04]  /*3a550*/  LDL.LU R0, [R1+0x8cc] ;  /* 0x0008cc0001007983 */ /* 0x000ea80000300800 */
[----:B------:R-:W2:Y:S04]  /*3a560*/  LDL.LU R29, [R1+0x8f8] ;  /* 0x0008f800011d7983 */ /* 0x000ea80000300800 */
[----:B------:R-:W2:Y:S04]  /*3a570*/  LDL.LU R28, [R1+0x8c4] ;  /* 0x0008c400011c7983 */ /* 0x000ea80000300800 */
[----:B-1----:R-:W2:Y:S04]  /*3a580*/  LDL.LU R27, [R1+0x8f0] ;  /* 0x0008f000011b7983 */ /* 0x002ea80000300800 */
[----:B------:R0:W-:Y:S04]  /*3a590*/  STL [R1+0x934], R26 ;  /* 0x0009341a01007387 */ /* 0x0001e80000100800 */
[----:B0-----:R-:W2:Y:S01]  /*3a5a0*/  LDL.LU R26, [R1+0x8bc] ;  /* 0x0008bc00011a7983 */ /* 0x001ea20000300800 */
[----:B---3--:R-:W-:-:S05]  /*3a5b0*/  IADD3.X R6, R6, UR5, RZ, P6, !PT ;  /* 0x0000000506067c10 */ /* 0x008fca000b7fe4ff */
[----:B------:R0:W-:Y:S04]  /*3a5c0*/  STL [R1+0x960], R6 ;  /* 0x0009600601007387 */ /* 0x0001e80000100800 */
[----:B0-----:R-:W3:Y:S01]  /*3a5d0*/  LDL.LU R6, [R1+0x1604] ;  /* 0x0016040001067983 */ /* 0x001ee20000300800 */
[----:B----4-:R-:W-:Y:S02]  /*3a5e0*/  IADD3.X R12, R12, UR5, RZ, P0, !PT ;  /* 0x000000050c0c7c10 */ /* 0x010fe400087fe4ff */
[----:B-----5:R-:W-:Y:S02]  /*3a5f0*/  IADD3 R13, P0, R13, UR13, RZ ;  /* 0x0000000d0d0d7c10 */ /* 0x020fe4000ff1e0ff */
        /* <DEDUP_REMOVED lines=19> */
[----:B--2---:R-:W-:-:S02]  /*3a730*/  IADD3 R0, P5, R0, UR13, RZ ;  /* 0x0000000d00007c10 */ /* 0x004fc4000ffbe0ff */
[----:B------:R-:W-:Y:S02]  /*3a740*/  IADD3.X R29, R29, UR5, RZ, P4, !PT ;  /* 0x000000051d1d7c10 */ /* 0x000fe4000a7fe4ff */
[----:B------:R-:W-:Y:S02]  /*3a750*/  IADD3 R28, P4, R28, UR13, RZ ;  /* 0x0000000d1c1c7c10 */ /* 0x000fe4000ff9e0ff */
[----:B---3--:R-:W-:-:S05]  /*3a760*/  IADD3 R6, P6, R6, UR13, RZ ;  /* 0x0000000d06067c10 */ /* 0x008fca000ffde0ff */
        /* <DEDUP_REMOVED lines=24> */
[----:B------:R-:W-:Y:S04]  /*3a8f0*/  STL [R1+0x908], R17 ;  /* 0x0009081101007387 */ /* 0x000fe80000100800 */
[----:B------:R-:W-:Y:S04]  /*3a900*/  STL [R1+0x8d4], R18 ;  /* 0x0008d41201007387 */ /* 0x000fe80000100800 */
[----:B------:R-:W-:Y:S04]  /*3a910*/  STL [R1+0x900], R19 ;  /* 0x0009001301007387 */ /* 0x000fe80000100800 */
[----:B------:R-:W-:Y:S04]  /*3a920*/  STL [R1+0x8cc], R0 ;  /* 0x0008cc0001007387 */ /* 0x000fe80000100800 */
[----:B------:R0:W-:Y:S04]  /*3a930*/  STL [R1+0x8f0], R27 ;  /* 0x0008f01b01007387 */ /* 0x0001e80000100800 */
[----:B------:R-:W-:Y:S04]  /*3a940*/  STL [R1+0x8f8], R29 ;  /* 0x0008f81d01007387 */ /* 0x000fe80000100800 */
[----:B0-----:R-:W2:Y:S04]  /*3a950*/  LDL.LU R27, [R1+0x8e8] ;  /* 0x0008e800011b7983 */ /* 0x001ea80000300800 */
[----:B------:R-:W-:Y:S04]  /*3a960*/  STL [R1+0x8c4], R28 ;  /* 0x0008c41c01007387 */ /* 0x000fe80000100800 */
[----:B------:R-:W3:Y:S01]  /*3a970*/  LDL.LU R6, [R1+0x8e0] ;  /* 0x0008e00001067983 */ /* 0x000ee20000300800 */
[----:B------:R-:W-:-:S03]  /*3a980*/  IADD3 R26, P6, R26, UR13, RZ ;  /* 0x0000000d1a1a7c10 */ /* 0x000fc6000ffde0ff */
[----:B---3--:R0:W-:Y:S04]  /*3a990*/  STL [R1+0x1600], R6 ;  /* 0x0016000601007387 */ /* 0x0081e80000100800 */
[----:B0-----:R-:W3:Y:S04]  /*3a9a0*/  LDL.LU R6, [R1+0x8b4] ;  /* 0x0008b40001067983 */ /* 0x001ee80000300800 */
[----:B------:R0:W-:Y:S04]  /*3a9b0*/  STL [R1+0x8bc], R26 ;  /* 0x0008bc1a01007387 */ /* 0x0001e80000100800 */
[----:B------:R-:W4:Y:S04]  /*3a9c0*/  LDL.LU R12, [R1+0x8ac] ;  /* 0x0008ac00010c7983 */ /* 0x000f280000300800 */
[----:B------:R-:W5:Y:S04]  /*3a9d0*/  LDL.LU R13, [R1+0x8d8] ;  /* 0x0008d800010d7983 */ /* 0x000f680000300800 */
        /* <DEDUP_REMOVED lines=21> */
[----:B--2---:R-:W-:-:S03]  /*3ab30*/  IADD3.X R27, R27, UR5, RZ, P0, !PT ;  /* 0x000000051b1b7c10 */ /* 0x004fc600087fe4ff */
[----:B------:R-:W2:Y:S04]  /*3ab40*/  LDL.LU R0, [R1+0x894] ;  /* 0x0008940001007983 */ /* 0x000ea80000300800 */
[----:B------:R-:W2:Y:S04]  /*3ab50*/  LDL.LU R29, [R1+0x12e0] ;  /* 0x0012e000011d7983 */ /* 0x000ea80000300800 */
[----:B0-----:R-:W2:Y:S04]  /*3ab60*/  LDL.LU R26, [R1+0xc90] ;  /* 0x000c9000011a7983 */ /* 0x001ea80000300800 */
[----:B------:R-:W2:Y:S04]  /*3ab70*/  LDL.LU R28, [R1+0x12ac] ;  /* 0x0012ac00011c7983 */ /* 0x000ea80000300800 */
[----:B------:R0:W-:Y:S04]  /*3ab80*/  STL [R1+0x8e8], R27 ;  /* 0x0008e81b01007387 */ /* 0x0001e80000100800 */
[----:B0-----:R-:W2:Y:S01]  /*3ab90*/  LDL.LU R27, [R1+0xca4] ;  /* 0x000ca400011b7983 */ /* 0x001ea20000300800 */
[----:B---3--:R-:W-:-:S05]  /*3aba0*/  IADD3 R6, P0, R6, UR13, RZ ;  /* 0x0000000d06067c10 */ /* 0x008fca000ff1e0ff */
[----:B------:R0:W-:Y:S04]  /*3abb0*/  STL [R1+0x8b4], R6 ;  /* 0x0008b40601007387 */ /* 0x0001e80000100800 */
[----:B0-----:R-:W3:Y:S01]  /*3abc0*/  LDL.LU R6, [R1+0x1600] ;  /* 0x0016000001067983 */ /* 0x001ee20000300800 */
[----:B------:R-:W-:Y:S01]  /*3abd0*/  USHF.L.U32 UR14, UR10, 0x7, URZ ;  /* 0x000000070a0e7899 */ /* 0x000fe2000800063f */
[----:B-----5:R-:W-:Y:S02]  /*3abe0*/  IADD3.X R13, R13, UR5, RZ, P2, !PT ;  /* 0x000000050d0d7c10 */ /* 0x020fe400097fe4ff */
[----:B----4-:R-:W-:Y:S02]  /*3abf0*/  IADD3 R14, P2, R14, UR13, RZ ;  /* 0x0000000d0e0e7c10 */ /* 0x010fe4000ff5e0ff */
[----:B------:R-:W-:-:S02]  /*3ac00*/  IADD3.X R15, R15, UR5, RZ, P3, !PT ;  /* 0x000000050f0f7c10 */ /* 0x000fc40009ffe4ff */
[----:B------:R-:W-:Y:S02]  /*3ac10*/  IADD3 R20, P3, R20, UR13, RZ ;  /* 0x0000000d14147c10 */ /* 0x000fe4000ff7e0ff */
[----:B------:R-:W-:Y:S02]  /*3ac20*/  IADD3.X R21, R21, UR5, RZ, P5, !PT ;  /* 0x0000000515157c10 */ /* 0x000fe4000affe4ff */
[----:B------:R-:W-:Y:S02]  /*3ac30*/  IADD3 R10, P5, R10, UR14, RZ ;  /* 0x0000000e0a0a7c10 */ /* 0x000fe4000ffbe0ff */
[----:B------:R-:W-:Y:S01]  /*3ac40*/  IADD3.X R11, R11, UR5, RZ, P4, !PT ;  /* 0x000000050b0b7c10 */ /* 0x000fe2000a7fe4ff */
[----:B------:R-:W-:Y:S01]  /*3ac50*/  USHF.L.U32 UR4, UR10, 0x7, URZ ;  /* 0x000000070a047899 */ /* 0x000fe2000800063f */
[----:B------:R-:W-:Y:S02]  /*3ac60*/  IADD3 R8, P4, R8, UR14, RZ ;  /* 0x0000000e08087c10 */ /* 0x000fe4000ff9e0ff */
[----:B------:R-:W-:-:S02]  /*3ac70*/  IADD3.X R9, R9, UR5, RZ, P6, !PT ;  /* 0x0000000509097c10 */ /* 0x000fc4000b7fe4ff */
[----:B------:R-:W-:Y:S02]  /*3ac80*/  IADD3 R7, P6, R7, UR14, RZ ;  /* 0x0000000e07077c10 */ /* 0x000fe4000ffde0ff */
[----:B------:R-:W-:Y:S01]  /*3ac90*/  IADD3.X R4, R4, UR5, RZ, P0, !PT ;  /* 0x0000000504047c10 */ /* 0x000fe200087fe4ff */
[----:B------:R-:W-:Y:S01]  /*3aca0*/  USHF.R.S32.HI UR4, URZ, 0x1f, UR4 ;  /* 0x0000001f3f047899 */ /* 0x000fe20008011404 */
[----:B------:R-:W-:Y:S02]  /*3acb0*/  IADD3 R5, P0, R5, UR14, RZ ;  /* 0x0000000e05057c10 */ /* 0x000fe4000ff1e0ff */
[----:B------:R-:W-:Y:S02]  /*3acc0*/  IADD3.X R22, R22, UR5, RZ, P2, !PT ;  /* 0x0000000516167c10 */ /* 0x000fe400097fe4ff */
[----:B------:R-:W-:Y:S02]  /*3acd0*/  IADD3.X R23, R23, UR5, RZ, P3, !PT ;  /* 0x0000000517177c10 */ /* 0x000fe40009ffe4ff */
[----:B------:R-:W-:-:S02]  /*3ace0*/  IADD3 R24, P3, R24, UR14, RZ ;  /* 0x0000000e18187c10 */ /* 0x000fc4000ff7e0ff */
[----:B------:R-:W-:Y:S02]  /*3acf0*/  IADD3 R25, P2, R25, UR14, RZ ;  /* 0x0000000e19197c10 */ /* 0x000fe4000ff5e0ff */
[----:B------:R-:W-:Y:S02]  /*3ad00*/  IADD3.X R16, R16, UR4, RZ, P5, !PT ;  /* 0x0000000410107c10 */ /* 0x000fe4000affe4ff */
[----:B------:R-:W-:Y:S02]  /*3ad10*/  IADD3 R17, P5, R17, UR14, RZ ;  /* 0x0000000e11117c10 */ /* 0x000fe4000ffbe0ff */
[----:B------:R-:W-:Y:S02]  /*3ad20*/  IADD3.X R18, R18, UR4, RZ, P3, !PT ;  /* 0x0000000412127c10 */ /* 0x000fe40009ffe4ff */
[----:B------:R-:W-:Y:S02]  /*3ad30*/  IADD3 R19, P3, R19, UR14, RZ ;  /* 0x0000000e13137c10 */ /* 0x000fe4000ff7e0ff */
[----:B--2---:R-:W-:-:S02]  /*3ad40*/  IADD3.X R0, R0, UR4, RZ, P4, !PT ;  /* 0x0000000400007c10 */ /* 0x004fc4000a7fe4ff */
[----:B------:R-:W-:Y:S02]  /*3ad50*/  IADD3.X R26, R26, UR4, RZ, P5, !PT ;  /* 0x000000041a1a7c10 */ /* 0x000fe4000affe4ff */
[----:B------:R-:W-:Y:S02]  /*3ad60*/  IADD3 R29, P4, R29, UR14, RZ ;  /* 0x0000000e1d1d7c10 */ /* 0x000fe4000ff9e0ff */
[----:B---3--:R-:W-:Y:S02]  /*3ad70*/  IADD3.X R6, R6, UR5, RZ, P1, !PT ;  /* 0x0000000506067c10 */ /* 0x008fe40008ffe4ff */
        /* <DEDUP_REMOVED lines=32> */
[----:B------:R-:W-:-:S02]  /*3af80*/  IADD3 R28, P5, R28, UR14, RZ ;  /* 0x0000000e1c1c7c10 */ /* 0x000fc4000ffbe0ff */
[----:B------:R-:W-:Y:S01]  /*3af90*/  IADD3.X R27, R27, UR4, RZ, P6, !PT ;  /* 0x000000041b1b7c10 */ /* 0x000fe2000b7fe4ff */
[----:B---3--:R0:W-:Y:S04]  /*3afa0*/  STL [R1+0x15fc], R6 ;  /* 0x0015fc0601007387 */ /* 0x0081e80000100800 */
[----:B------:R-:W-:Y:S04]  /*3afb0*/  STL [R1+0x12ac], R28 ;  /* 0x0012ac1c01007387 */ /* 0x000fe80000100800 */
[----:B0-----:R-:W3:Y:S04]  /*3afc0*/  LDL.LU R6, [R1+0xca0] ;  /* 0x000ca00001067983 */ /* 0x001ee80000300800 */
[----:B------:R0:W-:Y:S04]  /*3afd0*/  STL [R1+0xca4], R27 ;  /* 0x000ca41b01007387 */ /* 0x0001e80000100800 */
        /* <DEDUP_REMOVED lines=25> */
[----:B0-----:R-:W2:Y:S04]  /*3b170*/  LDL.LU R27, [R1+0x1288] ;  /* 0x00128800011b7983 */ /* 0x001ea80000300800 */
[----:B------:R-:W2:Y:S04]  /*3b180*/  LDL.LU R29, [R1+0x1274] ;  /* 0x00127400011d7983 */ /* 0x000ea80000300800 */
[----:B------:R-:W2:Y:S04]  /*3b190*/  LDL.LU R28, [R1+0x1280] ;  /* 0x00128000011c7983 */ /* 0x000ea80000300800 */
        /* <DEDUP_REMOVED lines=25> */
[----:B--2---:R-:W-:Y:S02]  /*3b330*/  IADD3.X R27, R27, UR4, RZ, P6, !PT ;  /* 0x000000041b1b7c10 */ /* 0x004fe4000b7fe4ff */
[----:B------:R-:W-:-:S02]  /*3b340*/  IADD3.X R19, R19, UR4, RZ, P5, !PT ;  /* 0x0000000413137c10 */ /* 0x000fc4000affe4ff */
        /* <DEDUP_REMOVED lines=33> */
[----:B------:R-:W-:-:S03]  /*3b560*/  IADD3.X R28, R28, UR4, RZ, P4, !PT ;  /* 0x000000041c1c7c10 */ /* 0x000fc6000a7fe4ff */
[----:B------:R-:W-:Y:S01]  /*3b570*/  STL [R1+0x1274], R29 ;  /* 0x0012741d01007387 */ /* 0x000fe20000100800 */
[----:B------:R-:W-:-:S03]  /*3b580*/  IADD3 R26, P4, R26, UR14, RZ ;  /* 0x0000000e1a1a7c10 */ /* 0x000fc6000ff9e0ff */
[----:B---3--:R0:W-:Y:S04]  /*3b590*/  STL [R1+0x15f8], R6 ;  /* 0x0015f80601007387 */ /* 0x0081e80000100800 */
[----:B------:R-:W-:Y:S04]  /*3b5a0*/  STL [R1+0x1280], R28 ;  /* 0x0012801c01007387 */ /* 0x000fe80000100800 */
        /* <DEDUP_REMOVED lines=26> */
[----:B0-----:R-:W2:Y:S04]  /*3b750*/  LDL.LU R26, [R1+0x1210] ;  /* 0x00121000011a7983 */ /* 0x001ea80000300800 */
[----:B------:R-:W2:Y:S04]  /*3b760*/  LDL.LU R0, [R1+0x11bc] ;  /* 0x0011bc0001007983 */ /* 0x000ea80000300800 */
[----:B------:R-:W2:Y:S04]  /*3b770*/  LDL.LU R29, [R1+0x1208] ;  /* 0x00120800011d7983 */ /* 0x000ea80000300800 */
[----:B------:R-:W2:Y:S04]  /*3b780*/  LDL.LU R28, [R1+0x11f4] ;  /* 0x0011f400011c7983 */ /* 0x000ea80000300800 */
[----:B------:R0:W-:Y:S04]  /*3b790*/  STL [R1+0x1278], R27 ;  /* 0x0012781b01007387 */ /* 0x0001e80000100800 */
[----:B0-----:R-:W2:Y:S01]  /*3b7a0*/  LDL.LU R27, [R1+0x1200] ;  /* 0x00120000011b7983 */ /* 0x001ea20000300800 */
[----:B---3--:R-:W-:-:S05]  /*3b7b0*/  IADD3 R6, P0, R6, UR14, RZ ;  /* 0x0000000e06067c10 */ /* 0x008fca000ff1e0ff */
[----:B------:R0:W-:Y:S04]  /*3b7c0*/  STL [R1+0x1264], R6 ;  /* 0x0012640601007387 */ /* 0x0001e80000100800 */
[----:B0-----:R-:W3:Y:S01]  /*3b7d0*/  LDL.LU R6, [R1+0x15f8] ;  /* 0x0015f80001067983 */ /* 0x001ee20000300800 */
[----:B-----5:R-:W-:Y:S02]  /*3b7e0*/  IADD3.X R13, R13, UR4, RZ, P1, !PT ;  /* 0x000000040d0d7c10 */ /* 0x020fe40008ffe4ff */
[----:B----4-:R-:W-:Y:S02]  /*3b7f0*/  IADD3 R14, P1, R14, UR14, RZ ;  /* 0x0000000e0e0e7c10 */ /* 0x010fe4000ff3e0ff */
        /* <DEDUP_REMOVED lines=19> */
[----:B------:R-:W-:-:S02]  /*3b930*/  IADD3 R0, P4, R0, UR14, RZ ;  /* 0x0000000e00007c10 */ /* 0x000fc4000ff9e0ff */
        /* <DEDUP_REMOVED lines=26> */
[----:B------:R0:W-:Y:S04]  /*3bae0*/  STL [R1+0x1210], R26 ;  /* 0x0012101a01007387 */ /* 0x0001e80000100800 */
[----:B------:R-:W-:Y:S04]  /*3baf0*/  STL [R1+0x1218], R18 ;  /* 0x0012181201007387 */ /* 0x000fe80000100800 */
[----:B0-----:R-:W2:Y:S04]  /*3bb00*/  LDL.LU R26, [R1+0x11ac] ;  /* 0x0011ac00011a7983 */ /* 0x001ea80000300800 */
[----:B------:R-:W-:Y:S04]  /*3bb10*/  STL [R1+0x1204], R19 ;  /* 0x0012041301007387 */ /* 0x000fe80000100800 */
[----:B------:R-:W-:Y:S04]  /*3bb20*/  STL [R1+0x11bc], R0 ;  /* 0x0011bc0001007387 */ /* 0x000fe80000100800 */
[----:B------:R-:W3:Y:S01]  /*3bb30*/  LDL.LU R6, [R1+0x11e4] ;  /* 0x0011e40001067983 */ /* 0x000ee20000300800 */
[----:B------:R-:W-:-:S02]  /*3bb40*/  IADD3.X R29, R29, UR4, RZ, P0, !PT ;  /* 0x000000041d1d7c10 */ /* 0x000fc400087fe4ff */
[----:B------:R-:W-:-:S03]  /*3bb50*/  IADD3 R28, P0, R28, UR14, RZ ;  /* 0x0000000e1c1c7c10 */ /* 0x000fc6000ff1e0ff */
[----:B------:R-:W-:Y:S01]  /*3bb60*/  STL [R1+0x1208], R29 ;  /* 0x0012081d01007387 */ /* 0x000fe20000100800 */
[----:B------:R-:W-:-:S03]  /*3bb70*/  IADD3.X R27, R27, UR4, RZ, P6, !PT ;  /* 0x000000041b1b7c10 */ /* 0x000fc6000b7fe4ff */
        /* <DEDUP_REMOVED lines=27> */
[----:B0-----:R-:W2:Y:S04]  /*3bd30*/  LDL.LU R27, [R1+0x1198] ;  /* 0x00119800011b7983 */ /* 0x001ea80000300800 */
[----:B------:R-:W2:Y:S04]  /*3bd40*/  LDL.LU R19, [R1+0x1184] ;  /* 0x0011840001137983 */ /* 0x000ea80000300800 */
[----:B------:R-:W2:Y:S04]  /*3bd50*/  LDL.LU R0, [R1+0x1190] ;  /* 0x0011900001007983 */ /* 0x000ea80000300800 */
[----:B------:R-:W2:Y:S04]  /*3bd60*/  LDL.LU R29, [R1+0x113c] ;  /* 0x00113c00011d7983 */ /* 0x000ea80000300800 */
[----:B------:R0:W-:Y:S04]  /*3bd70*/  STL [R1+0x11ac], R26 ;  /* 0x0011ac1a01007387 */ /* 0x0001e80000100800 */
[----:B------:R-:W2:Y:S04]  /*3bd80*/  LDL.LU R28, [R1+0x1188] ;  /* 0x00118800011c7983 */ /* 0x000ea80000300800 */
        /* <DEDUP_REMOVED lines=23> */
[----:B------:R-:W-:Y:S02]  /*3bf00*/  IADD3.X R17, R17, UR4, RZ, P4, !PT ;  /* 0x0000000411117c10 */ /* 0x000fe4000a7fe4ff */
[----:B------:R-:W-:Y:S02]  /*3bf10*/  IADD3 R18, P4, R18, UR14, RZ ;  /* 0x0000000e12127c10 */ /* 0x000fe4000ff9e0ff */
[----:B------:R-:W-:-:S02]  /*3bf20*/  IADD3 R19, P0, R19, UR14, RZ ;  /* 0x0000000e13137c10 */ /* 0x000fc4000ff1e0ff */
[----:B------:R-:W-:Y:S02]  /*3bf30*/  IADD3.X R0, R0, UR4, RZ, P6, !PT ;  /* 0x0000000400007c10 */ /* 0x000fe4000b7fe4ff */
[----:B---3--:R-:W-:-:S04]  /*3bf40*/  IADD3 R6, P1, R6, UR14, RZ ;  /* 0x0000000e06067c10 */ /* 0x008fc8000ff3e0ff */
[----:B------:R-:W-:Y:S01]  /*3bf50*/  IADD3.X R20, R20, UR4, RZ, P1, !PT ;  /* 0x0000000414147c10 */ /* 0x000fe20008ffe4ff */
[----:B------:R-:W-:Y:S04]  /*3bf60*/  STL [R1+0x11e4], R6 ;  /* 0x0011e40601007387 */ /* 0x000fe80000100800 */
        /* <DEDUP_REMOVED lines=25> */
[----:B------:R-:W-:Y:S04]  /*3c100*/  STL [R1+0x1184], R19 ;  /* 0x0011841301007387 */ /* 0x000fe80000100800 */
        /* <DEDUP_REMOVED lines=37> */
[----:B------:R-:W2:Y:S04]  /*3c360*/  LDL.LU R29, [R1+0x1110] ;  /* 0x00111000011d7983 */ /* 0x000ea80000300800 */
[----:B------:R-:W2:Y:S04]  /*3c370*/  LDL.LU R28, [R1+0x10bc] ;  /* 0x0010bc00011c7983 */ /* 0x000ea80000300800 */
        /* <DEDUP_REMOVED lines=21> */
[----:B--2---:R-:W-:Y:S02]  /*3c4d0*/  IADD3.X R26, R26, UR4, RZ, P6, !PT ;  /* 0x000000041a1a7c10 */ /* 0x004fe4000b7fe4ff */
[----:B------:R-:W-:Y:S02]  /*3c4e0*/  IADD3 R17, P0, R17, UR14, RZ ;  /* 0x0000000e11117c10 */ /* 0x000fe4000ff1e0ff */
[----:B------:R-:W-:Y:S02]  /*3c4f0*/  IADD3 R18, P6, R18, UR14, RZ ;  /* 0x0000000e12127c10 */ /* 0x000fe4000ffde0ff */
[----:B------:R-:W-:Y:S02]  /*3c500*/  IADD3.X R19, R19, UR4, RZ, P1, !PT ;  /* 0x0000000413137c10 */ /* 0x000fe40008ffe4ff */
[----:B------:R-:W-:-:S02]  /*3c510*/  IADD3 R0, P1, R0, UR14, RZ ;  /* 0x0000000e00007c10 */ /* 0x000fc4000ff3e0ff */
[----:B---3--:R-:W-:Y:S02]  /*3c520*/  IADD3.X R6, R6, UR4, RZ, P2, !PT ;  /* 0x0000000406067c10 */ /* 0x008fe400097fe4ff */
[----:B------:R-:W-:-:S03]  /*3c530*/  IADD3 R12, P2, R12, UR14, RZ ;  /* 0x0000000e0c0c7c10 */ /* 0x000fc6000ff5e0ff */
        /* <DEDUP_REMOVED lines=65> */
[----:B------:R-:W2:Y:S04]  /*3c950*/  LDL.LU R29, [R1+0x1084] ;  /* 0x00108400011d7983 */ /* 0x000ea80000300800 */
        /* <DEDUP_REMOVED lines=27> */
[----:B------:R-:W-:Y:S02]  /*3cb10*/  IADD3.X R0, R0, UR4, RZ, P2, !PT ;  /* 0x0000000400007c10 */ /* 0x000fe400097fe4ff */
        /* <DEDUP_REMOVED lines=20> */
[----:B------:R-:W-:Y:S01]  /*3cc60*/  STL [R1+0x10a4], R24 ;  /* 0x0010a41801007387 */ /* 0x000fe20000100800 */
[----:B------:R-:W-:-:S03]  /*3cc70*/  IADD3 R17, P1, R17, UR14, RZ ;  /* 0x0000000e11117c10 */ /* 0x000fc6000ff3e0ff */
[----:B------:R0:W-:Y:S04]  /*3cc80*/  STL [R1+0x10a8], R27 ;  /* 0x0010a81b01007387 */ /* 0x0001e80000100800 */
[----:B------:R-:W-:Y:S04]  /*3cc90*/  STL [R1+0x10b0], R25 ;  /* 0x0010b01901007387 */ /* 0x000fe80000100800 */
[----:B0-----:R-:W2:Y:S04]  /*3cca0*/  LDL.LU R27, [R1+0x1088] ;  /* 0x00108800011b7983 */ /* 0x001ea80000300800 */
[----:B------:R-:W-:Y:S04]  /*3ccb0*/  STL [R1+0x105c], R16 ;  /* 0x00105c1001007387 */ /* 0x000fe80000100800 */
[----:B------:R-:W-:Y:S04]  /*3ccc0*/  STL [R1+0x1094], R17 ;  /* 0x0010941101007387 */ /* 0x000fe80000100800 */
        /* <DEDUP_REMOVED lines=88> */
[----:B------:R-:W-:-:S03]  /*3d250*/  IADD3.X R17, R17, UR4, RZ, P2, !PT ;  /* 0x0000000411117c10 */ /* 0x000fc600097fe4ff */
[----:B------:R-:W-:Y:S01]  /*3d260*/  STL [R1+0x1038], R24 ;  /* 0x0010381801007387 */ /* 0x000fe20000100800 */
[----:B------:R-:W-:-:S03]  /*3d270*/  IADD3 R18, P2, R18, UR14, RZ ;  /* 0x0000000e12127c10 */ /* 0x000fc6000ff5e0ff */
[----:B0-----:R-:W2:Y:S04]  /*3d280*/  LDL.LU R26, [R1+0xfbc] ;  /* 0x000fbc00011a7983 */ /* 0x001ea80000300800 */
[----:B------:R-:W-:Y:S04]  /*3d290*/  STL [R1+0x1024], R25 ;  /* 0x0010241901007387 */ /* 0x000fe80000100800 */
[----:B------:R-:W-:Y:S04]  /*3d2a0*/  STL [R1+0xfdc], R16 ;  /* 0x000fdc1001007387 */ /* 0x000fe80000100800 */
        /* <DEDUP_REMOVED lines=63> */
[----:B------:R-:W-:Y:S02]  /*3d6a0*/  IADD3 R25, P2, R25, UR14, RZ ;  /* 0x0000000e19197c10 */ /* 0x000fe4000ff5e0ff */
[----:B------:R-:W-:Y:S02]  /*3d6b0*/  IADD3.X R16, R16, UR4, RZ, P1, !PT ;  /* 0x0000000410107c10 */ /* 0x000fe40008ffe4ff */
[----:B------:R-:W-:Y:S02]  /*3d6c0*/  IADD3 R17, P1, R17, UR14, RZ ;  /* 0x0000000e11117c10 */ /* 0x000fe4000ff3e0ff */
[----:B------:R-:W-:Y:S02]  /*3d6d0*/  IADD3.X R18, R18, UR4, RZ, P3, !PT ;  /* 0x0000000412127c10 */ /* 0x000fe40009ffe4ff */
        /* <DEDUP_REMOVED lines=81> */
[----:B------:R-:W-:Y:S02]  /*3dbf0*/  IADD3.X R9, R9, UR4, RZ, P6, !PT ;  /* 0x0000000409097c10 */ /* 0x000fe4000b7fe4ff */
[----:B------:R-:W-:Y:S02]  /*3dc00*/  IADD3 R7, P6, R7, UR14, RZ ;  /* 0x0000000e07077c10 */ /* 0x000fe4000ffde0ff */
[----:B------:R-:W-:-:S02]  /*3dc10*/  IADD3 R5, P1, R5, UR14, RZ ;  /* 0x0000000e05057c10 */ /* 0x000fc4000ff3e0ff */
[----:B------:R-:W-:Y:S02]  /*3dc20*/  IADD3.X R2, R2, UR4, RZ, P0, !PT ;  /* 0x0000000402027c10 */ /* 0x000fe400087fe4ff */
[----:B------:R-:W-:Y:S02]  /*3dc30*/  IADD3 R3, P0, R3, UR14, RZ ;  /* 0x0000000e03037c10 */ /* 0x000fe4000ff1e0ff */
[----:B------:R-:W-:Y:S02]  /*3dc40*/  IADD3.X R22, R22, UR4, RZ, P2, !PT ;  /* 0x0000000416167c10 */ /* 0x000fe400097fe4ff */
[----:B--2---:R-:W-:Y:S02]  /*3dc50*/  IADD3.X R26, R26, UR4, RZ, P1, !PT ;  /* 0x000000041a1a7c10 */ /* 0x004fe40008ffe4ff */
[----:B------:R-:W-:Y:S02]  /*3dc60*/  IADD3 R23, P2, R23, UR14, RZ ;  /* 0x0000000e17177c10 */ /* 0x000fe4000ff5e0ff */
[----:B------:R-:W-:-:S02]  /*3dc70*/  IADD3 R24, P1, R24, UR14, RZ ;  /* 0x0000000e18187c10 */ /* 0x000fc4000ff3e0ff */
[----:B------:R-:W-:Y:S02]  /*3dc80*/  IADD3.X R25, R25, UR4, RZ, P3, !PT ;  /* 0x0000000419197c10 */ /* 0x000fe40009ffe4ff */
[----:B------:R-:W-:Y:S02]  /*3dc90*/  IADD3 R16, P3, R16, UR14, RZ ;  /* 0x0000000e10107c10 */ /* 0x000fe4000ff7e0ff */
[----:B------:R-:W-:Y:S02]  /*3dca0*/  IADD3.X R17, R17, UR4, RZ, P2, !PT ;  /* 0x0000000411117c10 */ /* 0x000fe400097fe4ff */
        /* <DEDUP_REMOVED lines=116> */
[----:B------:R-:W-:Y:S01]  /*3e3f0*/  STL [R1+0xed0], R3 ;  /* 0x000ed00301007387 */ /* 0x000fe20000100800 */
[----:B------:R-:W-:-:S02]  /*3e400*/  IADD3.X R16, R16, UR4, RZ, P5, !PT ;  /* 0x0000000410107c10 */ /* 0x000fc4000affe4ff */
[----:B------:R-:W-:Y:S01]  /*3e410*/  IADD3 R17, P5, R17, UR14, RZ ;  /* 0x0000000e11117c10 */ /* 0x000fe2000ffbe0ff */
        /* <DEDUP_REMOVED lines=158> */
[----:B------:R-:W-:Y:S02]  /*3ee00*/  IADD3.X R5, R5, UR4, RZ, P2, !PT ;  /* 0x0000000405057c10 */ /* 0x000fe400097fe4ff */
[----:B------:R-:W-:Y:S02]  /*3ee10*/  IADD3 R2, P2, R2, UR14, RZ ;  /* 0x0000000e02027c10 */ /* 0x000fe4000ff5e0ff */
        /* <DEDUP_REMOVED lines=281> */
[----:B--2---:R-:W-:-:S02]  /*3ffb0*/  IADD3.X R26, R26, UR4, RZ, P5, !PT ;  /* 0x000000041a1a7c10 */ /* 0x004fc4000affe4ff */
        /* <DEDUP_REMOVED lines=144> */
[----:B------:R1:W-:Y:S04]  /*408c0*/  STL [R1+0x13bc], R28 ;  /* 0x0013bc1c01007387 */ /* 0x0003e80000100800 */
        /* <DEDUP_REMOVED lines=29> */
[----:B-1----:R-:W2:Y:S04]  /*40aa0*/  LDL.LU R28, [R1+0x1440] ;  /* 0x00144000011c7983 */ /* 0x002ea80000300800 */
[----:B0-----:R-:W2:Y:S04]  /*40ab0*/  LDL.LU R26, [R1+0x1450] ;  /* 0x00145000011a7983 */ /* 0x001ea80000300800 */
[----:B------:R-:W2:Y:S01]  /*40ac0*/  LDL.LU R27, [R1+0x145c] ;  /* 0x00145c00011b7983 */ /* 0x000ea20000300800 */
        /* <DEDUP_REMOVED lines=9> */
[----:B--2---:R-:W-:Y:S02]  /*40b60*/  IADD3.X R7, R7, UR4, RZ, P0, !PT ;  /* 0x0000000407077c10 */ /* 0x004fe400087fe4ff */
[----:B------:R-:W-:Y:S02]  /*40b70*/  IADD3.X R9, R9, UR4, RZ, P4, !PT ;  /* 0x0000000409097c10 */ /* 0x000fe4000a7fe4ff */
[----:B------:R-:W-:Y:S02]  /*40b80*/  IADD3 R4, P0, R4, UR14, RZ ;  /* 0x0000000e04047c10 */ /* 0x000fe4000ff1e0ff */
[----:B------:R-:W-:-:S02]  /*40b90*/  IADD3.X R5, R5, UR4, RZ, P1, !PT ;  /* 0x0000000405057c10 */ /* 0x000fc40008ffe4ff */
[----:B------:R-:W-:Y:S02]  /*40ba0*/  IADD3 R2, P1, R2, UR14, RZ ;  /* 0x0000000e02027c10 */ /* 0x000fe4000ff3e0ff */
[----:B------:R-:W-:Y:S02]  /*40bb0*/  IADD3.X R3, R3, UR4, RZ, P2, !PT ;  /* 0x0000000403037c10 */ /* 0x000fe400097fe4ff */
[----:B------:R-:W-:Y:S02]  /*40bc0*/  IADD3 R22, P2, R22, UR14, RZ ;  /* 0x0000000e16167c10 */ /* 0x000fe4000ff5e0ff */
[----:B------:R-:W-:Y:S02]  /*40bd0*/  IADD3.X R23, R23, UR4, RZ, P3, !PT ;  /* 0x0000000417177c10 */ /* 0x000fe40009ffe4ff */
[----:B---3--:R-:W-:-:S05]  /*40be0*/  IADD3.X R6, R6, UR4, RZ, P5, !PT ;  /* 0x0000000406067c10 */ /* 0x008fca000affe4ff */
[----:B------:R0:W-:Y:S04]  /*40bf0*/  STL [R1+0x13cc], R6 ;  /* 0x0013cc0601007387 */ /* 0x0001e80000100800 */
[----:B0-----:R-:W2:Y:S01]  /*40c00*/  LDL.LU R6, [R1+0x15bc] ;  /* 0x0015bc0001067983 */ /* 0x001ea20000300800 */
[----:B------:R-:W-:-:S04]  /*40c10*/  IADD3 R12, P5, R12, UR14, RZ ;  /* 0x0000000e0c0c7c10 */ /* 0x000fc8000ffbe0ff */
[----:B------:R-:W-:Y:S01]  /*40c20*/  IADD3.X R21, R21, UR4, RZ, P5, !PT ;  /* 0x0000000415157c10 */ /* 0x000fe2000affe4ff */
[----:B------:R0:W-:Y:S04]  /*40c30*/  STL [R1+0x1424], R12 ;  /* 0x0014240c01007387 */ /* 0x0001e80000100800 */
[----:B------:R0:W-:Y:S01]  /*40c40*/  STL [R1+0x13e0], R13 ;  /* 0x0013e00d01007387 */ /* 0x0001e20000100800 */
[----:B------:R-:W-:-:S03]  /*40c50*/  IADD3 R10, P5, R10, UR14, RZ ;  /* 0x0000000e0a0a7c10 */ /* 0x000fc6000ffbe0ff */
[----:B------:R0:W-:Y:S04]  /*40c60*/  STL [R1+0x1468], R14 ;  /* 0x0014680e01007387 */ /* 0x0001e80000100800 */
        /* <DEDUP_REMOVED lines=9> */
[----:B------:R0:W-:Y:S01]  /*40d00*/  STL [R1+0x140c], R5 ;  /* 0x00140c0501007387 */ /* 0x0001e20000100800 */
[----:B------:R-:W-:-:S03]  /*40d10*/  IADD3 R24, P3, R24, UR14, RZ ;  /* 0x0000000e18187c10 */ /* 0x000fc6000ff7e0ff */
[----:B------:R0:W-:Y:S01]  /*40d20*/  STL [R1+0x1454], R2 ;  /* 0x0014540201007387 */ /* 0x0001e20000100800 */
[----:B------:R-:W-:Y:S01]  /*40d30*/  IADD3.X R25, R25, UR4, RZ, P5, !PT ;  /* 0x0000000419197c10 */ /* 0x000fe2000affe4ff */
[----:B------:R-:W-:Y:S02]  /*40d40*/  UIADD3 UR6, UR12, 0x7f, URZ ;  /* 0x0000007f0c067890 */ /* 0x000fe4000fffe03f */
[----:B------:R0:W-:Y:S01]  /*40d50*/  STL [R1+0x141c], R3 ;  /* 0x00141c0301007387 */ /* 0x0001e20000100800 */
[----:B------:R-:W-:-:S03]  /*40d60*/  IADD3.X R16, R16, UR4, RZ, P0, !PT ;  /* 0x0000000410107c10 */ /* 0x000fc600087fe4ff */
[----:B------:R0:W-:Y:S01]  /*40d70*/  STL [R1+0x1460], R22 ;  /* 0x0014601601007387 */ /* 0x0001e20000100800 */
[----:B------:R-:W-:-:S03]  /*40d80*/  IADD3 R17, P0, R17, UR14, RZ ;  /* 0x0000000e11117c10 */ /* 0x000fc6000ff1e0ff */
[----:B------:R0:W-:Y:S01]  /*40d90*/  STL [R1+0x142c], R23 ;  /* 0x00142c1701007387 */ /* 0x0001e20000100800 */
[----:B------:R-:W-:-:S03]  /*40da0*/  IADD3 R18, P5, R18, UR14, RZ ;  /* 0x0000000e12127c10 */ /* 0x000fc6000ffbe0ff */
[----:B------:R0:W-:Y:S01]  /*40db0*/  STL [R1+0x1470], R24 ;  /* 0x0014701801007387 */ /* 0x0001e20000100800 */
[----:B------:R-:W-:Y:S01]  /*40dc0*/  IADD3.X R19, R19, UR4, RZ, P6, !PT ;  /* 0x0000000413137c10 */ /* 0x000fe2000b7fe4ff */
[----:B------:R-:W-:Y:S02]  /*40dd0*/  USHF.R.S32.HI UR7, URZ, 0x1f, UR6 ;  /* 0x0000001f3f077899 */ /* 0x000fe40008011406 */
[----:B------:R0:W-:Y:S01]  /*40de0*/  STL [R1+0x143c], R25 ;  /* 0x00143c1901007387 */ /* 0x0001e20000100800 */
[----:B------:R-:W-:-:S03]  /*40df0*/  IADD3.X R0, R0, UR4, RZ, P1, !PT ;  /* 0x0000000400007c10 */ /* 0x000fc60008ffe4ff */
[----:B------:R0:W-:Y:S01]  /*40e00*/  STL [R1+0x1410], R16 ;  /* 0x0014101001007387 */ /* 0x0001e20000100800 */
[----:B------:R-:W-:-:S03]  /*40e10*/  IADD3.X R29, R29, UR4, RZ, P2, !PT ;  /* 0x000000041d1d7c10 */ /* 0x000fc600097fe4ff */
[----:B------:R0:W-:Y:S01]  /*40e20*/  STL [R1+0x147c], R17 ;  /* 0x00147c1101007387 */ /* 0x0001e20000100800 */
[----:B------:R-:W-:-:S03]  /*40e30*/  IADD3.X R27, R27, UR4, RZ, P5, !PT ;  /* 0x000000041b1b7c10 */ /* 0x000fc6000affe4ff */
[----:B------:R0:W-:Y:S01]  /*40e40*/  STL [R1+0x1480], R18 ;  /* 0x0014801201007387 */ /* 0x0001e20000100800 */
[----:B------:R-:W-:Y:S01]  /*40e50*/  IADD3.X R28, R28, UR4, RZ, P3, !PT ;  /* 0x000000041c1c7c10 */ /* 0x000fe20009ffe4ff */
[----:B------:R-:W-:Y:S02]  /*40e60*/  ULEA.HI UR7, UR7, UR6, URZ, 0x7 ;  /* 0x0000000607077291 */ /* 0x000fe4000f8f383f */
[----:B------:R0:W-:Y:S01]  /*40e70*/  STL [R1+0x144c], R19 ;  /* 0x00144c1301007387 */ /* 0x0001e20000100800 */
[----:B------:R-:W-:-:S03]  /*40e80*/  IADD3.X R26, R26, UR4, RZ, P0, !PT ;  /* 0x000000041a1a7c10 */ /* 0x000fc600087fe4ff */
[----:B------:R0:W-:Y:S04]  /*40e90*/  STL [R1+0x1420], R0 ;  /* 0x0014200001007387 */ /* 0x0001e80000100800 */
[----:B------:R0:W-:Y:S04]  /*40ea0*/  STL [R1+0x1430], R29 ;  /* 0x0014301d01007387 */ /* 0x0001e80000100800 */
[----:B------:R0:W-:Y:S01]  /*40eb0*/  STL [R1+0x145c], R27 ;  /* 0x00145c1b01007387 */ /* 0x0001e20000100800 */
[----:B------:R-:W-:-:S03]  /*40ec0*/  USHF.R.S32.HI UR7, URZ, 0x7, UR7 ;  /* 0x000000073f077899 */ /* 0x000fc60008011407 */
[----:B------:R0:W-:Y:S04]  /*40ed0*/  STL [R1+0x1440], R28 ;  /* 0x0014401c01007387 */ /* 0x0001e80000100800 */
[----:B------:R0:W-:Y:S01]  /*40ee0*/  STL [R1+0x1450], R26 ;  /* 0x0014501a01007387 */ /* 0x0001e20000100800 */
[----:B--2---:R-:W-:-:S13]  /*40ef0*/  ISETP.NE.U32.AND P4, PT, R6, UR7, PT ;  /* 0x0000000706007c0c */ /* 0x004fda000bf85070 */
[----:B0-----:R-:W-:Y:S05]  /*40f00*/  @P4 BRA `(.L_x_2) ;  /* 0xfffffd48002c4947 */ /* 0x001fea000383ffff */
.L_x_1:
[----:B------:R-:W2:Y:S01]  /*40f10*/  LDL.LU R9, [R1+0x3cc] ;  /* 0x0003cc0001097983 */ /* 0x000ea20000300800 */
[----:B------:R-:W3:Y:S01]  /*40f20*/  S2UR UR5, SR_CgaCtaId ;  /* 0x00000000000579c3 */ /* 0x000ee20000008800 */
[----:B------:R-:W-:Y:S01]  /*40f30*/  ULDC.64 UR14, c[0x0][0x228] ;  /* 0x00008a00000e7ab9 */ /* 0x000fe20000000a00 */
[----:B------:R-:W-:Y:S01]  /*40f40*/  ULDC UR4, c[0x0][0x22c] ;  /* 0x00008b0000047ab9 */ /* 0x000fe20000000800 */
[----:B------:R-:W-:-:S05]  /*40f50*/  ULDC UR6, c[0x0][0x22c] ;  /* 0x00008b0000067ab9 */ /* 0x000fca0000000800 */
[----:B------:R-:W-:Y:S06]  /*40f60*/  BAR.SYNC.DEFER_BLOCKING 0x0 ;  /* 0x0000000000007b1d */ /* 0x000fec0000010000 */
[----:B--2---:R2:W-:Y:S04]  /*40f70*/  STL [R1+0x16a0], R9 ;  /* 0x0016a00901007387 */ /* 0x0045e80000100800 */
[----:B--2---:R-:W2:Y:S04]  /*40f80*/  LDL.LU R9, [R1+0x3c4] ;  /* 0x0003c40001097983 */ /* 0x004ea80000300800 */
[----:B--2---:R2:W-:Y:S04]  /*40f90*/  STL [R1+0x16a8], R9 ;  /* 0x0016a80901007387 */ /* 0x0045e80000100800 */
[----:B--2---:R-:W2:Y:S04]  /*40fa0*/  LDL.LU R9, [R1+0x3dc] ;  /* 0x0003dc0001097983 */ /* 0x004ea80000300800 */
[----:B--2---:R2:W-:Y:S04]  /*40fb0*/  STL [R1+0x16b0], R9 ;  /* 0x0016b00901007387 */ /* 0x0045e80000100800 */
[----:B--2---:R-:W2:Y:S04]  /*40fc0*/  LDL.LU R9, [R1+0x3d4] ;  /* 0x0003d40001097983 */ /* 0x004ea80000300800 */
[----:B------:R-:W4:Y:S04]  /*40fd0*/  LDL.LU R29, [R1+0x3b0] ;  /* 0x0003b000011d7983 */ /* 0x000f280000300800 */
[----:B----4-:R4:W-:Y:S04]  /*40fe0*/  STL [R1+0x169c], R29 ;  /* 0x00169c1d01007387 */ /* 0x0109e80000100800 */
[----:B----4-:R-:W4:Y:S04]  /*40ff0*/  LDL.LU R29, [R1+0x3c8] ;  /* 0x0003c800011d7983 */ /* 0x010f280000300800 */
[----:B----4-:R4:W-:Y:S04]  /*41000*/  STL [R1+0x16a4], R29 ;  /* 0x0016a41d01007387 */ /* 0x0109e80000100800 */
[----:B----4-:R-:W4:Y:S04]  /*41010*/  LDL.LU R29, [R1+0x3c0] ;  /* 0x0003c000011d7983 */ /* 0x010f280000300800 */
[----:B----4-:R4:W-:Y:S04]  /*41020*/  STL [R1+0x16ac], R29 ;  /* 0x0016ac1d01007387 */ /* 0x0109e80000100800 */
[----:B----4-:R-:W4:Y:S04]  /*41030*/  LDL.LU R29, [R1+0x3d8] ;  /* 0x0003d800011d7983 */ /* 0x010f280000300800 */
[----:B----4-:R4:W-:Y:S04]  /*41040*/  STL [R1+0x16b4], R29 ;  /* 0x0016b41d01007387 */ /* 0x0109e80000100800 */
[----:B----4-:R-:W2:Y:S04]  /*41050*/  LDL.LU R29, [R1+0x3d0] ;  /* 0x0003d000011d7983 */ /* 0x010ea80000300800 */
[----:B------:R-:W4:Y:S04]  /*41060*/  LDL.LU R28, [R1+0x3b4] ;  /* 0x0003b400011c7983 */ /* 0x000f280000300800 */
[----:B------:R-:W5:Y:S04]  /*41070*/  LDL.LU R27, [R1+0x3b8] ;  /* 0x0003b800011b7983 */ /* 0x000f680000300800 */
[----:B------:R-:W5:Y:S04]  /*41080*/  LDL.LU R26, [R1+0x3bc] ;  /* 0x0003bc00011a7983 */ /* 0x000f680000300800 */
[----:B------:R-:W3:Y:S04]  /*41090*/  LDL.LU R25, [R1+0x460] ;  /* 0x0004600001197983 */ /* 0x000ee80000300800 */
[----:B------:R-:W3:Y:S04]  /*410a0*/  LDL.LU R24, [R1+0x464] ;  /* 0x0004640001187983 */ /* 0x000ee80000300800 */
        /* <DEDUP_REMOVED lines=9> */
[----:B-1----:R-:W4:Y:S04]  /*41140*/  LDL.LU R14, [R1+0x45c] ;  /* 0x00045c00010e7983 */ /* 0x002f280000300800 */
        /* <DEDUP_REMOVED lines=11> */
[----:B0-----:R-:W4:Y:S01]  /*41200*/  LDL.LU R0, [R1+0x38c] ;  /* 0x00038c0001007983 */ /* 0x001f220000300800 */
[----:B--2---:R-:W-:-:S03]  /*41210*/  F2FP.SATFINITE.E4M3.F32.PACK_AB_MERGE_C R9, R9, R29, RZ ;  /* 0x0000001d0909723e */ /* 0x004fc600048070ff */
[----:B------:R-:W2:Y:S04]  /*41220*/  LDL.LU R29, [R1+0x16b4] ;  /* 0x0016b400011d7983 */ /* 0x000ea80000300800 */
[----:B------:R0:W-:Y:S04]  /*41230*/  STL [R1+0x70], R9 ;  /* 0x0000700901007387 */ /* 0x0001e80000100800 */
[----:B0-----:R-:W2:Y:S02]  /*41240*/  LDL.LU R9, [R1+0x16b0] ;  /* 0x0016b00001097983 */ /* 0x001ea40000300800 */
[----:B--2---:R-:W-:-:S02]  /*41250*/  F2FP.SATFINITE.E4M3.F32.PACK_AB_MERGE_C R9, R9, R29, RZ ;  /* 0x0000001d0909723e */ /* 0x004fc400048070ff */
        /* <DEDUP_REMOVED lines=8> */
[----:B------:R-:W2:Y:S01]  /*412e0*/  LDL.LU R29, [R1+0x169c] ;  /* 0x00169c00011d7983 */ /* 0x000ea20000300800 */
[----:B-----5:R-:W-:Y:S02]  /*412f0*/  F2FP.SATFINITE.E4M3.F32.PACK_AB_MERGE_C R26, R26, R27, RZ ;  /* 0x0000001b1a1a723e */ /* 0x020fe400048070ff */
[----:B---3--:R-:W-:Y:S01]  /*41300*/  F2FP.SATFINITE.E4M3.F32.PACK_AB_MERGE_C R24, R24, R25, RZ ;  /* 0x000000191818723e */ /* 0x008fe200048070ff */
[----:B------:R2:W-:Y:S01]  /*41310*/  STL [R1+0x1600], R9 ;  /* 0x0016000901007387 */ /* 0x0005e20000100800 */
[----:B----4-:R-:W-:Y:S02]  /*41320*/  F2FP.SATFINITE.E4M3.F32.PACK_AB_MERGE_C R20, R20, R21, RZ ;  /* 0x000000151414723e */ /* 0x010fe400048070ff */
[----:B------:R-:W-:Y:S02]  /*41330*/  F2FP.SATFINITE.E4M3.F32.PACK_AB_MERGE_C R18, R18, R19, RZ ;  /* 0x000000131212723e */ /* 0x000fe400048070ff */
[----:B------:R-:W-:Y:S02]  /*41340*/  F2FP.SATFINITE.E4M3.F32.PACK_AB_MERGE_C R14, R14, R15, RZ ;  /* 0x0000000f0e0e723e */ /* 0x000fe400048070ff */
[----:B------:R-:W-:-:S02]  /*41350*/  F2FP.SATFINITE.E4M3.F32.PACK_AB_MERGE_C R12, R12, R13, RZ ;  /* 0x0000000d0c0c723e */ /* 0x000fc400048070ff */
[----:B------:R-:W-:Y:S02]  /*41360*/  F2FP.SATFINITE.E4M3.F32.PACK_AB_MERGE_C R7, R7, R8, RZ ;  /* 0x000000080707723e */ /* 0x000fe400048070ff */
[----:B------:R-:W-:Y:S02]  /*41370*/  F2FP.SATFINITE.E4M3.F32.PACK_AB_MERGE_C R5, R5, R6, RZ ;  /* 0x000000060505723e */ /* 0x000fe400048070ff */
[----:B--2---:R-:W-:-:S05]  /*41380*/  F2FP.SATFINITE.E4M3.F32.PACK_AB_MERGE_C R9, R28, R29, RZ ;  /* 0x0000001d1c09723e */ /* 0x004fca00048070ff */
[----:B------:R0:W-:Y:S04]  /*41390*/  STL [R1+0x6c], R9 ;  /* 0x00006c0901007387 */ /* 0x0001e80000100800 */
[----:B------:R-:W-:Y:S04]  /*413a0*/  STL [R1+0x68], R26 ;  /* 0x0000681a01007387 */ /* 0x000fe80000100800 */
[----:B------:R-:W-:Y:S01]  /*413b0*/  STL [R1+0x18], R24 ;  /* 0x0000181801007387 */ /* 0x000fe20000100800 */
[----:B0-----:R-:W-:-:S05]  /*413c0*/  F2FP.SATFINITE.E4M3.F32.PACK_AB_MERGE_C R9, R22, R23, RZ ;  /* 0x000000171609723e */ /* 0x001fca00048070ff */
[----:B------:R0:W-:Y:S04]  /*413d0*/  STL [R1+0x5c], R9 ;  /* 0x00005c0901007387 */ /* 0x0001e80000100800 */
[----:B------:R-:W-:Y:S04]  /*413e0*/  STL [R1+0x80], R20 ;  /* 0x0000801401007387 */ /* 0x000fe80000100800 */
[----:B------:R1:W-:Y:S01]  /*413f0*/  STL [R1+0x7c], R18 ;  /* 0x00007c1201007387 */ /* 0x0003e20000100800 */
[----:B0-----:R-:W-:Y:S02]  /*41400*/  F2FP.SATFINITE.E4M3.F32.PACK_AB_MERGE_C R9, R16, R17, RZ ;  /* 0x000000111009723e */ /* 0x001fe400048070ff */
[----:B------:R-:W-:-:S03]  /*41410*/  F2FP.SATFINITE.E4M3.F32.PACK_AB_MERGE_C R16, R0, R2, RZ ;  /* 0x000000020010723e */ /* 0x000fc600048070ff */
[----:B------:R0:W-:Y:S01]  /*41420*/  STL [R1+0x78], R9 ;  /* 0x0000780901007387 */ /* 0x0001e20000100800 */
[----:B-1----:R-:W-:-:S03]  /*41430*/  F2FP.SATFINITE.E4M3.F32.PACK_AB_MERGE_C R18, R3, R4, RZ ;  /* 0x000000040312723e */ /* 0x002fc600048070ff */
[----:B------:R-:W-:Y:S04]  /*41440*/  STL [R1+0x74], R14 ;  /* 0x0000740e01007387 */ /* 0x000fe80000100800 */
[----:B------:R-:W-:Y:S01]  /*41450*/  STL [R1+0x90], R12 ;  /* 0x0000900c01007387 */ /* 0x000fe20000100800 */
[----:B0-----:R-:W-:-:S05]  /*41460*/  F2FP.SATFINITE.E4M3.F32.PACK_AB_MERGE_C R9, R10, R11, RZ ;  /* 0x0000000b0a09723e */ /* 0x001fca00048070ff */
[----:B------:R-:W-:Y:S04]  /*41470*/  STL [R1+0x8c], R9 ;  /* 0x00008c0901007387 */ /* 0x000fe80000100800 */
[----:B------:R-:W-:Y:S04]  /*41480*/  STL [R1+0x88], R7 ;  /* 0x0000880701007387 */ /* 0x000fe80000100800 */
[----:B------:R-:W-:Y:S04]  /*41490*/  STL [R1+0x15fc], R18 ;  /* 0x0015fc1201007387 */ /* 0x000fe80000100800 */
[----:B------:R-:W-:Y:S04]  /*414a0*/  STL [R1+0x84], R5 ;  /* 0x0000840501007387 */ /* 0x000fe80000100800 */
[----:B------:R-:W2:Y:S04]  /*414b0*/  LDL.LU R10, [R1+0x374] ;  /* 0x00037400010a7983 */ /* 0x000ea80000300800 */
[----:B------:R-:W3:Y:S04]  /*414c0*/  LDL.LU R11, [R1+0x37c] ;  /* 0x00037c00010b7983 */ /* 0x000ee80000300800 */
[----:B---3--:R0:W-:Y:S04]  /*414d0*/  STL [R1+0x1698], R11 ;  /* 0x0016980b01007387 */ /* 0x0081e80000100800 */
[----:B0-----:R-:W2:Y:S04]  /*414e0*/  LDL.LU R11, [R1+0x370] ;  /* 0x00037000010b7983 */ /* 0x001ea80000300800 */
[----:B------:R-:W3:Y:S04]  /*414f0*/  LDL.LU R19, [R1+0x2e4] ;  /* 0x0002e40001137983 */ /* 0x000ee80000300800 */
[----:B---3--:R0:W-:Y:S04]  /*41500*/  STL [R1+0x1694], R19 ;  /* 0x0016941301007387 */ /* 0x0081e80000100800 */
[----:B0-----:R-:W3:Y:S04]  /*41510*/  LDL.LU R19, [R1+0x378] ;  /* 0x0003780001137983 */ /* 0x001ee80000300800 */
[----:B------:R-:W4:Y:S04]  /*41520*/  LDL.LU R17, [R1+0x2ec] ;  /* 0x0002ec0001117983 */ /* 0x000f280000300800 */
[----:B----4-:R0:W-:Y:S04]  /*41530*/  STL [R1+0x1690], R17 ;  /* 0x0016901101007387 */ /* 0x0101e80000100800 */
[----:B0-----:R-:W4:Y:S04]  /*41540*/  LDL.LU R17, [R1+0x2e0] ;  /* 0x0002e00001117983 */ /* 0x001f280000300800 */
[----:B------:R-:W5:Y:S04]  /*41550*/  LDL.LU R15, [R1+0x2d4] ;  /* 0x0002d400010f7983 */ /* 0x000f680000300800 */
[----:B-----5:R0:W-:Y:S04]  /*41560*/  STL [R1+0x168c], R15 ;  /* 0x00168c0f01007387 */ /* 0x0201e80000100800 */
[----:B0-----:R-:W5:Y:S04]  /*41570*/  LDL.LU R15, [R1+0x2e8] ;  /* 0x0002e800010f7983 */ /* 0x001f680000300800 */
[----:B------:R-:W2:Y:S04]  /*41580*/  LDL.LU R14, [R1+0x2dc] ;  /* 0x0002dc00010e7983 */ /* 0x000ea80000300800 */
[----:B--2---:R0:W-:Y:S04]  /*41590*/  STL [R1+0x1688], R14 ;  /* 0x0016880e01007387 */ /* 0x0041e80000100800 */
[----:B0-----:R-:W2:Y:S04]  /*415a0*/  LDL.LU R14, [R1+0x2d0] ;  /* 0x0002d000010e7983 */ /* 0x001ea80000300800 */
[----:B------:R-:W3:Y:S04]  /*415b0*/  LDL.LU R18, [R1+0x3f0] ;  /* 0x0003f00001127983 */ /* 0x000ee80000300800 */
[----:B---3--:R0:W-:Y:S04]  /*415c0*/  STL [R1+0x1680], R18 ;  /* 0x0016801201007387 */ /* 0x0081e80000100800 */
[----:B0-----:R-:W3:Y:S01]  /*415d0*/  LDL.LU R18, [R1+0x440] ;  /* 0x0004400001127983 */ /* 0x001ee20000300800 */
[----:B------:R-:W-:-:S03]  /*415e0*/  F2FP.SATFINITE.E4M3.F32.PACK_AB_MERGE_C R10, R10, R11, RZ ;  /* 0x0000000b0a0a723e */ /* 0x000fc600048070ff */
[----:B---3--:R0:W-:Y:S04]  /*415f0*/  STL [R1+0x1684], R18 ;  /* 0x0016841201007387 */ /* 0x0081e80000100800 */
        /* <DEDUP_REMOVED lines=22> */
[----:B------:R0:W-:Y:S04]  /*41760*/  STL [R1+0x1604], R16 ;  /* 0x0016041001007387 */ /* 0x0001e80000100800 */
[----:B0-----:R-:W3:Y:S04]  /*41770*/  LDL.LU R16, [R1+0x43c] ;  /* 0x00043c0001107983 */ /* 0x001ee80000300800 */
[----:B------:R-:W4:Y:S04]  /*41780*/  LDL.LU R11, [R1+0x1698] ;  /* 0x00169800010b7983 */ /* 0x000f280000300800 */
[----:B------:R0:W-:Y:S04]  /*41790*/  STL [R1+0x1608], R10 ;  /* 0x0016080a01007387 */ /* 0x0001e80000100800 */
[----:B0-----:R-:W3:Y:S01]  /*417a0*/  LDL.LU R10, [R1+0x438] ;  /* 0x00043800010a7983 */ /* 0x001ee20000300800 */
[----:B----4-:R-:W-:-:S03]  /*417b0*/  F2FP.SATFINITE.E4M3.F32.PACK_AB_MERGE_C R11, R11, R19, RZ ;  /* 0x000000130b0b723e */ /* 0x010fc600048070ff */
[----:B------:R-:W4:Y:S04]  /*417c0*/  LDL.LU R19, [R1+0x1694] ;  /* 0x0016940001137983 */ /* 0x000f280000300800 */
[----:B------:R0:W-:Y:S04]  /*417d0*/  STL [R1+0x160c], R11 ;  /* 0x00160c0b01007387 */ /* 0x0001e80000100800 */
[----:B0-----:R-:W3:Y:S01]  /*417e0*/  LDL.LU R11, [R1+0x434] ;  /* 0x00043400010b7983 */ /* 0x001ee20000300800 */
[----:B----4-:R-:W-:-:S03]  /*417f0*/  F2FP.SATFINITE.E4M3.F32.PACK_AB_MERGE_C R19, R19, R17, RZ ;  /* 0x000000111313723e */ /* 0x010fc600048070ff */
[----:B------:R-:W5:Y:S04]  /*41800*/  LDL.LU R17, [R1+0x1690] ;  /* 0x0016900001117983 */ /* 0x000f680000300800 */
[----:B------:R0:W-:Y:S04]  /*41810*/  STL [R1+0x1610], R19 ;  /* 0x0016101301007387 */ /* 0x0001e80000100800 */
[----:B0-----:R-:W4:Y:S01]  /*41820*/  LDL.LU R19, [R1+0x430] ;  /* 0x0004300001137983 */ /* 0x001f220000300800 */
[----:B-----5:R-:W-:-:S03]  /*41830*/  F2FP.SATFINITE.E4M3.F32.PACK_AB_MERGE_C R17, R17, R15, RZ ;  /* 0x0000000f1111723e */ /* 0x020fc600048070ff */
[----:B------:R-:W2:Y:S04]  /*41840*/  LDL.LU R15, [R1+0x168c] ;  /* 0x00168c00010f7983 */ /* 0x000ea80000300800 */
[----:B------:R0:W-:Y:S04]  /*41850*/  STL [R1+0x1614], R17 ;  /* 0x0016141101007387 */ /* 0x0001e80000100800 */
[----:B0-----:R-:W5:Y:S01]  /*41860*/  LDL.LU R17, [R1+0x44c] ;  /* 0x00044c0001117983 */ /* 0x001f620000300800 */
[----:B--2---:R-:W-:-:S03]  /*41870*/  F2FP.SATFINITE.E4M3.F32.PACK_AB_MERGE_C R15, R15, R14, RZ ;  /* 0x0000000e0f0f723e */ /* 0x004fc600048070ff */
[----:B------:R-:W3:Y:S04]  /*41880*/  LDL.LU R14, [R1+0x1688] ;  /* 0x00168800010e7983 */ /* 0x000ee80000300800 */
[----:B------:R0:W-:Y:S04]  /*41890*/  STL [R1+0x1618], R15 ;  /* 0x0016180f01007387 */ /* 0x0001e80000100800 */
[----:B0-----:R-:W5:Y:S01]  /*418a0*/  LDL.LU R15, [R1+0x448] ;  /* 0x00044800010f7983 */ /* 0x001f620000300800 */
[----:B---3--:R-:W-:-:S03]  /*418b0*/  F2FP.SATFINITE.E4M3.F32.PACK_AB_MERGE_C R14, R14, R18, RZ ;  /* 0x000000120e0e723e */ /* 0x008fc600048070ff */
[----:B------:R-:W2:Y:S04]  /*418c0*/  LDL.LU R18, [R1+0x1684] ;  /* 0x0016840001127983 */ /* 0x000ea80000300800 */
[----:B------:R0:W-:Y:S04]  /*418d0*/  STL [R1+0x161c], R14 ;  /* 0x00161c0e01007387 */ /* 0x0001e80000100800 */
[----:B0-----:R-:W2:Y:S01]  /*418e0*/  LDL.LU R14, [R1+0x444] ;  /* 0x00044400010e7983 */ /* 0x001ea20000300800 */
[----:B----4-:R-:W-:Y:S02]  /*418f0*/  F2FP.SATFINITE.E4M3.F32.PACK_AB_MERGE_C R11, R11, R19, RZ ;  /* 0x000000130b0b723e */ /* 0x010fe400048070ff */
[----:B--2---:R-:W-:-:S02]  /*41900*/  F2FP.SATFINITE.E4M3.F32.PACK_AB_MERGE_C R14, R14, R18, RZ ;  /* 0x000000120e0e723e */ /* 0x004fc400048070ff */
[----:B------:R-:W2:Y:S01]  /*41910*/  LDL.LU R18, [R1+0x1680] ;  /* 0x0016800001127983 */ /* 0x000ea20000300800 */
[----:B------:R-:W-:Y:S02]  /*41920*/  F2FP.SATFINITE.E4M3.F32.PACK_AB_MERGE_C R10, R16, R10, RZ ;  /* 0x0000000a100a723e */ /* 0x000fe400048070ff */
[----:B------:R-:W-:Y:S01]  /*41930*/  F2FP.SATFINITE.E4M3.F32.PACK_AB_MERGE_C R13, R13, R23, RZ ;  /* 0x000000170d0d723e */ /* 0x000fe200048070ff */
[----:B------:R5:W-:Y:S01]  /*41940*/  STL [R1+0x48], R14 ;  /* 0x0000480e01007387 */ /* 0x000be20000100800 */
[----:B------:R-:W-:Y:S02]  /*41950*/  F2FP.SATFINITE.E4M3.F32.PACK_AB_MERGE_C R12, R12, R22, RZ ;  /* 0x000000160c0c723e */ /* 0x000fe400048070ff */
[----:B------:R-:W-:Y:S02]  /*41960*/  F2FP.SATFINITE.E4M3.F32.PACK_AB_MERGE_C R7, R7, R21, RZ ;  /* 0x000000150707723e */ /* 0x000fe400048070ff */
[----:B------:R-:W-:Y:S02]  /*41970*/  F2FP.SATFINITE.E4M3.F32.PACK_AB_MERGE_C R6, R6, R20, RZ ;  /* 0x000000140606723e */ /* 0x000fe400048070ff */
[----:B------:R-:W-:-:S02]  /*41980*/  F2FP.SATFINITE.E4M3.F32.PACK_AB_MERGE_C R5, R5, R8, RZ ;  /* 0x000000080505723e */ /* 0x000fc400048070ff */
[----:B------:R-:W-:Y:S02]  /*41990*/  F2FP.SATFINITE.E4M3.F32.PACK_AB_MERGE_C R3, R3, R4, RZ ;  /* 0x000000040303723e */ /* 0x000fe400048070ff */
[----:B-----5:R-:W-:Y:S02]  /*419a0*/  F2FP.SATFINITE.E4M3.F32.PACK_AB_MERGE_C R14, R17, R15, RZ ;  /* 0x0000000f110e723e */ /* 0x020fe400048070ff */
[----:B------:R-:W-:-:S03]  /*419b0*/  F2FP.SATFINITE.E4M3.F32.PACK_AB_MERGE_C R2, R0, R2, RZ ;  /* 0x000000020002723e */ /* 0x000fc600048070ff */
[----:B------:R-:W-:Y:S04]  /*419c0*/  STL [R1+0x44], R14 ;  /* 0x0000440e01007387 */ /* 0x000fe80000100800 */
[----:B------:R0:W-:Y:S04]  /*419d0*/  STL [R1+0x40], R11 ;  /* 0x0000400b01007387 */ /* 0x0001e80000100800 */
[----:B------:R1:W-:Y:S01]  /*419e0*/  STL [R1+0x3c], R10 ;  /* 0x00003c0a01007387 */ /* 0x0003e20000100800 */
[----:B0-----:R-:W-:Y:S02]  /*419f0*/  F2FP.SATFINITE.E4M3.F32.PACK_AB_MERGE_C R11, R28, R29, RZ ;  /* 0x0000001d1c0b723e */ /* 0x001fe400048070ff */
[----:B-1----:R-:W-:-:S02]  /*41a00*/  F2FP.SATFINITE.E4M3.F32.PACK_AB_MERGE_C R10, R26, R27, RZ ;  /* 0x0000001b1a0a723e */ /* 0x002fc400048070ff */
[----:B--2---:R-:W-:-:S05]  /*41a10*/  F2FP.SATFINITE.E4M3.F32.PACK_AB_MERGE_C R9, R9, R18, RZ ;  /* 0x000000120909723e */ /* 0x004fca00048070ff */
[----:B------:R0:W-:Y:S04]  /*41a20*/  STL [R1+0x58], R9 ;  /* 0x0000580901007387 */ /* 0x0001e80000100800 */
[----:B------:R-:W-:Y:S04]  /*41a30*/  STL [R1+0x54], R11 ;  /* 0x0000540b01007387 */ /* 0x000fe80000100800 */
[----:B------:R-:W-:Y:S01]  /*41a40*/  STL [R1+0x50], R10 ;  /* 0x0000500a01007387 */ /* 0x000fe20000100800 */
[----:B0-----:R-:W-:-:S03]  /*41a50*/  F2FP.SATFINITE.E4M3.F32.PACK_AB_MERGE_C R9, R24, R25, RZ ;  /* 0x000000191809723e */ /* 0x001fc600048070ff */
[----:B------:R-:W-:Y:S04]  /*41a60*/  STL [R1+0x1620], R13 ;  /* 0x0016200d01007387 */ /* 0x000fe80000100800 */
[----:B------:R-:W-:Y:S04]  /*41a70*/  STL [R1+0x4c], R9 ;  /* 0x00004c0901007387 */ /* 0x000fe80000100800 */
[----:B------:R-:W-:Y:S04]  /*41a80*/  STL [R1+0x1624], R12 ;  /* 0x0016240c01007387 */ /* 0x000fe80000100800 */
[----:B------:R-:W-:Y:S04]  /*41a90*/  STL [R1+0x1628], R7 ;  /* 0x0016280701007387 */ /* 0x000fe80000100800 */
[----:B------:R-:W-:Y:S04]  /*41aa0*/  STL [R1+0x162c], R6 ;  /* 0x00162c0601007387 */ /* 0x000fe80000100800 */
[----:B------:R0:W-:Y:S04]  /*41ab0*/  STL [R1+0x8], R5 ;  /* 0x0000080501007387 */ /* 0x0001e80000100800 */
[----:B------:R-:W2:Y:S04]  /*41ac0*/  LDL.LU R8, [R1+0x208] ;  /* 0x0002080001087983 */ /* 0x000ea80000300800 */
[----:B------:R-:W-:Y:S04]  /*41ad0*/  STL [R1+0x4], R3 ;  /* 0x0000040301007387 */ /* 0x000fe80000100800 */
[----:B------:R-:W2:Y:S04]  /*41ae0*/  LDL.LU R0, [R1+0x20c] ;  /* 0x00020c0001007983 */ /* 0x000ea80000300800 */
[----:B------:R-:W-:Y:S04]  /*41af0*/  STL [R1], R2 ;  /* 0x0000000201007387 */ /* 0x000fe80000100800 */
[----:B0-----:R-:W3:Y:S04]  /*41b00*/  LDL.LU R5, [R1+0x284] ;  /* 0x0002840001057983 */ /* 0x001ee80000300800 */
[----:B---3--:R0:W-:Y:S04]  /*41b10*/  STL [R1+0x1640], R5 ;  /* 0x0016400501007387 */ /* 0x0081e80000100800 */
        /* <DEDUP_REMOVED lines=15> */
[----:B------:R-:W4:Y:S04]  /*41c10*/  LDL.LU R3, [R1+0x28c] ;  /* 0x00028c0001037983 */ /* 0x000f280000300800 */
[----:B----4-:R0:W-:Y:S04]  /*41c20*/  STL [R1+0x163c], R3 ;  /* 0x00163c0301007387 */ /* 0x0101e80000100800 */
[----:B0-----:R-:W4:Y:S04]  /*41c30*/  LDL.LU R3, [R1+0x280] ;  /* 0x0002800001037983 */ /* 0x001f280000300800 */
        /* <DEDUP_REMOVED lines=15> */
[----:B0-----:R-:W3:Y:S04]  /*41d30*/  LDL.LU R3, [R1+0x420] ;  /* 0x0004200001037983 */ /* 0x001ee80000300800 */
[----:B------:R-:W4:Y:S04]  /*41d40*/  LDL.LU R2, [R1+0x274] ;  /* 0x0002740001027983 */ /* 0x000f280000300800 */
[----:B----4-:R0:W-:Y:S04]  /*41d50*/  STL [R1+0x1638], R2 ;  /* 0x0016380201007387 */ /* 0x0101e80000100800 */
[----:B0-----:R-:W4:Y:S04]  /*41d60*/  LDL.LU R2, [R1+0x288] ;  /* 0x0002880001027983 */ /* 0x001f280000300800 */
[----:B------:R-:W5:Y:S04]  /*41d70*/  LDL.LU R4, [R1+0x27c] ;  /* 0x00027c0001047983 */ /* 0x000f680000300800 */
[----:B-----5:R0:W-:Y:S04]  /*41d80*/  STL [R1+0x1634], R4 ;  /* 0x0016340401007387 */ /* 0x0201e80000100800 */
[----:B0-----:R-:W5:Y:S04]  /*41d90*/  LDL.LU R4, [R1+0x270] ;  /* 0x0002700001047983 */ /* 0x001f680000300800 */
[----:B------:R-:W4:Y:S01]  /*41da0*/  LDL.LU R6, [R1+0x260] ;  /* 0x0002600001067983 */ /* 0x000f220000300800 */
[----:B---3--:R-:W-:-:S02]  /*41db0*/  F2FP.SATFINITE.E4M3.F32.PACK_AB_MERGE_C R5, R5, R3, RZ ;  /* 0x000000030505723e */ /* 0x008fc400048070ff */
[----:B--2---:R-:W-:Y:S01]  /*41dc0*/  F2FP.SATFINITE.E4M3.F32.PACK_AB_MERGE_C R28, R0, R8, RZ ;  /* 0x00000008001c723e */ /* 0x004fe200048070ff */
[----:B----4-:R0:W-:Y:S04]  /*41dd0*/  STL [R1+0x1630], R6 ;  /* 0x0016300601007387 */ /* 0x0101e80000100800 */
[----:B0-----:R-:W2:Y:S04]  /*41de0*/  LDL.LU R6, [R1+0x278] ;  /* 0x0002780001067983 */ /* 0x001ea80000300800 */
[----:B------:R-:W3:Y:S04]  /*41df0*/  LDL.LU R23, [R1+0x264] ;  /* 0x0002640001177983 */ /* 0x000ee80000300800 */
[----:B------:R-:W4:Y:S04]  /*41e00*/  LDL.LU R10, [R1+0x268] ;  /* 0x00026800010a7983 */ /* 0x000f280000300800 */
[----:B------:R-:W4:Y:S04]  /*41e10*/  LDL.LU R22, [R1+0x26c] ;  /* 0x00026c0001167983 */ /* 0x000f280000300800 */
        /* <DEDUP_REMOVED lines=20> */
[----:B------:R-:W5:Y:S04]  /*41f60*/  LDL.LU R3, [R1+0x167c] ;  /* 0x00167c0001037983 */ /* 0x000f680000300800 */
[----:B------:R0:W-:Y:S04]  /*41f70*/  STL [R1+0x28], R5 ;  /* 0x0000280501007387 */ /* 0x0001e80000100800 */
[----:B0-----:R-:W5:Y:S02]  /*41f80*/  LDL.LU R5, [R1+0x1678] ;  /* 0x0016780001057983 */ /* 0x001f640000300800 */
[----:B-----5:R-:W-:-:S02]  /*41f90*/  F2FP.SATFINITE.E4M3.F32.PACK_AB_MERGE_C R5, R5, R3, RZ ;  /* 0x000000030505723e */ /* 0x020fc400048070ff */
        /* <DEDUP_REMOVED lines=28> */
[----:B------:R-:W5:Y:S02]  /*42160*/  LDL.LU R3, [R1+0x163c] ;  /* 0x00163c0001037983 */ /* 0x000f640000300800 */
[----:B-----5:R-:W-:Y:S02]  /*42170*/  F2FP.SATFINITE.E4M3.F32.PACK_AB_MERGE_C R3, R3, R2, RZ ;  /* 0x000000020303723e */ /* 0x020fe400048070ff */
[----:B------:R-:W5:Y:S02]  /*42180*/  LDL.LU R2, [R1+0x1638] ;  /* 0x0016380001027983 */ /* 0x000f640000300800 */
[----:B-----5:R-:W-:Y:S02]  /*42190*/  F2FP.SATFINITE.E4M3.F32.PACK_AB_MERGE_C R2, R2, R4, RZ ;  /* 0x000000040202723e */ /* 0x020fe400048070ff */
[----:B------:R-:W2:Y:S02]  /*421a0*/  LDL.LU R4, [R1+0x1634] ;  /* 0x0016340001047983 */ /* 0x000ea40000300800 */
[----:B--2---:R-:W-:-:S02]  /*421b0*/  F2FP.SATFINITE.E4M3.F32.PACK_AB_MERGE_C R4, R4, R6, RZ ;  /* 0x000000060404723e */ /* 0x004fc400048070ff */
[----:B------:R-:W2:Y:S01]  /*421c0*/  LDL.LU R6, [R1+0x1630] ;  /* 0x0016300001067983 */ /* 0x000ea20000300800 */
[----:B----4-:R-:W-:Y:S02]  /*421d0*/  F2FP.SATFINITE.E4M3.F32.PACK_AB_MERGE_C R22, R22, R10, RZ ;  /* 0x0000000a1616723e */ /* 0x010fe400048070ff */
[----:B---3--:R-:W-:Y:S02]  /*421e0*/  F2FP.SATFINITE.E4M3.F32.PACK_AB_MERGE_C R20, R20, R9, RZ ;  /* 0x000000091414723e */ /* 0x008fe400048070ff */
[----:B------:R-:W-:Y:S02]  /*421f0*/  F2FP.SATFINITE.E4M3.F32.PACK_AB_MERGE_C R21, R21, R18, RZ ;  /* 0x000000121515723e */ /* 0x000fe400048070ff */
[----:B------:R-:W-:Y:S02]  /*42200*/  F2FP.SATFINITE.E4M3.F32.PACK_AB_MERGE_C R27, R27, R7, RZ ;  /* 0x000000071b1b723e */ /* 0x000fe400048070ff */
[----:B------:R-:W-:Y:S02]  /*42210*/  F2FP.SATFINITE.E4M3.F32.PACK_AB_MERGE_C R26, R26, R12, RZ ;  /* 0x0000000c1a1a723e */ /* 0x000fe400048070ff */
[----:B------:R-:W-:-:S02]  /*42220*/  F2FP.SATFINITE.E4M3.F32.PACK_AB_MERGE_C R17, R17, R15, RZ ;  /* 0x0000000f1111723e */ /* 0x000fc400048070ff */
[----:B------:R-:W-:Y:S02]  /*42230*/  F2FP.SATFINITE.E4M3.F32.PACK_AB_MERGE_C R25, R25, R13, RZ ;  /* 0x0000000d1919723e */ /* 0x000fe400048070ff */
[----:B------:R-:W-:Y:S02]  /*42240*/  F2FP.SATFINITE.E4M3.F32.PACK_AB_MERGE_C R24, R24, R14, RZ ;  /* 0x0000000e1818723e */ /* 0x000fe400048070ff */
[----:B------:R-:W-:Y:S02]  /*42250*/  F2FP.SATFINITE.E4M3.F32.PACK_AB_MERGE_C R11, R11, R19, RZ ;  /* 0x000000130b0b723e */ /* 0x000fe400048070ff */
[----:B------:R-:W-:Y:S02]  /*42260*/  F2FP.SATFINITE.E4M3.F32.PACK_AB_MERGE_C R29, R29, R16, RZ ;  /* 0x000000101d1d723e */ /* 0x000fe400048070ff */
[----:B--2---:R-:W-:Y:S02]  /*42270*/  F2FP.SATFINITE.E4M3.F32.PACK_AB_MERGE_C R23, R23, R6, RZ ;  /* 0x000000061717723e */ /* 0x004fe400048070ff */
[----:B------:R-:W2:Y:S04]  /*42280*/  LDL.LU R6, [R1+0x162c] ;  /* 0x00162c0001067983 */ /* 0x000ea80000300800 */
[----:B------:R-:W3:Y:S04]  /*42290*/  LDL R10, [R1+0x3a0] ;  /* 0x0003a000010a7983 */ /* 0x000ee80000100800 */
[----:B------:R-:W4:Y:S04]  /*422a0*/  LDL.LU R9, [R1+0x60] ;  /* 0x0000600001097983 */ /* 0x000f280000300800 */
[----:B------:R-:W5:Y:S04]  /*422b0*/  LDL.LU R18, [R1+0x64] ;  /* 0x0000640001127983 */ /* 0x000f680000300800 */
[----:B------:R-:W2:Y:S04]  /*422c0*/  LDL.LU R7, [R1+0x1628] ;  /* 0x0016280001077983 */ /* 0x000ea80000300800 */
[----:B------:R-:W2:Y:S04]  /*422d0*/  LDL.LU R12, [R1+0x1624] ;  /* 0x00162400010c7983 */ /* 0x000ea80000300800 */
[----:B------:R-:W2:Y:S04]  /*422e0*/  LDL.LU R13, [R1+0x1620] ;  /* 0x00162000010d7983 */ /* 0x000ea80000300800 */
[----:B------:R-:W2:Y:S04]  /*422f0*/  LDL.LU R14, [R1+0x161c] ;  /* 0x00161c00010e7983 */ /* 0x000ea80000300800 */
[----:B------:R-:W2:Y:S04]  /*42300*/  LDL.LU R15, [R1+0x1618] ;  /* 0x00161800010f7983 */ /* 0x000ea80000300800 */
[----:B------:R0:W-:Y:S04]  /*42310*/  STL [R1+0x10], R17 ;  /* 0x0000101101007387 */ /* 0x0001e80000100800 */
[----:B0-----:R-:W2:Y:S04]  /*42320*/  LDL.LU R17, [R1+0x1614] ;  /* 0x0016140001117983 */ /* 0x001ea80000300800 */
[----:B------:R-:W2:Y:S04]  /*42330*/  LDL.LU R19, [R1+0x1610] ;  /* 0x0016100001137983 */ /* 0x000ea80000300800 */
[----:B------:R0:W-:Y:S04]  /*42340*/  STL [R1+0x1c], R11 ;  /* 0x00001c0b01007387 */ /* 0x0001e80000100800 */
[----:B0-----:R-:W2:Y:S04]  /*42350*/  LDL.LU R11, [R1+0x160c] ;  /* 0x00160c00010b7983 */ /* 0x001ea80000300800 */
[----:B------:R0:W-:Y:S04]  /*42360*/  STL [R1+0x15f8], R29 ;  /* 0x0015f81d01007387 */ /* 0x0001e80000100800 */
[----:B0-----:R-:W4:Y:S01]  /*42370*/  LDL.LU R29, [R1+0x15b4] ;  /* 0x0015b400011d7983 */ /* 0x001f220000300800 */
[----:B------:R-:W-:-:S03]  /*42380*/  F2FP.SATFINITE.E4M3.F32.PACK_AB_MERGE_C R0, R0, R8, RZ ;  /* 0x000000080000723e */ /* 0x000fc600048070ff */
[----:B------:R-:W5:Y:S04]  /*42390*/  LDL.LU R16, [R1+0x15b8] ;  /* 0x0015b80001107983 */ /* 0x000f680000300800 */
[----:B------:R0:W-:Y:S01]  /*423a0*/  STL [R1+0x14], R0 ;  /* 0x0000140001007387 */ /* 0x0001e20000100800 */
[C---:B---3--:R-:W-:Y:S02]  /*423b0*/  VIADD R8, R10.reuse, 0x1 ;  /* 0x000000010a087836 */ /* 0x048fe40000000000 */
[----:B0-----:R-:W-:Y:S01]  /*423c0*/  VIADD R0, R10, 0x7f ;  /* 0x0000007f0a007836 */ /* 0x001fe20000000000 */
[----:B----4-:R-:W-:-:S04]  /*423d0*/  ISETP.GE.AND P0, PT, R29, UR14, PT ;  /* 0x0000000e1d007c0c */ /* 0x010fc8000bf06270 */
[----:B------:R-:W-:Y:S01]  /*423e0*/  ISETP.LT.AND P2, PT, R8, UR4, !P0 ;  /* 0x0000000408007c0c */ /* 0x000fe2000c741270 */
[----:B------:R-:W-:Y:S01]  /*423f0*/  UMOV UR4, 0x400 ;  /* 0x0000040000047882 */ /* 0x000fe20000000000 */
[----:B------:R-:W-:Y:S01]  /*42400*/  VIADD R8, R10, 0x3 ;  /* 0x000000030a087836 */ /* 0x000fe20000000000 */
[----:B------:R-:W-:Y:S01]  /*42410*/  ULEA UR4, UR5, UR4, 0x18 ;  /* 0x0000000405047291 */ /* 0x000fe2000f8ec03f */
[----:B------:R-:W-:Y:S01]  /*42420*/  ISETP.LT.AND P1, PT, R0, UR6, !P0 ;  /* 0x0000000600007c0c */ /* 0x000fe2000c721270 */
[----:B------:R-:W-:Y:S01]  /*42430*/  VIADD R0, R10, 0x2 ;  /* 0x000000020a007836 */ /* 0x000fe20000000000 */
[----:B------:R-:W-:Y:S01]  /*42440*/  ULDC UR5, c[0x0][0x22c] ;  /* 0x00008b0000057ab9 */ /* 0x000fe20000000800 */
[----:B------:R-:W3:Y:S01]  /*42450*/  LDL.LU R10, [R1+0x1608] ;  /* 0x00160800010a7983 */ /* 0x000ee20000300800 */
[----:B------:R-:W-:Y:S01]  /*42460*/  ISETP.LT.AND P5, PT, R8, UR5, !P0 ;  /* 0x0000000508007c0c */ /* 0x000fe2000c7a1270 */
[----:B------:R-:W-:Y:S01]  /*42470*/  ULDC UR6, c[0x0][0x22c] ;  /* 0x00008b0000067ab9 */ /* 0x000fe20000000800 */
[----:B------:R-:W-:Y:S01]  /*42480*/  ULDC UR5, c[0x0][0x22c] ;  /* 0x00008b0000057ab9 */ /* 0x000fe20000000800 */
[----:B------:R-:W4:Y:S01]  /*42490*/  LDL.LU R8, [R1+0x70] ;  /* 0x0000700001087983 */ /* 0x000f220000300800 */
[----:B------:R-:W-:Y:S01]  /*424a0*/  ISETP.LT.AND P4, PT, R0, UR6, !P0 ;  /* 0x0000000600007c0c */ /* 0x000fe2000c781270 */
[----:B------:R-:W-:Y:S01]  /*424b0*/  ULDC.64 UR6, c[0x0][0x220] ;  /* 0x0000880000067ab9 */ /* 0x000fe20000000a00 */
[----:B------:R-:W0:Y:S02]  /*424c0*/  S2R R0, SR_TID.X ;  /* 0x0000000000007919 */ /* 0x000e240000002100 */
[----:B0-----:R-:W-:-:S05]  /*424d0*/  IMAD.SHL.U32 R0, R0, 0x10, RZ ;  /* 0x0000001000007824 */ /* 0x001fca00078e00ff */
[----:B------:R-:W-:-:S04]  /*424e0*/  LOP3.LUT R0, R0, 0x1f0, RZ, 0xc0, !PT ;  /* 0x000001f000007812 */ /* 0x000fc800078ec0ff */
[----:B-----5:R-:W-:Y:S02]  /*424f0*/  IADD3 R0, R0, UR4, R16 ;  /* 0x0000000400007c10 */ /* 0x020fe4000fffe010 */
[----:B------:R-:W2:Y:S01]  /*42500*/  LDL.LU R16, [R1+0x1604] ;  /* 0x0016040001107983 */ /* 0x000ea20000300800 */
[----:B----4-:R-:W-:-:S03]  /*42510*/  PRMT R8, R8, 0x5410, R9 ;  /* 0x0000541008087816 */ /* 0x010fc60000000009 */
[----:B------:R-:W4:Y:S02]  /*42520*/  LDL.LU R9, [R1+0x1600] ;  /* 0x0016000001097983 */ /* 0x000f240000300800 */
[----:B----4-:R-:W-:Y:S02]  /*42530*/  PRMT R9, R18, 0x5410, R9 ;  /* 0x0000541012097816 */ /* 0x010fe40000000009 */
[----:B------:R-:W3:Y:S01]  /*42540*/  LDL.LU R18, [R1+0x15fc] ;  /* 0x0015fc0001127983 */ /* 0x000ee20000300800 */
[----:B--2---:R-:W-:Y:S02]  /*42550*/  PRMT R11, R16, 0x5410, R11 ;  /* 0x00005410100b7816 */ /* 0x004fe4000000000b */
[----:B---3--:R-:W-:Y:S02]  /*42560*/  PRMT R10, R18, 0x5410, R10 ;  /* 0x00005410120a7816 */ /* 0x008fe4000000000a */
[----:B------:R-:W2:Y:S04]  /*42570*/  LDL.LU R18, [R1+0x68] ;  /* 0x0000680001127983 */ /* 0x000ea80000300800 */
[----:B------:R0:W-:Y:S04]  /*42580*/  STSM.16.M88.4 [R0], R8 ;  /* 0x0000000800007844 */ /* 0x0001e80000000200 */
[----:B------:R-:W2:Y:S01]  /*42590*/  LDL.LU R16, [R1+0x5c] ;  /* 0x00005c0001107983 */ /* 0x000ea20000300800 */
[----:B0-----:R-:W-:-:S03]  /*425a0*/  PRMT R8, R13, 0x5410, R7 ;  /* 0x000054100d087816 */ /* 0x001fc60000000007 */
[----:B------:R-:W3:Y:S04]  /*425b0*/  LDL.LU R13, [R1+0x18] ;  /* 0x00001800010d7983 */ /* 0x000ee80000300800 */
[----:B------:R-:W3:Y:S01]  /*425c0*/  LDL.LU R7, [R1+0x6c] ;  /* 0x00006c0001077983 */ /* 0x000ee20000300800 */
[----:B------:R-:W0:Y:S01]  /*425d0*/  S2R R11, SR_TID.X ;  /* 0x00000000000b7919 */ /* 0x000e220000002100 */
[----:B------:R-:W-:Y:S02]  /*425e0*/  PRMT R10, R5, 0x5410, R2 ;  /* 0x00005410050a7816 */ /* 0x000fe40000000002 */
[----:B------:R-:W-:Y:S02]  /*425f0*/  PRMT R9, R12, 0x5410, R6 ;  /* 0x000054100c097816 */ /* 0x000fe40000000006 */
[----:B0-----:R-:W-:-:S02]  /*42600*/  LOP3.LUT R2, R11, 0x3f, RZ, 0xc0, !PT ;  /* 0x0000003f0b027812 */ /* 0x001fc400078ec0ff */
[----:B------:R-:W-:-:S05]  /*42610*/  PRMT R11, R3, 0x5410, R4 ;  /* 0x00005410030b7816 */ /* 0x000fca0000000004 */
[----:B------:R0:W-:Y:S01]  /*42620*/  STSM.16.M88.4 [R0+0x200], R8 ;  /* 0x0002000800007844 */ /* 0x0001e20000000200 */
[----:B------:R-:W-:Y:S01]  /*42630*/  LEA R3, R2, UR4, 0x4 ;  /* 0x0000000402037c11 */ /* 0x000fe2000f8e20ff */
[----:B------:R-:W-:Y:S01]  /*42640*/  ULDC UR4, c[0x0][0x244] ;  /* 0x0000910000047ab9 */ /* 0x000fe20000000800 */
[----:B------:R-:W-:Y:S01]  /*42650*/  PRMT R6, R19, 0x5410, R15 ;  /* 0x0000541013067816 */ /* 0x000fe2000000000f */
[----:B0-----:R-:W4:Y:S04]  /*42660*/  LDL.LU R8, [R1+0x40] ;  /* 0x0000400001087983 */ /* 0x001f280000300800 */
[----:B------:R-:W4:Y:S04]  /*42670*/  LDL.LU R9, [R1+0x48] ;  /* 0x0000480001097983 */ /* 0x000f280000300800 */
[----:B------:R-:W5:Y:S04]  /*42680*/  LDL.LU R10, [R1+0x3c] ;  /* 0x00003c00010a7983 */ /* 0x000f680000300800 */
[----:B------:R-:W5:Y:S04]  /*42690*/  LDL.LU R11, [R1+0x44] ;  /* 0x00004400010b7983 */ /* 0x000f680000300800 */
[----:B------:R-:W4:Y:S04]  /*426a0*/  LDL.LU R2, [R1+0x4] ;  /* 0x0000040001027983 */ /* 0x000f280000300800 */
[----:B------:R-:W-:Y:S01]  /*426b0*/  STL [R1+0x18], R3 ;  /* 0x0000180301007387 */ /* 0x000fe20000100800 */
[----:B------:R-:W-:Y:S01]  /*426c0*/  BAR.SYNC.DEFER_BLOCKING 0x0 ;  /* 0x0000000000007b1d */ /* 0x000fe20000010000 */
[----:B--2---:R-:W-:-:S02]  /*426d0*/  PRMT R5, R18, 0x5410, R16 ;  /* 0x0000541012057816 */ /* 0x004fc40000000010 */
[----:B---3--:R-:W-:Y:S02]  /*426e0*/  PRMT R4, R7, 0x5410, R13 ;  /* 0x0000541007047816 */ /* 0x008fe4000000000d */
[----:B------:R-:W-:Y:S02]  /*426f0*/  PRMT R7, R17, 0x5410, R14 ;  /* 0x0000541011077816 */ /* 0x000fe4000000000e */
[----:B------:R-:W0:Y:S04]  /*42700*/  LDS.128 R16, [R3] ;  /* 0x0000000003107984 */ /* 0x000e280000000c00 */
[----:B------:R-:W1:Y:S01]  /*42710*/  LDS.128 R12, [R3+0x400] ;  /* 0x00040000030c7984 */ /* 0x000e620000000c00 */
[----:B------:R-:W-:Y:S06]  /*42720*/  BAR.SYNC.DEFER_BLOCKING 0x0 ;  /* 0x0000000000007b1d */ /* 0x000fec0000010000 */
[----:B0-----:R0:W-:Y:S04]  /*42730*/  STL.64 [R1+0x15e0], R18 ;  /* 0x0015e01201007387 */ /* 0x0011e80000100a00 */
[----:B0-----:R-:W2:Y:S04]  /*42740*/  LDL.LU R18, [R1+0x74] ;  /* 0x0000740001127983 */ /* 0x001ea80000300800 */
[----:B------:R-:W2:Y:S04]  /*42750*/  LDL.LU R19, [R1+0x7c] ;  /* 0x00007c0001137983 */ /* 0x000ea80000300800 */
[----:B------:R0:W-:Y:S04]  /*42760*/  STL.64 [R1+0x15d8], R16 ;  /* 0x0015d81001007387 */ /* 0x0001e80000100a00 */
[----:B0-----:R-:W3:Y:S04]  /*42770*/  LDL.LU R16, [R1+0x78] ;  /* 0x0000780001107983 */ /* 0x001ee80000300800 */
[----:B------:R-:W3:Y:S04]  /*42780*/  LDL.LU R17, [R1+0x80] ;  /* 0x0000800001117983 */ /* 0x000ee80000300800 */
[----:B-1----:R0:W-:Y:S04]  /*42790*/  STL.64 [R1+0x15f0], R14 ;  /* 0x0015f00e01007387 */ /* 0x0021e80000100a00 */
[----:B0-----:R-:W2:Y:S04]  /*427a0*/  LDL.LU R14, [R1] ;  /* 0x00000000010e7983 */ /* 0x001ea80000300800 */
[----:B------:R-:W2:Y:S04]  /*427b0*/  LDL.LU R15, [R1+0x8] ;  /* 0x00000800010f7983 */ /* 0x000ea80000300800 */
[----:B------:R0:W-:Y:S04]  /*427c0*/  STL.64 [R1+0x15e8], R12 ;  /* 0x0015e80c01007387 */ /* 0x0001e80000100a00 */
[----:B------:R4:W-:Y:S04]  /*427d0*/  STSM.16.M88.4 [R0], R4 ;  /* 0x0000000400007844 */ /* 0x0009e80000000200 */
[----:B0-----:R-:W3:Y:S04]  /*427e0*/  LDL.LU R12, [R1+0x90] ;  /* 0x00009000010c7983 */ /* 0x001ee80000300800 */
[----:B------:R-:W3:Y:S01]  /*427f0*/  LDL.LU R13, [R1+0x8c] ;  /* 0x00008c00010d7983 */ /* 0x000ee20000300800 */
[----:B----4-:R-:W-:-:S03]  /*42800*/  PRMT R5, R2, 0x5410, R28 ;  /* 0x0000541002057816 */ /* 0x010fc6000000001c */
[----:B------:R-:W4:Y:S01]  /*42810*/  LDL.LU R28, [R1+0x50] ;  /* 0x00005000011c7983 */ /* 0x000f220000300800 */
[----:B------:R-:W-:Y:S02]  /*42820*/  PRMT R6, R23, 0x5410, R21 ;  /* 0x0000541017067816 */ /* 0x000fe40000000015 */
[----:B------:R-:W-:Y:S02]  /*42830*/  PRMT R7, R22, 0x5410, R20 ;  /* 0x0000541016077816 */ /* 0x000fe40000000014 */
[----:B------:R-:W-:Y:S02]  /*42840*/  PRMT R22, R9, 0x5410, R8 ;  /* 0x0000541009167816 */ /* 0x000fe40000000008 */
[----:B-----5:R-:W-:Y:S02]  /*42850*/  PRMT R23, R11, 0x5410, R10 ;  /* 0x000054100b177816 */ /* 0x020fe4000000000a */
[----:B--2---:R-:W-:Y:S02]  /*42860*/  PRMT R4, R15, 0x5410, R14 ;  /* 0x000054100f047816 */ /* 0x004fe4000000000e */
[----:B------:R-:W4:Y:S04]  /*42870*/  LDL.LU R14, [R1+0x58] ;  /* 0x00005800010e7983 */ /* 0x000f280000300800 */
[----:B------:R-:W2:Y:S04]  /*42880*/  LDL.LU R15, [R1+0x4c] ;  /* 0x00004c00010f7983 */ /* 0x000ea80000300800 */
[----:B------:R-:W2:Y:S04]  /*42890*/  LDL.LU R2, [R1+0x54] ;  /* 0x0000540001027983 */ /* 0x000ea80000300800 */
[----:B------:R-:W-:Y:S01]  /*428a0*/  STSM.16.M88.4 [R0+0x200], R4 ;  /* 0x0002000400007844 */ /* 0x000fe20000000200 */
[----:B------:R-:W-:Y:S06]  /*428b0*/  BAR.SYNC.DEFER_BLOCKING 0x0 ;  /* 0x0000000000007b1d */ /* 0x000fec0000010000 */
[----:B------:R-:W0:Y:S04]  /*428c0*/  LDS.128 R8, [R3] ;  /* 0x0000000003087984 */ /* 0x000e280000000c00 */
[----:B------:R-:W1:Y:S01]  /*428d0*/  LDS.128 R4, [R3+0x400] ;  /* 0x0004000003047984 */ /* 0x000e620000000c00 */
[----:B---3--:R-:W-:-:S02]  /*428e0*/  PRMT R20, R17, 0x5410, R16 ;  /* 0x0000541011147816 */ /* 0x008fc40000000010 */
[----:B------:R-:W-:Y:S01]  /*428f0*/  PRMT R21, R19, 0x5410, R18 ;  /* 0x0000541013157816 */ /* 0x000fe20000000012 */
[----:B------:R-:W-:Y:S06]  /*42900*/  BAR.SYNC.DEFER_BLOCKING 0x0 ;  /* 0x0000000000007b1d */ /* 0x000fec0000010000 */
[----:B------:R-:W3:Y:S04]  /*42910*/  LDL.LU R16, [R1+0x38] ;  /* 0x0000380001107983 */ /* 0x000ee80000300800 */
[----:B------:R-:W5:Y:S04]  /*42920*/  LDL.LU R17, [R1+0x34] ;  /* 0x0000340001117983 */ /* 0x000f680000300800 */
[----:B------:R-:W5:Y:S04]  /*42930*/  LDL.LU R18, [R1+0x10] ;  /* 0x0000100001127983 */ /* 0x000f680000300800 */
[----:B------:R-:W3:Y:S04]  /*42940*/  LDL.LU R19, [R1+0x1c] ;  /* 0x00001c0001137983 */ /* 0x000ee80000300800 */
[----:B0-----:R0:W-:Y:S04]  /*42950*/  STL [R1+0x15c8], R10 ;  /* 0x0015c80a01007387 */ /* 0x0011e80000100800 */
[----:B0-----:R-:W3:Y:S04]  /*42960*/  LDL.LU R10, [R1+0x14] ;  /* 0x00001400010a7983 */ /* 0x001ee80000300800 */
[----:B------:R0:W-:Y:S04]  /*42970*/  STL.64 [R1+0x15c0], R8 ;  /* 0x0015c00801007387 */ /* 0x0001e80000100a00 */
[----:B------:R-:W-:Y:S04]  /*42980*/  STSM.16.M88.4 [R0], R20 ;  /* 0x0000001400007844 */ /* 0x000fe80000000200 */
[----:B0-----:R-:W5:Y:S04]  /*42990*/  LDL.LU R8, [R1+0x30] ;  /* 0x0000300001087983 */ /* 0x001f680000300800 */
[----:B------:R-:W5:Y:S04]  /*429a0*/  LDL.LU R9, [R1+0x2c] ;  /* 0x00002c0001097983 */ /* 0x000f680000300800 */
[----:B------:R0:W-:Y:S04]  /*429b0*/  STL [R1+0x15bc], R11 ;  /* 0x0015bc0b01007387 */ /* 0x0001e80000100800 */
[----:B0-----:R-:W5:Y:S04]  /*429c0*/  LDL R11, [R1+0x3a0] ;  /* 0x0003a000010b7983 */ /* 0x001f680000100800 */
[----:B-1----:R0:W-:Y:S04]  /*429d0*/  STL.64 [R1+0x15d0], R6 ;  /* 0x0015d00601007387 */ /* 0x0021e80000100a00 */
[----:B0-----:R-:W5:Y:S04]  /*429e0*/  LDL.LU R6, [R1+0x88] ;  /* 0x0000880001067983 */ /* 0x001f680000300800 */
[----:B------:R-:W5:Y:S04]  /*429f0*/  LDL.LU R7, [R1+0x84] ;  /* 0x0000840001077983 */ /* 0x000f680000300800 */
[----:B------:R-:W5:Y:S04]  /*42a00*/  LDL.LU R20, [R1+0x20] ;  /* 0x0000200001147983 */ /* 0x000f680000300800 */
[----:B------:R-:W5:Y:S04]  /*42a10*/  LDL.LU R21, [R1+0x28] ;  /* 0x0000280001157983 */ /* 0x000f680000300800 */
[----:B------:R-:W5:Y:S04]  /*42a20*/  LDL.LU R22, [R1+0xc] ;  /* 0x00000c0001167983 */ /* 0x000f680000300800 */
[----:B------:R-:W5:Y:S01]  /*42a30*/  LDL.LU R23, [R1+0x24] ;  /* 0x0000240001177983 */ /* 0x000f620000300800 */
[----:B--2---:R-:W-:Y:S01]  /*42a40*/  PRMT R15, R2, 0x5410, R15 ;  /* 0x00005410020f7816 */ /* 0x004fe2000000000f */
[----:B------:R-:W-:Y:S01]  /*42a50*/  IMAD R2, R29, UR4, RZ ;  /* 0x000000041d027c24 */ /* 0x000fe2000f8e02ff */
[----:B----4-:R-:W-:Y:S01]  /*42a60*/  PRMT R14, R14, 0x5410, R28 ;  /* 0x000054100e0e7816 */ /* 0x010fe2000000001c */
[----:B------:R-:W2:Y:S01]  /*42a70*/  LDL.LU R29, [R1+0x15f8] ;  /* 0x0015f800011d7983 */ /* 0x000ea20000300800 */
[----:B------:R-:W-:Y:S01]  /*42a80*/  ULDC UR4, c[0x0][0x248] ;  /* 0x0000920000047ab9 */ /* 0x000fe20000000800 */
[----:B---3--:R-:W-:-:S02]  /*42a90*/  PRMT R19, R19, 0x5410, R10 ;  /* 0x0000541013137816 */ /* 0x008fc4000000000a */
[----:B-----5:R-:W-:Y:S02]  /*42aa0*/  PRMT R20, R21, 0x5410, R20 ;  /* 0x0000541015147816 */ /* 0x020fe40000000014 */
[----:B------:R-:W-:Y:S02]  /*42ab0*/  PRMT R21, R23, 0x5410, R22 ;  /* 0x0000541017157816 */ /* 0x000fe40000000016 */
[----:B------:R-:W-:Y:S02]  /*42ac0*/  PRMT R22, R27, 0x5410, R25 ;  /* 0x000054101b167816 */ /* 0x000fe40000000019 */
[----:B------:R-:W-:-:S05]  /*42ad0*/  PRMT R23, R26, 0x5410, R24 ;  /* 0x000054101a177816 */ /* 0x000fca0000000018 */
[----:B------:R-:W-:Y:S01]  /*42ae0*/  STSM.16.M88.4 [R0+0x200], R20 ;  /* 0x0002001400007844 */ /* 0x000fe20000000200 */
[----:B------:R-:W-:Y:S01]  /*42af0*/  BAR.SYNC.DEFER_BLOCKING 0x0 ;  /* 0x0000000000007b1d */ /* 0x000fe20000010000 */
[----:B------:R-:W-:Y:S02]  /*42b00*/  PRMT R12, R12, 0x5410, R6 ;  /* 0x000054100c0c7816 */ /* 0x000fe40000000006 */
[----:B------:R-:W-:-:S03]  /*42b10*/  PRMT R13, R13, 0x5410, R7 ;  /* 0x000054100d0d7816 */ /* 0x000fc60000000007 */
[----:B------:R-:W0:Y:S04]  /*42b20*/  LDS.128 R20, [R3] ;  /* 0x0000000003147984 */ /* 0x000e280000000c00 */
[----:B------:R-:W1:Y:S01]  /*42b30*/  LDS.128 R24, [R3+0x400] ;  /* 0x0004000003187984 */ /* 0x000e620000000c00 */
[----:B------:R-:W-:Y:S01]  /*42b40*/  BAR.SYNC.DEFER_BLOCKING 0x0 ;  /* 0x0000000000007b1d */ /* 0x000fe20000010000 */
[----:B------:R-:W-:Y:S02]  /*42b50*/  PRMT R16, R16, 0x5410, R8 ;  /* 0x0000541010107816 */ /* 0x000fe40000000008 */
[----:B------:R-:W-:-:S03]  /*42b60*/  PRMT R17, R17, 0x5410, R9 ;  /* 0x0000541011117816 */ /* 0x000fc60000000009 */
[----:B------:R3:W-:Y:S04]  /*42b70*/  STSM.16.M88.4 [R0], R12 ;  /* 0x0000000c00007844 */ /* 0x0007e80000000200 */
[----:B---3--:R-:W3:Y:S04]  /*42b80*/  LDL.LU.64 R14, [R1+0x15f0] ;  /* 0x0015f000010e7983 */ /* 0x008ee80000300a00 */
[----:B------:R-:W4:Y:S01]  /*42b90*/  LDL.LU.64 R12, [R1+0x15e8] ;  /* 0x0015e800010c7983 */ /* 0x000f220000300a00 */
[----:B--2---:R-:W-:-:S05]  /*42ba0*/  PRMT R18, R18, 0x5410, R29 ;  /* 0x0000541012127816 */ /* 0x004fca000000001d */
[----:B------:R2:W-:Y:S04]  /*42bb0*/  STSM.16.M88.4 [R0+0x200], R16 ;  /* 0x0002001000007844 */ /* 0x0005e80000000200 */
[----:B--2---:R-:W2:Y:S04]  /*42bc0*/  LDL.LU.64 R18, [R1+0x15e0] ;  /* 0x0015e00001127983 */ /* 0x004ea80000300a00 */
[----:B------:R-:W5:Y:S01]  /*42bd0*/  LDL.LU.64 R16, [R1+0x15d8] ;  /* 0x0015d80001107983 */ /* 0x000f620000300a00 */
[----:B------:R-:W-:Y:S01]  /*42be0*/  BAR.SYNC.DEFER_BLOCKING 0x0 ;  /* 0x0000000000007b1d */ /* 0x000fe20000010000 */
[----:B------:R-:W-:Y:S01]  /*42bf0*/  IADD3 R3, P3, R2, UR6, RZ ;  /* 0x0000000602037c10 */ /* 0x000fe2000ff7e0ff */
[C---:B------:R-:W-:Y:S01]  /*42c00*/  IMAD R28, R11.reuse, UR4, RZ ;  /* 0x000000040b1c7c24 */ /* 0x040fe2000f8e02ff */
[----:B------:R-:W-:-:S02]  /*42c10*/  ISETP.LT.AND P6, PT, R11, UR15, !P0 ;  /* 0x0000000f0b007c0c */ /* 0x000fc4000c7c1270 */
[----:B------:R-:W-:Y:S02]  /*42c20*/  LEA.HI.X.SX32 R2, R2, UR7, 0x1, P3 ;  /* 0x0000000702027c11 */ /* 0x000fe400098f0eff */
[CC--:B------:R-:W-:Y:S01]  /*42c30*/  IADD3 R8, P3, R28.reuse, R3.reuse, RZ ;  /* 0x000000031c087210 */ /* 0x0c0fe20007f7e0ff */
[C---:B------:R-:W-:Y:S02]  /*42c40*/  VIADD R0, R28.reuse, UR4 ;  /* 0x000000041c007c36 */ /* 0x040fe40008000000 */
[----:B------:R-:W-:Y:S01]  /*42c50*/  VIADD R29, R11, 0x4 ;  /* 0x000000040b1d7836 */ /* 0x000fe20000000000 */
[----:B------:R-:W-:Y:S02]  /*42c60*/  LEA.HI.X.SX32 R9, R28, R2, 0x1, P3 ;  /* 0x000000021c097211 */ /* 0x000fe400018f0eff */
[----:B------:R-:W-:Y:S02]  /*42c70*/  IADD3 R28, P3, R0, R3, RZ ;  /* 0x00000003001c7210 */ /* 0x000fe40007f7e0ff */
[----:B-----5:R-:W-:-:S02]  /*42c80*/  PRMT R6, R16, 0x7770, RZ ;  /* 0x0000777010067816 */ /* 0x020fc400000000ff */
[----:B------:R-:W-:-:S03]  /*42c90*/  PRMT R7, R16, 0x7771, RZ ;  /* 0x0000777110077816 */ /* 0x000fc600000000ff */
[----:B------:R5:W-:Y:S01]  /*42ca0*/  @P6 STG.E.U8 desc[UR8][R8.64], R6 ;  /* 0x0000000608006986 */ /* 0x000be2000c101108 */
[----:B------:R-:W-:Y:S01]  /*42cb0*/  ISETP.LT.AND P6, PT, R29, UR5, !P0 ;  /* 0x000000051d007c0c */ /* 0x000fe2000c7c1270 */
[----:B------:R-:W-:Y:S01]  /*42cc0*/  ULDC UR5, c[0x0][0x22c] ;  /* 0x00008b0000057ab9 */ /* 0x000fe20000000800 */
[CC--:B------:R-:W-:Y:S01]  /*42cd0*/  LEA.HI.X.SX32 R29, R0.reuse, R2.reuse, 0x1, P3 ;  /* 0x00000002001d7211 */ /* 0x0c0fe200018f0eff */
[----:B-----5:R-:W-:Y:S02]  /*42ce0*/  VIADD R6, R0, UR4 ;  /* 0x0000000400067c36 */ /* 0x020fe40008000000 */
[----:B------:R-:W-:Y:S02]  /*42cf0*/  VIADD R0, R11, 0x5 ;  /* 0x000000050b007836 */ /* 0x000fe40000000000 */
[----:B------:R5:W-:Y:S01]  /*42d00*/  @P2 STG.E.U8 desc[UR8][R28.64], R7 ;  /* 0x000000071c002986 */ /* 0x000be2000c101108 */
[-C--:B------:R-:W-:Y:S02]  /*42d10*/  IADD3 R8, P3, R6, R3.reuse, RZ ;  /* 0x0000000306087210 */ /* 0x080fe40007f7e0ff */
[----:B------:R-:W-:Y:S01]  /*42d20*/  ISETP.LT.AND P2, PT, R0, UR5, !P0 ;  /* 0x0000000500007c0c */ /* 0x000fe2000c741270 */
[C---:B------:R-:W-:Y:S01]  /*42d30*/  VIADD R0, R6.reuse, UR4 ;  /* 0x0000000406007c36 */ /* 0x040fe20008000000 */
[----:B------:R-:W-:Y:S01]  /*42d40*/  LEA.HI.X.SX32 R9, R6, R2, 0x1, P3 ;  /* 0x0000000206097211 */ /* 0x000fe200018f0eff */
[----:B------:R-:W-:Y:S01]  /*42d50*/  ULDC UR5, c[0x0][0x22c] ;  /* 0x00008b0000057ab9 */ /* 0x000fe20000000800 */
[----:B------:R-:W-:Y:S01]  /*42d60*/  PRMT R6, R17, 0x7770, RZ ;  /* 0x0000777011067816 */ /* 0x000fe200000000ff */
[----:B-----5:R-:W-:Y:S01]  /*42d70*/  VIADD R29, R11, 0x6 ;  /* 0x000000060b1d7836 */ /* 0x020fe20000000000 */
[----:B------:R-:W-:-:S03]  /*42d80*/  IADD3 R28, P3, R0, R3, RZ ;  /* 0x00000003001c7210 */ /* 0x000fc60007f7e0ff */
[----:B------:R5:W-:Y:S01]  /*42d90*/  @P4 STG.E.U8 desc[UR8][R8.64], R6 ;  /* 0x0000000608004986 */ /* 0x000be2000c101108 */
[----:B------:R-:W-:Y:S02]  /*42da0*/  PRMT R7, R17, 0x7771, RZ ;  /* 0x0000777111077816 */ /* 0x000fe400000000ff */
[----:B------:R-:W-:Y:S01]  /*42db0*/  ISETP.LT.AND P4, PT, R29, UR5, !P0 ;  /* 0x000000051d007c0c */ /* 0x000fe2000c781270 */
[----:B------:R-:W-:Y:S01]  /*42dc0*/  ULDC UR5, c[0x0][0x22c] ;  /* 0x00008b0000057ab9 */ /* 0x000fe20000000800 */
[C---:B------:R-:W-:Y:S01]  /*42dd0*/  LEA.HI.X.SX32 R29, R0.reuse, R2, 0x1, P3 ;  /* 0x00000002001d7211 */ /* 0x040fe200018f0eff */
[----:B-----5:R-:W-:Y:S02]  /*42de0*/  VIADD R6, R0, UR4 ;  /* 0x0000000400067c36 */ /* 0x020fe40008000000 */
[----:B------:R-:W-:Y:S02]  /*42df0*/  VIADD R0, R11, 0x7 ;  /* 0x000000070b007836 */ /* 0x000fe40000000000 */
[----:B------:R5:W-:Y:S01]  /*42e00*/  @P5 STG.E.U8 desc[UR8][R28.64], R7 ;  /* 0x000000071c005986 */ /* 0x000be2000c101108 */
[----:B------:R-:W-:-:S02]  /*42e10*/  IADD3 R8, P3, R6, R3, RZ ;  /* 0x0000000306087210 */ /* 0x000fc40007f7e0ff */
[----:B------:R-:W-:Y:S01]  /*42e20*/  ISETP.LT.AND P5, PT, R0, UR5, !P0 ;  /* 0x0000000500007c0c */ /* 0x000fe2000c7a1270 */
[C---:B------:R-:W-:Y:S01]  /*42e30*/  VIADD R0, R6.reuse, UR4 ;  /* 0x0000000406007c36 */ /* 0x040fe20008000000 */
[----:B------:R-:W-:Y:S01]  /*42e40*/  LEA.HI.X.SX32 R9, R6, R2, 0x1, P3 ;  /* 0x0000000206097211 */ /* 0x000fe200018f0eff */
[----:B------:R-:W-:Y:S01]  /*42e50*/  ULDC UR5, c[0x0][0x22c] ;  /* 0x00008b0000057ab9 */ /* 0x000fe20000000800 */
[----:B--2---:R-:W-:Y:S01]  /*42e60*/  PRMT R6, R18, 0x7770, RZ ;  /* 0x0000777012067816 */ /* 0x004fe200000000ff */
[----:B-----5:R-:W-:Y:S01]  /*42e70*/  VIADD R29, R11, 0x8 ;  /* 0x000000080b1d7836 */ /* 0x020fe20000000000 */
[----:B------:R-:W-:-:S03]  /*42e80*/  IADD3 R28, P3, R0, R3, RZ ;  /* 0x00000003001c7210 */ /* 0x000fc60007f7e0ff */
[----:B------:R2:W-:Y:S01]  /*42e90*/  @P6 STG.E.U8 desc[UR8][R8.64], R6 ;  /* 0x0000000608006986 */ /* 0x0005e2000c101108 */
[----:B------:R-:W-:Y:S02]  /*42ea0*/  PRMT R7, R18, 0x7771, RZ ;  /* 0x0000777112077816 */ /* 0x000fe400000000ff */
[----:B------:R-:W-:Y:S01]  /*42eb0*/  ISETP.LT.AND P6, PT, R29, UR5, !P0 ;  /* 0x000000051d007c0c */ /* 0x000fe2000c7c1270 */
[----:B------:R-:W-:Y:S01]  /*42ec0*/  ULDC UR5, c[0x0][0x22c] ;  /* 0x00008b0000057ab9 */ /* 0x000fe20000000800 */
[C---:B------:R-:W-:Y:S01]  /*42ed0*/  LEA.HI.X.SX32 R29, R0.reuse, R2, 0x1, P3 ;  /* 0x00000002001d7211 */ /* 0x040fe200018f0eff */
[----:B--2---:R-:W-:Y:S02]  /*42ee0*/  VIADD R6, R0, UR4 ;  /* 0x0000000400067c36 */ /* 0x004fe40008000000 */
[----:B------:R-:W-:Y:S02]  /*42ef0*/  VIADD R0, R11, 0x9 ;  /* 0x000000090b007836 */ /* 0x000fe40000000000 */
[----:B------:R2:W-:Y:S01]  /*42f00*/  @P2 STG.E.U8 desc[UR8][R28.64], R7 ;  /* 0x000000071c002986 */ /* 0x0005e2000c101108 */
[----:B------:R-:W-:-:S02]  /*42f10*/  IADD3 R8, P3, R6, R3, RZ ;  /* 0x0000000306087210 */ /* 0x000fc40007f7e0ff */
[----:B------:R-:W-:Y:S01]  /*42f20*/  ISETP.LT.AND P2, PT, R0, UR5, !P0 ;  /* 0x0000000500007c0c */ /* 0x000fe2000c741270 */
[C---:B------:R-:W-:Y:S01]  /*42f30*/  VIADD R0, R6.reuse, UR4 ;  /* 0x0000000406007c36 */ /* 0x040fe20008000000 */
[----:B------:R-:W-:Y:S01]  /*42f40*/  LEA.HI.X.SX32 R9, R6, R2, 0x1, P3 ;  /* 0x0000000206097211 */ /* 0x000fe200018f0eff */
[----:B------:R-:W-:Y:S01]  /*42f50*/  ULDC UR5, c[0x0][0x22c] ;  /* 0x00008b0000057ab9 */ /* 0x000fe20000000800 */
[----:B------:R-:W-:Y:S01]  /*42f60*/  PRMT R6, R19, 0x7770, RZ ;  /* 0x0000777013067816 */ /* 0x000fe200000000ff */
[----:B--2---:R-:W-:Y:S01]  /*42f70*/  VIADD R29, R11, 0xa ;  /* 0x0000000a0b1d7836 */ /* 0x004fe20000000000 */
        /* <DEDUP_REMOVED lines=14> */
[----:B----4-:R-:W-:Y:S01]  /*43060*/  PRMT R6, R12, 0x7770, RZ ;  /* 0x000077700c067816 */ /* 0x010fe200000000ff */
        /* <DEDUP_REMOVED lines=31> */
[----:B---3--:R-:W-:Y:S01]  /*43260*/  PRMT R6, R14, 0x7770, RZ ;  /* 0x000077700e067816 */ /* 0x008fe200000000ff */
        /* <DEDUP_REMOVED lines=19> */
[----:B------:R-:W-:Y:S01]  /*433a0*/  ISETP.LT.AND P4, PT, R29, UR5, !P0 ;  /* 0x000000051d007c0c */ /* 0x000fe2000c781270 */
[----:B------:R-:W-:Y:S01]  /*433b0*/  ULDC UR5, c[0x0][0x22c] ;  /* 0x00008b0000057ab9 */ /* 0x000fe20000000800 */
[C---:B------:R-:W-:Y:S01]  /*433c0*/  LEA.HI.X.SX32 R29, R0.reuse, R2, 0x1, P3 ;  /* 0x00000002001d7211 */ /* 0x040fe200018f0eff */
[----:B--2---:R-:W-:Y:S01]  /*433d0*/  VIADD R8, R0, UR4 ;  /* 0x0000000400087c36 */ /* 0x004fe20008000000 */
[----:B------:R-:W-:Y:S01]  /*433e0*/  PRMT R9, R15, 0x7771, RZ ;  /* 0x000077710f097816 */ /* 0x000fe200000000ff */
[----:B------:R-:W-:-:S03]  /*433f0*/  VIADD R0, R11, 0x13 ;  /* 0x000000130b007836 */ /* 0x000fc60000000000 */
[-C--:B------:R-:W-:Y:S01]  /*43400*/  IADD3 R6, P3, R8, R3.reuse, RZ ;  /* 0x0000000308067210 */ /* 0x080fe20007f7e0ff */
[----:B------:R2:W-:Y:S01]  /*43410*/  @P5 STG.E.U8 desc[UR8][R28.64], R9 ;  /* 0x000000091c005986 */ /* 0x0005e2000c101108 */
[----:B------:R-:W-:Y:S01]  /*43420*/  ISETP.LT.AND P5, PT, R0, UR5, !P0 ;  /* 0x0000000500007c0c */ /* 0x000fe2000c7a1270 */
[C---:B------:R-:W-:Y:S01]  /*43430*/  VIADD R0, R8.reuse, UR4 ;  /* 0x0000000408007c36 */ /* 0x040fe20008000000 */
[----:B------:R-:W-:Y:S01]  /*43440*/  LEA.HI.X.SX32 R7, R8, R2, 0x1, P3 ;  /* 0x0000000208077211 */ /* 0x000fe200018f0eff */
[----:B------:R-:W-:Y:S01]  /*43450*/  ULDC UR5, c[0x0][0x22c] ;  /* 0x00008b0000057ab9 */ /* 0x000fe20000000800 */
[----:B------:R-:W-:Y:S01]  /*43460*/  PRMT R8, R16, 0x7772, RZ ;  /* 0x0000777210087816 */ /* 0x000fe200000000ff */
[C---:B------:R-:W-:Y:S02]  /*43470*/  VIADD R10, R0.reuse, UR4 ;  /* 0x00000004000a7c36 */ /* 0x040fe40008000000 */
[----:B--2---:R-:W-:Y:S01]  /*43480*/  VIADD R29, R11, 0x14 ;  /* 0x000000140b1d7836 */ /* 0x004fe20000000000 */
[----:B------:R-:W-:Y:S01]  /*43490*/  IADD3 R28, P3, R0, R3, RZ ;  /* 0x00000003001c7210 */ /* 0x000fe20007f7e0ff */
[----:B------:R2:W-:Y:S01]  /*434a0*/  @P6 STG.E.U8 desc[UR8][R6.64], R8 ;  /* 0x0000000806006986 */ /* 0x0005e2000c101108 */
[----:B------:R-:W-:-:S02]  /*434b0*/  PRMT R16, R16, 0x7773, RZ ;  /* 0x0000777310107816 */ /* 0x000fc400000000ff */
[----:B------:R-:W-:Y:S01]  /*434c0*/  ISETP.LT.AND P6, PT, R29, UR5, !P0 ;  /* 0x000000051d007c0c */ /* 0x000fe2000c7c1270 */
[----:B------:R-:W-:Y:S01]  /*434d0*/  ULDC UR5, c[0x0][0x22c] ;  /* 0x00008b0000057ab9 */ /* 0x000fe20000000800 */
[----:B------:R-:W-:Y:S01]  /*434e0*/  LEA.HI.X.SX32 R29, R0, R2, 0x1, P3 ;  /* 0x00000002001d7211 */ /* 0x000fe200018f0eff */
[----:B------:R-:W-:-:S04]  /*434f0*/  VIADD R0, R11, 0x15 ;  /* 0x000000150b007836 */ /* 0x000fc80000000000 */
[----:B------:R3:W-:Y:S01]  /*43500*/  @P2 STG.E.U8 desc[UR8][R28.64], R16 ;  /* 0x000000101c002986 */ /* 0x0007e2000c101108 */
[-C--:B--2---:R-:W-:Y:S02]  /*43510*/  IADD3 R8, P3, R10, R3.reuse, RZ ;  /* 0x000000030a087210 */ /* 0x084fe40007f7e0ff */
[----:B------:R-:W-:Y:S01]  /*43520*/  ISETP.LT.AND P2, PT, R0, UR5, !P0 ;  /* 0x0000000500007c0c */ /* 0x000fe2000c741270 */
[C---:B------:R-:W-:Y:S01]  /*43530*/  VIADD R0, R10.reuse, UR4 ;  /* 0x000000040a007c36 */ /* 0x040fe20008000000 */
[----:B------:R-:W-:Y:S01]  /*43540*/  LEA.HI.X.SX32 R9, R10, R2, 0x1, P3 ;  /* 0x000000020a097211 */ /* 0x000fe200018f0eff */
[----:B------:R-:W-:Y:S01]  /*43550*/  ULDC UR5, c[0x0][0x22c] ;  /* 0x00008b0000057ab9 */ /* 0x000fe20000000800 */
[----:B------:R-:W2:Y:S01]  /*43560*/  LDL.LU.64 R6, [R1+0x15d0] ;  /* 0x0015d00001067983 */ /* 0x000ea20000300a00 */
[----:B---3--:R-:W-:Y:S01]  /*43570*/  PRMT R29, R17, 0x7772, RZ ;  /* 0x00007772111d7816 */ /* 0x008fe200000000ff */
[----:B------:R-:W-:Y:S01]  /*43580*/  VIADD R16, R11, 0x16 ;  /* 0x000000160b107836 */ /* 0x000fe20000000000 */
[----:B------:R-:W-:Y:S01]  /*43590*/  IADD3 R28, P3, R0, R3, RZ ;  /* 0x00000003001c7210 */ /* 0x000fe20007f7e0ff */
[----:B------:R-:W3:Y:S04]  /*435a0*/  LDL.LU R10, [R1+0x15c8] ;  /* 0x0015c800010a7983 */ /* 0x000ee80000300800 */
[----:B------:R4:W-:Y:S01]  /*435b0*/  @P4 STG.E.U8 desc[UR8][R8.64], R29 ;  /* 0x0000001d08004986 */ /* 0x0009e2000c101108 */
[----:B------:R-:W-:-:S02]  /*435c0*/  PRMT R17, R17, 0x7773, RZ ;  /* 0x0000777311117816 */ /* 0x000fc400000000ff */
[----:B------:R-:W-:Y:S01]  /*435d0*/  ISETP.LT.AND P4, PT, R16, UR5, !P0 ;  /* 0x0000000510007c0c */ /* 0x000fe2000c781270 */
[----:B------:R-:W-:Y:S01]  /*435e0*/  ULDC UR5, c[0x0][0x22c] ;  /* 0x00008b0000057ab9 */ /* 0x000fe20000000800 */
[C---:B----4-:R-:W-:Y:S01]  /*435f0*/  VIADD R8, R0.reuse, UR4 ;  /* 0x0000000400087c36 */ /* 0x050fe20008000000 */
[----:B------:R-:W-:Y:S01]  /*43600*/  LEA.HI.X.SX32 R29, R0, R2, 0x1, P3 ;  /* 0x00000002001d7211 */ /* 0x000fe200018f0eff */
[----:B------:R-:W-:-:S03]  /*43610*/  VIADD R0, R11, 0x17 ;  /* 0x000000170b007836 */ /* 0x000fc60000000000 */
[----:B------:R-:W-:Y:S01]  /*43620*/  IADD3 R16, P3, R8, R3, RZ ;  /* 0x0000000308107210 */ /* 0x000fe20007f7e0ff */
[----:B------:R4:W-:Y:S01]  /*43630*/  @P5 STG.E.U8 desc[UR8][R28.64], R17 ;  /* 0x000000111c005986 */ /* 0x0009e2000c101108 */
[----:B------:R-:W-:Y:S01]  /*43640*/  ISETP.LT.AND P5, PT, R0, UR5, !P0 ;  /* 0x0000000500007c0c */ /* 0x000fe2000c7a1270 */
[----:B------:R-:W-:Y:S01]  /*43650*/  VIADD R0, R11, 0x18 ;  /* 0x000000180b007836 */ /* 0x000fe20000000000 */
[----:B------:R-:W-:Y:S01]  /*43660*/  ULDC UR5, c[0x0][0x22c] ;  /* 0x00008b0000057ab9 */ /* 0x000fe20000000800 */
[C---:B----4-:R-:W-:Y:S01]  /*43670*/  LEA.HI.X.SX32 R17, R8.reuse, R2, 0x1, P3 ;  /* 0x0000000208117211 */ /* 0x050fe200018f0eff */
[----:B------:R-:W-:Y:S01]  /*43680*/  VIADD R28, R8, UR4 ;  /* 0x00000004081c7c36 */ /* 0x000fe20008000000 */
[----:B------:R-:W-:-:S04]  /*43690*/  PRMT R29, R18, 0x7772, RZ ;  /* 0x00007772121d7816 */ /* 0x000fc800000000ff */
[-C--:B------:R-:W-:Y:S01]  /*436a0*/  IADD3 R8, P3, R28, R3.reuse, RZ ;  /* 0x000000031c087210 */ /* 0x080fe20007f7e0ff */
[----:B------:R4:W-:Y:S01]  /*436b0*/  @P6 STG.E.U8 desc[UR8][R16.64], R29 ;  /* 0x0000001d10006986 */ /* 0x0009e2000c101108 */
[----:B------:R-:W-:Y:S01]  /*436c0*/  ISETP.LT.AND P6, PT, R0, UR5, !P0 ;  /* 0x0000000500007c0c */ /* 0x000fe2000c7c1270 */
[C---:B------:R-:W-:Y:S01]  /*436d0*/  VIADD R0, R28.reuse, UR4 ;  /* 0x000000041c007c36 */ /* 0x040fe20008000000 */
[----:B------:R-:W-:Y:S01]  /*436e0*/  LEA.HI.X.SX32 R9, R28, R2, 0x1, P3 ;  /* 0x000000021c097211 */ /* 0x000fe200018f0eff */
[----:B------:R-:W-:Y:S01]  /*436f0*/  ULDC UR5, c[0x0][0x22c] ;  /* 0x00008b0000057ab9 */ /* 0x000fe20000000800 */
[----:B------:R-:W-:Y:S02]  /*43700*/  PRMT R18, R18, 0x7773, RZ ;  /* 0x0000777312127816 */ /* 0x000fe400000000ff */
[----:B------:R-:W-:-:S03]  /*43710*/  IADD3 R28, P3, R0, R3, RZ ;  /* 0x00000003001c7210 */ /* 0x000fc60007f7e0ff */
[----:B------:R5:W-:Y:S01]  /*43720*/  @P2 STG.E.U8 desc[UR8][R8.64], R18 ;  /* 0x0000001208002986 */ /* 0x000be2000c101108 */
[C---:B----4-:R-:W-:Y:S01]  /*43730*/  VIADD R16, R11.reuse, 0x19 ;  /* 0x000000190b107836 */ /* 0x050fe20000000000 */
[C---:B------:R-:W-:Y:S01]  /*43740*/  LEA.HI.X.SX32 R29, R0.reuse, R2, 0x1, P3 ;  /* 0x00000002001d7211 */ /* 0x040fe200018f0eff */
[----:B------:R-:W-:Y:S02]  /*43750*/  VIADD R17, R0, UR4 ;  /* 0x0000000400117c36 */ /* 0x000fe40008000000 */
[----:B------:R-:W-:Y:S01]  /*43760*/  VIADD R0, R11, 0x1a ;  /* 0x0000001a0b007836 */ /* 0x000fe20000000000 */
[----:B------:R-:W-:Y:S01]  /*43770*/  ISETP.LT.AND P2, PT, R16, UR5, !P0 ;  /* 0x0000000510007c0c */ /* 0x000fe2000c741270 */
[----:B------:R-:W-:Y:S01]  /*43780*/  ULDC UR5, c[0x0][0x22c] ;  /* 0x00008b0000057ab9 */ /* 0x000fe20000000800 */
[----:B-----5:R-:W-:Y:S01]  /*43790*/  PRMT R18, R19, 0x7772, RZ ;  /* 0x0000777213127816 */ /* 0x020fe200000000ff */
[----:B------:R-:W4:Y:S01]  /*437a0*/  LDL.LU.64 R8, [R1+0x15c0] ;  /* 0x0015c00001087983 */ /* 0x000f220000300a00 */
[----:B------:R-:W-:-:S03]  /*437b0*/  IADD3 R16, P3, R17, R3, RZ ;  /* 0x0000000311107210 */ /* 0x000fc60007f7e0ff */
[----:B------:R5:W-:Y:S01]  /*437c0*/  @P4 STG.E.U8 desc[UR8][R28.64], R18 ;  /* 0x000000121c004986 */ /* 0x000be2000c101108 */
[----:B------:R-:W-:Y:S01]  /*437d0*/  ISETP.LT.AND P4, PT, R0, UR5, !P0 ;  /* 0x0000000500007c0c */ /* 0x000fe2000c781270 */
[C---:B------:R-:W-:Y:S01]  /*437e0*/  VIADD R0, R17.reuse, UR4 ;  /* 0x0000000411007c36 */ /* 0x040fe20008000000 */
[----:B------:R-:W-:Y:S01]  /*437f0*/  LEA.HI.X.SX32 R17, R17, R2, 0x1, P3 ;  /* 0x0000000211117211 */ /* 0x000fe200018f0eff */
[----:B------:R-:W-:Y:S01]  /*43800*/  ULDC UR5, c[0x0][0x22c] ;  /* 0x00008b0000057ab9 */ /* 0x000fe20000000800 */
[----:B-----5:R-:W-:Y:S01]  /*43810*/  PRMT R28, R19, 0x7773, RZ ;  /* 0x00007773131c7816 */ /* 0x020fe200000000ff */
[----:B------:R-:W-:Y:S01]  /*43820*/  VIADD R19, R11, 0x1b ;  /* 0x0000001b0b137836 */ /* 0x000fe20000000000 */
[----:B------:R-:W-:-:S03]  /*43830*/  IADD3 R18, P3, R0, R3, RZ ;  /* 0x0000000300127210 */ /* 0x000fc60007f7e0ff */
[----:B------:R5:W-:Y:S01]  /*43840*/  @P5 STG.E.U8 desc[UR8][R16.64], R28 ;  /* 0x0000001c10005986 */ /* 0x000be2000c101108 */
[----:B------:R-:W-:Y:S01]  /*43850*/  ISETP.LT.AND P5, PT, R19, UR5, !P0 ;  /* 0x0000000513007c0c */ /* 0x000fe2000c7a1270 */
[----:B------:R-:W-:Y:S01]  /*43860*/  ULDC UR5, c[0x0][0x22c] ;  /* 0x00008b0000057ab9 */ /* 0x000fe20000000800 */
[C---:B------:R-:W-:Y:S01]  /*43870*/  LEA.HI.X.SX32 R19, R0.reuse, R2, 0x1, P3 ;  /* 0x0000000200137211 */ /* 0x040fe200018f0eff */
[----:B-----5:R-:W-:Y:S01]  /*43880*/  VIADD R17, R0, UR4 ;  /* 0x0000000400117c36 */ /* 0x020fe20008000000 */
[----:B------:R-:W-:Y:S01]  /*43890*/  PRMT R28, R12, 0x7772, RZ ;  /* 0x000077720c1c7816 */ /* 0x000fe200000000ff */
[----:B------:R-:W-:-:S03]  /*438a0*/  VIADD R0, R11, 0x1c ;  /* 0x0000001c0b007836 */ /* 0x000fc60000000000 */
[CC--:B------:R-:W-:Y:S01]  /*438b0*/  IADD3 R16, P3, R17.reuse, R3.reuse, RZ ;  /* 0x0000000311107210 */ /* 0x0c0fe20007f7e0ff */
[----:B------:R5:W-:Y:S01]  /*438c0*/  @P6 STG.E.U8 desc[UR8][R18.64], R28 ;  /* 0x0000001c12006986 */ /* 0x000be2000c101108 */
        /* <DEDUP_REMOVED lines=16> */
[C---:B------:R-:W-:Y:S01]  /*439d0*/  VIADD R28, R12.reuse, UR4 ;  /* 0x000000040c1c7c36 */ /* 0x040fe20008000000 */
[----:B------:R-:W-:Y:S01]  /*439e0*/  ISETP.LT.AND P4, PT, R17, UR5, !P0 ;  /* 0x0000000511007c0c */ /* 0x000fe2000c781270 */
[----:B------:R-:W-:Y:S01]  /*439f0*/  VIADD R29, R11, 0x1f ;  /* 0x0000001f0b1d7836 */ /* 0x000fe20000000000 */
[----:B------:R-:W-:Y:S01]  /*43a00*/  LEA.HI.X.SX32 R17, R12, R2, 0x1, P3 ;  /* 0x000000020c117211 */ /* 0x000fe200018f0eff */
[----:B------:R-:W-:Y:S01]  /*43a10*/  ULDC UR5, c[0x0][0x22c] ;  /* 0x00008b0000057ab9 */ /* 0x000fe20000000800 */
[----:B------:R-:W-:Y:S01]  /*43a20*/  PRMT R13, R13, 0x7773, RZ ;  /* 0x000077730d0d7816 */ /* 0x000fe200000000ff */
[----:B------:R-:W2:Y:S01]  /*43a30*/  LDL.LU R11, [R1+0x15bc] ;  /* 0x0015bc00010b7983 */ /* 0x000ea20000300800 */
[----:B------:R-:W-:-:S03]  /*43a40*/  IADD3 R12, P3, R28, R3, RZ ;  /* 0x000000031c0c7210 */ /* 0x000fc60007f7e0ff */
[----:B------:R0:W-:Y:S01]  /*43a50*/  @P5 STG.E.U8 desc[UR8][R16.64], R13 ;  /* 0x0000000d10005986 */ /* 0x0001e2000c101108 */
[----:B------:R-:W-:Y:S01]  /*43a60*/  ISETP.LT.AND P5, PT, R29, UR5, !P0 ;  /* 0x000000051d007c0c */ /* 0x000fe2000c7a1270 */
[----:B------:R-:W-:Y:S01]  /*43a70*/  VIADD R29, R28, UR4 ;  /* 0x000000041c1d7c36 */ /* 0x000fe20008000000 */
[----:B-----5:R-:W-:Y:S01]  /*43a80*/  PRMT R18, R14, 0x7772, RZ ;  /* 0x000077720e127816 */ /* 0x020fe200000000ff */
[----:B------:R-:W-:Y:S01]  /*43a90*/  ULDC UR5, c[0x0][0x22c] ;  /* 0x00008b0000057ab9 */ /* 0x000fe20000000800 */
[----:B0-----:R-:W-:Y:S02]  /*43aa0*/  LEA.HI.X.SX32 R13, R28, R2, 0x1, P3 ;  /* 0x000000021c0d7211 */ /* 0x001fe400018f0eff */
[----:B------:R-:W5:Y:S01]  /*43ab0*/  LDL.LU R28, [R1+0x3a0] ;  /* 0x0003a000011c7983 */ /* 0x000f620000300800 */
[----:B------:R-:W-:-:S03]  /*43ac0*/  IADD3 R16, P3, R29, R3, RZ ;  /* 0x000000031d107210 */ /* 0x000fc60007f7e0ff */
[----:B------:R-:W-:Y:S01]  /*43ad0*/  @P6 STG.E.U8 desc[UR8][R12.64], R18 ;  /* 0x000000120c006986 */ /* 0x000fe2000c101108 */
[----:B------:R-:W-:Y:S02]  /*43ae0*/  LEA.HI.X.SX32 R17, R29, R2, 0x1, P3 ;  /* 0x000000021d117211 */ /* 0x000fe400018f0eff */
[----:B------:R-:W-:-:S05]  /*43af0*/  PRMT R19, R14, 0x7773, RZ ;  /* 0x000077730e137816 */ /* 0x000fca00000000ff */
[----:B------:R0:W-:Y:S02]  /*43b00*/  @P2 STG.E.U8 desc[UR8][R16.64], R19 ;  /* 0x0000001310002986 */ /* 0x0001e4000c101108 */
[----:B0-----:R-:W-:Y:S01]  /*43b10*/  PRMT R19, R15, 0x7773, RZ ;  /* 0x000077730f137816 */ /* 0x001fe200000000ff */
[----:B-----5:R-:W-:-:S05]  /*43b20*/  VIADD R0, R28, 0x20 ;  /* 0x000000201c007836 */ /* 0x020fca0000000000 */
[----:B------:R-:W-:Y:S01]  /*43b30*/  ISETP.LT.AND P6, PT, R0, UR5, !P0 ;  /* 0x0000000500007c0c */ /* 0x000fe2000c7c1270 */
[----:B------:R-:W-:Y:S01]  /*43b40*/  VIADD R0, R29, UR4 ;  /* 0x000000041d007c36 */ /* 0x000fe20008000000 */
[----:B------:R-:W-:Y:S01]  /*43b50*/  ULDC UR5, c[0x0][0x22c] ;  /* 0x00008b0000057ab9 */ /* 0x000fe20000000800 */
[----:B------:R-:W-:-:S03]  /*43b60*/  VIADD R14, R28, 0x21 ;  /* 0x000000211c0e7836 */ /* 0x000fc60000000000 */
[-C--:B------:R-:W-:Y:S02]  /*43b70*/  IADD3 R12, P3, R0, R3.reuse, RZ ;  /* 0x00000003000c7210 */ /* 0x080fe40007f7e0ff */
[----:B------:R-:W-:Y:S01]  /*43b80*/  ISETP.LT.AND P2, PT, R14, UR5, !P0 ;  /* 0x000000050e007c0c */ /* 0x000fe2000c741270 */
[C---:B------:R-:W-:Y:S01]  /*43b90*/  VIADD R14, R0.reuse, UR4 ;  /* 0x00000004000e7c36 */ /* 0x040fe20008000000 */
[----:B------:R-:W-:Y:S01]  /*43ba0*/  LEA.HI.X.SX32 R13, R0, R2, 0x1, P3 ;  /* 0x00000002000d7211 */ /* 0x000fe200018f0eff */
[----:B------:R-:W-:Y:S01]  /*43bb0*/  VIADD R0, R28, 0x22 ;  /* 0x000000221c007836 */ /* 0x000fe20000000000 */
[----:B------:R-:W-:Y:S01]  /*43bc0*/  PRMT R29, R15, 0x7772, RZ ;  /* 0x000077720f1d7816 */ /* 0x000fe200000000ff */
[----:B------:R-:W-:Y:S01]  /*43bd0*/  ULDC UR5, c[0x0][0x22c] ;  /* 0x00008b0000057ab9 */ /* 0x000fe20000000800 */
[----:B------:R-:W-:-:S03]  /*43be0*/  IADD3 R16, P3, R14, R3, RZ ;  /* 0x000000030e107210 */ /* 0x000fc60007f7e0ff */
[----:B------:R4:W-:Y:S01]  /*43bf0*/  @P4 STG.E.U8 desc[UR8][R12.64], R29 ;  /* 0x0000001d0c004986 */ /* 0x0009e2000c101108 */
[----:B------:R-:W-:Y:S01]  /*43c00*/  ISETP.LT.AND P4, PT, R0, UR5, !P0 ;  /* 0x0000000500007c0c */ /* 0x000fe2000c781270 */
[C---:B------:R-:W-:Y:S01]  /*43c10*/  VIADD R0, R14.reuse, UR4 ;  /* 0x000000040e007c36 */ /* 0x040fe20008000000 */
[-C--:B------:R-:W-:Y:S01]  /*43c20*/  LEA.HI.X.SX32 R17, R14, R2.reuse, 0x1, P3 ;  /* 0x000000020e117211 */ /* 0x080fe200018f0eff */
[----:B------:R-:W-:Y:S01]  /*43c30*/  VIADD R15, R28, 0x23 ;  /* 0x000000231c0f7836 */ /* 0x000fe20000000000 */
[----:B------:R-:W-:Y:S02]  /*43c40*/  ULDC UR5, c[0x0][0x22c] ;  /* 0x00008b0000057ab9 */ /* 0x000fe40000000800 */
[CC--:B------:R-:W-:Y:S01]  /*43c50*/  IADD3 R14, P3, R0.reuse, R3.reuse, RZ ;  /* 0x00000003000e7210 */ /* 0x0c0fe20007f7e0ff */
[----:B------:R0:W-:Y:S01]  /*43c60*/  @P5 STG.E.U8 desc[UR8][R16.64], R19 ;  /* 0x0000001310005986 */ /* 0x0001e2000c101108 */
[----:B------:R-:W-:Y:S01]  /*43c70*/  ISETP.LT.AND P5, PT, R15, UR5, !P0 ;  /* 0x000000050f007c0c */ /* 0x000fe2000c7a1270 */
[C---:B------:R-:W-:Y:S01]  /*43c80*/  VIADD R18, R0.reuse, UR4 ;  /* 0x0000000400127c36 */ /* 0x040fe20008000000 */
[----:B------:R-:W-:Y:S01]  /*43c90*/  LEA.HI.X.SX32 R15, R0, R2, 0x1, P3 ;  /* 0x00000002000f7211 */ /* 0x000fe200018f0eff */
[----:B------:R-:W-:Y:S01]  /*43ca0*/  VIADD R0, R28, 0x24 ;  /* 0x000000241c007836 */ /* 0x000fe20000000000 */
[----:B----4-:R-:W-:Y:S01]  /*43cb0*/  PRMT R29, R8, 0x7770, RZ ;  /* 0x00007770081d7816 */ /* 0x010fe200000000ff */
[----:B------:R-:W-:Y:S01]  /*43cc0*/  ULDC UR5, c[0x0][0x22c] ;  /* 0x00008b0000057ab9 */ /* 0x000fe20000000800 */
[----:B------:R-:W-:-:S03]  /*43cd0*/  IADD3 R12, P3, R18, R3, RZ ;  /* 0x00000003120c7210 */ /* 0x000fc60007f7e0ff */
[----:B------:R4:W-:Y:S01]  /*43ce0*/  @P6 STG.E.U8 desc[UR8][R14.64], R29 ;  /* 0x0000001d0e006986 */ /* 0x0009e2000c101108 */
[----:B------:R-:W-:Y:S01]  /*43cf0*/  ISETP.LT.AND P6, PT, R0, UR5, !P0 ;  /* 0x0000000500007c0c */ /* 0x000fe2000c7c1270 */
[C---:B------:R-:W-:Y:S01]  /*43d00*/  VIADD R0, R18.reuse, UR4 ;  /* 0x0000000412007c36 */ /* 0x040fe20008000000 */
[-C--:B------:R-:W-:Y:S01]  /*43d10*/  LEA.HI.X.SX32 R13, R18, R2.reuse, 0x1, P3 ;  /* 0x00000002120d7211 */ /* 0x080fe200018f0eff */
[----:B0-----:R-:W-:Y:S01]  /*43d20*/  VIADD R17, R28, 0x25 ;  /* 0x000000251c117836 */ /* 0x001fe20000000000 */
[----:B------:R-:W-:Y:S01]  /*43d30*/  PRMT R19, R8, 0x7771, RZ ;  /* 0x0000777108137816 */ /* 0x000fe200000000ff */
[----:B------:R-:W-:Y:S01]  /*43d40*/  ULDC UR5, c[0x0][0x22c] ;  /* 0x00008b0000057ab9 */ /* 0x000fe20000000800 */
[C---:B------:R-:W-:Y:S01]  /*43d50*/  IADD3 R16, P3, R0.reuse, R3, RZ ;  /* 0x0000000300107210 */ /* 0x040fe20007f7e0ff */
[C---:B------:R-:W-:Y:S02]  /*43d60*/  VIADD R18, R0.reuse, UR4 ;  /* 0x0000000400127c36 */ /* 0x040fe40008000000 */
[----:B------:R0:W-:Y:S01]  /*43d70*/  @P2 STG.E.U8 desc[UR8][R12.64], R19 ;  /* 0x000000130c002986 */ /* 0x0001e2000c101108 */
[----:B------:R-:W-:Y:S01]  /*43d80*/  ISETP.LT.AND P2, PT, R17, UR5, !P0 ;  /* 0x0000000511007c0c */ /* 0x000fe2000c741270 */
[----:B------:R-:W-:Y:S01]  /*43d90*/  ULDC UR5, c[0x0][0x22c] ;  /* 0x00008b0000057ab9 */ /* 0x000fe20000000800 */
[----:B------:R-:W-:Y:S01]  /*43da0*/  LEA.HI.X.SX32 R17, R0, R2, 0x1, P3 ;  /* 0x0000000200117211 */ /* 0x000fe200018f0eff */
[----:B------:R-:W-:Y:S01]  /*43db0*/  VIADD R0, R28, 0x26 ;  /* 0x000000261c007836 */ /* 0x000fe20000000000 */
[----:B----4-:R-:W-:-:S02]  /*43dc0*/  PRMT R29, R9, 0x7770, RZ ;  /* 0x00007770091d7816 */ /* 0x010fc400000000ff */
        /* <DEDUP_REMOVED lines=15> */
[----:B---3--:R-:W-:-:S02]  /*43ec0*/  PRMT R29, R10, 0x7770, RZ ;  /* 0x000077700a1d7816 */ /* 0x008fc400000000ff */
        /* <DEDUP_REMOVED lines=15> */
[----:B--2---:R-:W-:-:S02]  /*43fc0*/  PRMT R29, R11, 0x7770, RZ ;  /* 0x000077700b1d7816 */ /* 0x004fc400000000ff */
        /* <DEDUP_REMOVED lines=85> */
[----:B------:R-:W-:Y:S01]  /*44520*/  ULDC UR5, c[0x0][0x22c] ;  /* 0x00008b0000057ab9 */ /* 0x000fe20000000800 */
[----:B0-----:R-:W-:Y:S01]  /*44530*/  PRMT R19, R8, 0x7773, RZ ;  /* 0x0000777308137816 */ /* 0x001fe200000000ff */
[----:B------:R-:W-:Y:S01]  /*44540*/  VIADD R8, R28, 0x35 ;  /* 0x000000351c087836 */ /* 0x000fe20000000000 */
[-C--:B------:R-:W-:Y:S01]  /*44550*/  IADD3 R14, P3, R0, R3.reuse, RZ ;  /* 0x00000003000e7210 */ /* 0x080fe20007f7e0ff */
[----:B------:R-:W3:Y:S04]  /*44560*/  LDL.LU R18, [R1+0x18] ;  /* 0x0000180001127983 */ /* 0x000ee80000300800 */
[----:B------:R0:W-:Y:S01]  /*44570*/  @P2 STG.E.U8 desc[UR8][R16.64], R19 ;  /* 0x0000001310002986 */ /* 0x0001e2000c101108 */
[----:B------:R-:W-:Y:S01]  /*44580*/  ISETP.LT.AND P2, PT, R8, UR5, !P0 ;  /* 0x0000000508007c0c */ /* 0x000fe2000c741270 */
[C---:B------:R-:W-:Y:S01]  /*44590*/  VIADD R8, R0.reuse, UR4 ;  /* 0x0000000400087c36 */ /* 0x040fe20008000000 */
[----:B------:R-:W-:Y:S01]  /*445a0*/  LEA.HI.X.SX32 R15, R0, R2, 0x1, P3 ;  /* 0x00000002000f7211 */ /* 0x000fe200018f0eff */
[----:B------:R-:W-:Y:S01]  /*445b0*/  VIADD R0, R28, 0x36 ;  /* 0x000000361c007836 */ /* 0x000fe20000000000 */
[----:B--2---:R-:W-:Y:S01]  /*445c0*/  PRMT R29, R9, 0x7772, RZ ;  /* 0x00007772091d7816 */ /* 0x004fe200000000ff */
[----:B------:R-:W-:Y:S01]  /*445d0*/  ULDC UR5, c[0x0][0x22c] ;  /* 0x00008b0000057ab9 */ /* 0x000fe20000000800 */
        /* <DEDUP_REMOVED lines=8> */
[C---:B------:R-:W-:Y:S01]  /*44660*/  IADD3 R8, P3, R0.reuse, R3, RZ ;  /* 0x0000000300087210 */ /* 0x040fe20007f7e0ff */
[C---:B------:R-:W-:Y:S02]  /*44670*/  VIADD R16, R0.reuse, UR4 ;  /* 0x0000000400107c36 */ /* 0x040fe40008000000 */
[----:B------:R0:W-:Y:S01]  /*44680*/  @P5 STG.E.U8 desc[UR8][R12.64], R19 ;  /* 0x000000130c005986 */ /* 0x0001e2000c101108 */
[----:B------:R-:W-:Y:S01]  /*44690*/  ISETP.LT.AND P5, PT, R9, UR5, !P0 ;  /* 0x0000000509007c0c */ /* 0x000fe2000c7a1270 */
[----:B------:R-:W-:Y:S01]  /*446a0*/  ULDC UR5, c[0x0][0x22c] ;  /* 0x00008b0000057ab9 */ /* 0x000fe20000000800 */
[----:B------:R-:W-:Y:S01]  /*446b0*/  LEA.HI.X.SX32 R9, R0, R2, 0x1, P3 ;  /* 0x0000000200097211 */ /* 0x000fe200018f0eff */
[----:B------:R-:W-:Y:S01]  /*446c0*/  VIADD R0, R28, 0x38 ;  /* 0x000000381c007836 */ /* 0x000fe20000000000 */
[----:B------:R-:W-:-:S02]  /*446d0*/  PRMT R17, R10, 0x7772, RZ ;  /* 0x000077720a117816 */ /* 0x000fc400000000ff */
[----:B--2---:R-:W-:-:S03]  /*446e0*/  IADD3 R14, P3, R16, R3, RZ ;  /* 0x00000003100e7210 */ /* 0x004fc60007f7e0ff */
[----:B------:R2:W-:Y:S01]  /*446f0*/  @P6 STG.E.U8 desc[UR8][R8.64], R17 ;  /* 0x0000001108006986 */ /* 0x0005e2000c101108 */
[----:B------:R-:W-:Y:S01]  /*44700*/  ISETP.LT.AND P6, PT, R0, UR5, !P0 ;  /* 0x0000000500007c0c */ /* 0x000fe2000c7c1270 */
[C---:B------:R-:W-:Y:S01]  /*44710*/  VIADD R0, R16.reuse, UR4 ;  /* 0x0000000410007c36 */ /* 0x040fe20008000000 */
[----:B------:R-:W-:Y:S01]  /*44720*/  LEA.HI.X.SX32 R15, R16, R2, 0x1, P3 ;  /* 0x00000002100f7211 */ /* 0x000fe200018f0eff */
[----:B------:R-:W-:Y:S01]  /*44730*/  ULDC UR5, c[0x0][0x22c] ;  /* 0x00008b0000057ab9 */ /* 0x000fe20000000800 */
[----:B0-----:R-:W-:Y:S01]  /*44740*/  PRMT R19, R10, 0x7773, RZ ;  /* 0x000077730a137816 */ /* 0x001fe200000000ff */
[----:B------:R-:W-:Y:S01]  /*44750*/  VIADD R10, R28, 0x39 ;  /* 0x000000391c0a7836 */ /* 0x000fe20000000000 */
[----:B------:R-:W-:-:S03]  /*44760*/  IADD3 R12, P3, R0, R3, RZ ;  /* 0x00000003000c7210 */ /* 0x000fc60007f7e0ff */
        /* <DEDUP_REMOVED lines=29> */
[----:B------:R-:W-:Y:S01]  /*44940*/  PRMT R17, R4, 0x7773, RZ ;  /* 0x0000777304117816 */ /* 0x000fe200000000ff */
[----:B------:R-:W-:Y:S01]  /*44950*/  VIADD R4, R28, 0x3d ;  /* 0x0000003d1c047836 */ /* 0x000fe20000000000 */
[----:B0-----:R-:W-:-:S03]  /*44960*/  IADD3 R8, P3, R0, R3, RZ ;  /* 0x0000000300087210 */ /* 0x001fc60007f7e0ff */
[----:B------:R0:W-:Y:S01]  /*44970*/  @P2 STG.E.U8 desc[UR8][R12.64], R17 ;  /* 0x000000110c002986 */ /* 0x0001e2000c101108 */
[----:B------:R-:W-:Y:S01]  /*44980*/  ISETP.LT.AND P2, PT, R4, UR5, !P0 ;  /* 0x0000000504007c0c */ /* 0x000fe2000c741270 */
[C---:B------:R-:W-:Y:S01]  /*44990*/  VIADD R4, R0.reuse, UR4 ;  /* 0x0000000400047c36 */ /* 0x040fe20008000000 */
[----:B------:R-:W-:Y:S01]  /*449a0*/  LEA.HI.X.SX32 R9, R0, R2, 0x1, P3 ;  /* 0x0000000200097211 */ /* 0x000fe200018f0eff */
[----:B------:R-:W-:Y:S01]  /*449b0*/  VIADD R0, R28, 0x3e ;  /* 0x0000003e1c007836 */ /* 0x000fe20000000000 */
[----:B------:R-:W-:Y:S01]  /*449c0*/  PRMT R15, R5, 0x7772, RZ ;  /* 0x00007772050f7816 */ /* 0x000fe200000000ff */
[----:B------:R-:W-:Y:S01]  /*449d0*/  ULDC UR5, c[0x0][0x22c] ;  /* 0x00008b0000057ab9 */ /* 0x000fe20000000800 */
[----:B--2---:R-:W-:-:S03]  /*449e0*/  IADD3 R10, P3, R4, R3, RZ ;  /* 0x00000003040a7210 */ /* 0x004fc60007f7e0ff */
        /* <DEDUP_REMOVED lines=52> */
[----:B0-----:R-:W-:Y:S01]  /*44d30*/  VIADD R4, R28, 0x45 ;  /* 0x000000451c047836 */ /* 0x001fe20000000000 */
[----:B------:R-:W-:Y:S01]  /*44d40*/  PRMT R5, R20, 0x7771, RZ ;  /* 0x0000777114057816 */ /* 0x000fe200000000ff */
[----:B------:R-:W-:Y:S01]  /*44d50*/  ULDC UR5, c[0x0][0x22c] ;  /* 0x00008b0000057ab9 */ /* 0x000fe20000000800 */
[----:B------:R-:W-:-:S03]  /*44d60*/  IADD3 R8, P3, R0, R3, RZ ;  /* 0x0000000300087210 */ /* 0x000fc60007f7e0ff */
        /* <DEDUP_REMOVED lines=54> */
[----:B-1----:R-:W-:-:S02]  /*450d0*/  PRMT R15, R24, 0x7770, RZ ;  /* 0x00007770180f7816 */ /* 0x002fc400000000ff */
        /* <DEDUP_REMOVED lines=16> */
[----:B-1----:R-:W-:-:S03]  /*451e0*/  IADD3 R8, P3, R10, R3, RZ ;  /* 0x000000030a087210 */ /* 0x002fc60007f7e0ff */
        /* <DEDUP_REMOVED lines=127> */
[-C--:B------:R-:W-:Y:S01]  /*459e0*/  IADD3 R10, P3, R12, R3.reuse, RZ ;  /* 0x000000030c0a7210 */ /* 0x080fe20007f7e0ff */
[----:B------:R-:W-:Y:S01]  /*459f0*/  VIADD R6, R28, 0x5f ;  /* 0x0000005f1c067836 */ /* 0x000fe20000000000 */
[----:B------:R-:W-:Y:S01]  /*45a00*/  PRMT R25, R25, 0x7773, RZ ;  /* 0x0000777319197816 */ /* 0x000fe200000000ff */
[----:B------:R1:W-:Y:S01]  /*45a10*/  @P4 STG.E.U8 desc[UR8][R8.64], R7 ;  /* 0x0000000708004986 */ /* 0x0003e2000c101108 */
[----:B------:R-:W-:Y:S01]  /*45a20*/  ISETP.LT.AND P4, PT, R0, UR5, !P0 ;  /* 0x0000000500007c0c */ /* 0x000fe2000c781270 */
[C---:B------:R-:W-:Y:S01]  /*45a30*/  VIADD R0, R12.reuse, UR4 ;  /* 0x000000040c007c36 */ /* 0x040fe20008000000 */
[----:B------:R-:W-:Y:S01]  /*45a40*/  LEA.HI.X.SX32 R11, R12, R2, 0x1, P3 ;  /* 0x000000020c0b7211 */ /* 0x000fe200018f0eff */
[----:B------:R-:W-:Y:S02]  /*45a50*/  ULDC UR5, c[0x0][0x22c] ;  /* 0x00008b0000057ab9 */ /* 0x000fe40000000800 */
[----:B------:R-:W-:Y:S01]  /*45a60*/  ISETP.LT.AND P3, PT, R6, UR5, !P0 ;  /* 0x0000000506007c0c */ /* 0x000fe2000c761270 */
[C---:B------:R-:W-:Y:S01]  /*45a70*/  VIADD R16, R0.reuse, UR4 ;  /* 0x0000000400107c36 */ /* 0x040fe20008000000 */
[----:B------:R2:W-:Y:S01]  /*45a80*/  @P5 STG.E.U8 desc[UR8][R10.64], R25 ;  /* 0x000000190a005986 */ /* 0x0005e2000c101108 */
[----:B------:R-:W-:Y:S01]  /*45a90*/  IADD3 R12, P5, R0, R3, RZ ;  /* 0x00000003000c7210 */ /* 0x000fe20007fbe0ff */
[----:B------:R-:W-:-:S02]  /*45aa0*/  ULDC UR5, c[0x0][0x22c] ;  /* 0x00008b0000057ab9 */ /* 0x000fc40000000800 */
[----:B---3--:R-:W3:Y:S01]  /*45ab0*/  LDS.128 R4, [R18] ;  /* 0x0000000012047984 */ /* 0x008ee20000000c00 */
[-C--:B0-----:R-:W-:Y:S02]  /*45ac0*/  LEA.HI.X.SX32 R13, R0, R2.reuse, 0x1, P5 ;  /* 0x00000002000d7211 */ /* 0x081fe400028f0eff */
[-C--:B------:R-:W-:Y:S01]  /*45ad0*/  IADD3 R14, P5, R16, R3.reuse, RZ ;  /* 0x00000003100e7210 */ /* 0x080fe20007fbe0ff */
[----:B------:R-:W-:Y:S01]  /*45ae0*/  VIADD R0, R28, 0x60 ;  /* 0x000000601c007836 */ /* 0x000fe20000000000 */
[----:B------:R-:W-:Y:S02]  /*45af0*/  PRMT R21, R26, 0x7772, RZ ;  /* 0x000077721a157816 */ /* 0x000fe400000000ff */
[CC--:B------:R-:W-:Y:S01]  /*45b00*/  LEA.HI.X.SX32 R15, R16.reuse, R2.reuse, 0x1, P5 ;  /* 0x00000002100f7211 */ /* 0x0c0fe200028f0eff */
[----:B------:R-:W-:Y:S01]  /*45b10*/  VIADD R16, R16, UR4 ;  /* 0x0000000410107c36 */ /* 0x000fe20008000000 */
[----:B------:R-:W-:Y:S01]  /*45b20*/  PRMT R19, R26, 0x7773, RZ ;  /* 0x000077731a137816 */ /* 0x000fe200000000ff */
[----:B-1----:R-:W-:Y:S01]  /*45b30*/  VIADD R9, R28, 0x61 ;  /* 0x000000611c097836 */ /* 0x002fe20000000000 */
[----:B------:R0:W-:Y:S01]  /*45b40*/  @P6 STG.E.U8 desc[UR8][R12.64], R21 ;  /* 0x000000150c006986 */ /* 0x0001e2000c101108 */
[----:B------:R-:W-:Y:S01]  /*45b50*/  ISETP.LT.AND P5, PT, R0, UR5, !P0 ;  /* 0x0000000500007c0c */ /* 0x000fe2000c7a1270 */
[C---:B------:R-:W-:Y:S01]  /*45b60*/  VIADD R0, R16.reuse, UR4 ;  /* 0x0000000410007c36 */ /* 0x040fe20008000000 */
[C---:B------:R-:W-:Y:S01]  /*45b70*/  IADD3 R8, P6, R16.reuse, R3, RZ ;  /* 0x0000000310087210 */ /* 0x040fe20007fde0ff */
[----:B------:R-:W-:Y:S01]  /*45b80*/  ULDC UR5, c[0x0][0x22c] ;  /* 0x00008b0000057ab9 */ /* 0x000fe20000000800 */
[----:B------:R1:W-:Y:S01]  /*45b90*/  @P2 STG.E.U8 desc[UR8][R14.64], R19 ;  /* 0x000000130e002986 */ /* 0x0003e2000c101108 */
[----:B------:R-:W-:Y:S01]  /*45ba0*/  ISETP.LT.AND P2, PT, R9, UR5, !P0 ;  /* 0x0000000509007c0c */ /* 0x000fe2000c741270 */
[----:B------:R-:W-:Y:S01]  /*45bb0*/  ULDC UR5, c[0x0][0x22c] ;  /* 0x00008b0000057ab9 */ /* 0x000fe20000000800 */
[----:B------:R-:W-:-:S02]  /*45bc0*/  LEA.HI.X.SX32 R9, R16, R2, 0x1, P6 ;  /* 0x0000000210097211 */ /* 0x000fc400030f0eff */
[-C--:B--2---:R-:W-:Y:S02]  /*45bd0*/  IADD3 R10, P6, R0, R3.reuse, RZ ;  /* 0x00000003000a7210 */ /* 0x084fe40007fde0ff */
[C---:B------:R-:W-:Y:S01]  /*45be0*/  PRMT R17, R27.reuse, 0x7773, RZ ;  /* 0x000077731b117816 */ /* 0x040fe200000000ff */
[----:B0-----:R-:W-:Y:S01]  /*45bf0*/  VIADD R12, R28, 0x62 ;  /* 0x000000621c0c7836 */ /* 0x001fe20000000000 */
[----:B------:R-:W-:Y:S02]  /*45c00*/  PRMT R27, R27, 0x7772, RZ ;  /* 0x000077721b1b7816 */ /* 0x000fe400000000ff */
[CC--:B------:R-:W-:Y:S01]  /*45c10*/  LEA.HI.X.SX32 R11, R0.reuse, R2.reuse, 0x1, P6 ;  /* 0x00000002000b7211 */ /* 0x0c0fe200030f0eff */
[----:B------:R-:W-:Y:S02]  /*45c20*/  VIADD R0, R0, UR4 ;  /* 0x0000000400007c36 */ /* 0x000fe40008000000 */
[----:B------:R0:W-:Y:S01]  /*45c30*/  @P4 STG.E.U8 desc[UR8][R8.64], R27 ;  /* 0x0000001b08004986 */ /* 0x0001e2000c101108 */
[----:B------:R-:W-:Y:S01]  /*45c40*/  VIADD R13, R28, 0x63 ;  /* 0x000000631c0d7836 */ /* 0x000fe20000000000 */
[----:B------:R-:W-:Y:S01]  /*45c50*/  ISETP.LT.AND P4, PT, R12, UR5, !P0 ;  /* 0x000000050c007c0c */ /* 0x000fe2000c781270 */
[C---:B-1----:R-:W-:Y:S01]  /*45c60*/  VIADD R14, R0.reuse, UR4 ;  /* 0x00000004000e7c36 */ /* 0x042fe20008000000 */
[CC--:B------:R-:W-:Y:S01]  /*45c70*/  IADD3 R12, P6, R0.reuse, R3.reuse, RZ ;  /* 0x00000003000c7210 */ /* 0x0c0fe20007fde0ff */
[----:B------:R-:W-:Y:S01]  /*45c80*/  ULDC UR5, c[0x0][0x22c] ;  /* 0x00008b0000057ab9 */ /* 0x000fe20000000800 */
[----:B------:R1:W-:Y:S01]  /*45c90*/  @P3 STG.E.U8 desc[UR8][R10.64], R17 ;  /* 0x000000110a003986 */ /* 0x0003e2000c101108 */
[----:B------:R-:W-:Y:S01]  /*45ca0*/  ISETP.LT.AND P3, PT, R13, UR5, !P0 ;  /* 0x000000050d007c0c */ /* 0x000fe2000c761270 */
[----:B------:R-:W-:Y:S01]  /*45cb0*/  ULDC UR5, c[0x0][0x22c] ;  /* 0x00008b0000057ab9 */ /* 0x000fe20000000800 */
[----:B------:R-:W-:Y:S01]  /*45cc0*/  LEA.HI.X.SX32 R13, R0, R2, 0x1, P6 ;  /* 0x00000002000d7211 */ /* 0x000fe200030f0eff */
[----:B------:R-:W-:Y:S01]  /*45cd0*/  VIADD R0, R28, 0x64 ;  /* 0x000000641c007836 */ /* 0x000fe20000000000 */
[----:B0-----:R-:W-:-:S02]  /*45ce0*/  IADD3 R8, P6, R14, R3, RZ ;  /* 0x000000030e087210 */ /* 0x001fc40007fde0ff */
[----:B---3--:R-:W-:Y:S02]  /*45cf0*/  PRMT R19, R4, 0x7770, RZ ;  /* 0x0000777004137816 */ /* 0x008fe400000000ff */
[-C--:B------:R-:W-:Y:S02]  /*45d00*/  LEA.HI.X.SX32 R9, R14, R2.reuse, 0x1, P6 ;  /* 0x000000020e097211 */ /* 0x080fe400030f0eff */
[----:B------:R-:W-:Y:S01]  /*45d10*/  ISETP.LT.AND P6, PT, R0, UR5, !P0 ;  /* 0x0000000500007c0c */ /* 0x000fe2000c7c1270 */
[----:B------:R-:W-:Y:S01]  /*45d20*/  VIADD R0, R14, UR4 ;  /* 0x000000040e007c36 */ /* 0x000fe20008000000 */
[----:B-1----:R-:W-:Y:S01]  /*45d30*/  PRMT R11, R4, 0x7771, RZ ;  /* 0x00007771040b7816 */ /* 0x002fe200000000ff */
[----:B------:R-:W-:Y:S01]  /*45d40*/  VIADD R15, R28, 0x65 ;  /* 0x000000651c0f7836 */ /* 0x000fe20000000000 */
[----:B------:R0:W-:Y:S01]  /*45d50*/  @P5 STG.E.U8 desc[UR8][R12.64], R19 ;  /* 0x000000130c005986 */ /* 0x0001e2000c101108 */
[C---:B------:R-:W-:Y:S01]  /*45d60*/  VIADD R10, R0.reuse, UR4 ;  /* 0x00000004000a7c36 */ /* 0x040fe20008000000 */
[CC--:B------:R-:W-:Y:S01]  /*45d70*/  IADD3 R14, P5, R0.reuse, R3.reuse, RZ ;  /* 0x00000003000e7210 */ /* 0x0c0fe20007fbe0ff */
[----:B------:R-:W-:Y:S01]  /*45d80*/  ULDC UR5, c[0x0][0x22c] ;  /* 0x00008b0000057ab9 */ /* 0x000fe20000000800 */
[----:B------:R-:W-:Y:S01]  /*45d90*/  @P2 STG.E.U8 desc[UR8][R8.64], R11 ;  /* 0x0000000b08002986 */ /* 0x000fe2000c101108 */
[----:B------:R-:W-:Y:S01]  /*45da0*/  ISETP.LT.AND P2, PT, R15, UR5, !P0 ;  /* 0x000000050f007c0c */ /* 0x000fe2000c741270 */
[----:B------:R-:W-:Y:S01]  /*45db0*/  ULDC UR5, c[0x0][0x22c] ;  /* 0x00008b0000057ab9 */ /* 0x000fe20000000800 */
[----:B------:R-:W-:Y:S01]  /*45dc0*/  LEA.HI.X.SX32 R15, R0, R2, 0x1, P5 ;  /* 0x00000002000f7211 */ /* 0x000fe200028f0eff */
[----:B------:R-:W-:Y:S01]  /*45dd0*/  VIADD R0, R28, 0x66 ;  /* 0x000000661c007836 */ /* 0x000fe20000000000 */
[----:B------:R-:W-:-:S02]  /*45de0*/  IADD3 R16, P5, R10, R3, RZ ;  /* 0x000000030a107210 */ /* 0x000fc40007fbe0ff */
[C---:B------:R-:W-:Y:S02]  /*45df0*/  PRMT R21, R5.reuse, 0x7770, RZ ;  /* 0x0000777005157816 */ /* 0x040fe400000000ff */
[----:B------:R-:W-:Y:S02]  /*45e00*/  LEA.HI.X.SX32 R17, R10, R2, 0x1, P5 ;  /* 0x000000020a117211 */ /* 0x000fe400028f0eff */
[----:B------:R-:W-:Y:S01]  /*45e10*/  ISETP.LT.AND P5, PT, R0, UR5, !P0 ;  /* 0x0000000500007c0c */ /* 0x000fe2000c7a1270 */
[----:B------:R-:W-:Y:S01]  /*45e20*/  VIADD R0, R10, UR4 ;  /* 0x000000040a007c36 */ /* 0x000fe20008000000 */
[----:B0-----:R-:W-:Y:S01]  /*45e30*/  PRMT R19, R5, 0x7771, RZ ;  /* 0x0000777105137816 */ /* 0x001fe200000000ff */
[----:B------:R0:W1:Y:S01]  /*45e40*/  LDS.128 R8, [R18+0x400] ;  /* 0x0004000012087984 */ /* 0x0000620000000c00 */
[----:B------:R-:W-:Y:S01]  /*45e50*/  VIADD R13, R28, 0x67 ;  /* 0x000000671c0d7836 */ /* 0x000fe20000000000 */
[----:B------:R-:W-:Y:S02]  /*45e60*/  ULDC UR5, c[0x0][0x22c] ;  /* 0x00008b0000057ab9 */ /* 0x000fe40000000800 */
[----:B------:R2:W-:Y:S01]  /*45e70*/  @P4 STG.E.U8 desc[UR8][R14.64], R21 ;  /* 0x000000150e004986 */ /* 0x0005e2000c101108 */
[----:B------:R-:W-:-:S03]  /*45e80*/  IADD3 R12, P4, R0, R3, RZ ;  /* 0x00000003000c7210 */ /* 0x000fc60007f9e0ff */
[----:B------:R3:W-:Y:S01]  /*45e90*/  @P3 STG.E.U8 desc[UR8][R16.64], R19 ;  /* 0x0000001310003986 */ /* 0x0007e2000c101108 */
[----:B------:R-:W-:Y:S01]  /*45ea0*/  ISETP.LT.AND P3, PT, R13, UR5, !P0 ;  /* 0x000000050d007c0c */ /* 0x000fe2000c761270 */
[C---:B0-----:R-:W-:Y:S01]  /*45eb0*/  VIADD R18, R0.reuse, UR4 ;  /* 0x0000000400127c36 */ /* 0x041fe20008000000 */
[----:B------:R-:W-:Y:S01]  /*45ec0*/  LEA.HI.X.SX32 R13, R0, R2, 0x1, P4 ;  /* 0x00000002000d7211 */ /* 0x000fe200020f0eff */
[----:B------:R-:W-:Y:S01]  /*45ed0*/  VIADD R0, R28, 0x68 ;  /* 0x000000681c007836 */ /* 0x000fe20000000000 */
[----:B------:R-:W-:Y:S01]  /*45ee0*/  ULDC UR5, c[0x0][0x22c] ;  /* 0x00008b0000057ab9 */ /* 0x000fe20000000800 */
[----:B--2---:R-:W-:Y:S02]  /*45ef0*/  PRMT R21, R6, 0x7770, RZ ;  /* 0x0000777006157816 */ /* 0x004fe400000000ff */
[----:B------:R-:W-:-:S03]  /*45f00*/  IADD3 R14, P4, R18, R3, RZ ;  /* 0x00000003120e7210 */ /* 0x000fc60007f9e0ff */
[----:B------:R0:W-:Y:S01]  /*45f10*/  @P6 STG.E.U8 desc[UR8][R12.64], R21 ;  /* 0x000000150c006986 */ /* 0x0001e2000c101108 */
[----:B------:R-:W-:Y:S01]  /*45f20*/  ISETP.LT.AND P6, PT, R0, UR5, !P0 ;  /* 0x0000000500007c0c */ /* 0x000fe2000c7c1270 */
[C---:B------:R-:W-:Y:S01]  /*45f30*/  VIADD R0, R18.reuse, UR4 ;  /* 0x0000000412007c36 */ /* 0x040fe20008000000 */
[-C--:B------:R-:W-:Y:S01]  /*45f40*/  LEA.HI.X.SX32 R15, R18, R2.reuse, 0x1, P4 ;  /* 0x00000002120f7211 */ /* 0x080fe200020f0eff */
[----:B---3--:R-:W-:Y:S01]  /*45f50*/  VIADD R17, R28, 0x69 ;  /* 0x000000691c117836 */ /* 0x008fe20000000000 */
        /* <DEDUP_REMOVED lines=9> */
[----:B0-----:R-:W-:-:S02]  /*45ff0*/  PRMT R21, R7, 0x7770, RZ ;  /* 0x0000777007157816 */ /* 0x001fc400000000ff */
[----:B------:R-:W-:-:S03]  /*46000*/  IADD3 R12, P4, R18, R3, RZ ;  /* 0x00000003120c7210 */ /* 0x000fc60007f9e0ff */
[----:B------:R1:W-:Y:S01]  /*46010*/  @P5 STG.E.U8 desc[UR8][R16.64], R21 ;  /* 0x0000001510005986 */ /* 0x0003e2000c101108 */
[----:B------:R-:W-:Y:S01]  /*46020*/  ISETP.LT.AND P5, PT, R0, UR5, !P0 ;  /* 0x0000000500007c0c */ /* 0x000fe2000c7a1270 */
[C---:B------:R-:W-:Y:S01]  /*46030*/  VIADD R0, R18.reuse, UR4 ;  /* 0x0000000412007c36 */ /* 0x040fe20008000000 */
[-C--:B------:R-:W-:Y:S01]  /*46040*/  LEA.HI.X.SX32 R13, R18, R2.reuse, 0x1, P4 ;  /* 0x00000002120d7211 */ /* 0x080fe200020f0eff */
[----:B--2---:R-:W-:Y:S01]  /*46050*/  VIADD R15, R28, 0x6b ;  /* 0x0000006b1c0f7836 */ /* 0x004fe20000000000 */
        /* <DEDUP_REMOVED lines=88> */
[----:B-1----:R-:W-:Y:S01]  /*465e0*/  PRMT R21, R5, 0x7772, RZ ;  /* 0x0000777205157816 */ /* 0x002fe200000000ff */
        /* <DEDUP_REMOVED lines=36> */
[----:B------:R-:W-:Y:S01]  /*46830*/  VIADD R0, R28, 0x7b ;  /* 0x0000007b1c007836 */ /* 0x000fe20000000000 */
[C---:B------:R-:W-:Y:S01]  /*46840*/  LEA.HI.X.SX32 R5, R6.reuse, R2, 0x1, P4 ;  /* 0x0000000206057211 */ /* 0x040fe200020f0eff */
[----:B------:R-:W-:Y:S01]  /*46850*/  VIADD R6, R6, UR4 ;  /* 0x0000000406067c36 */ /* 0x000fe20008000000 */
[----:B0-----:R-:W-:Y:S01]  /*46860*/  PRMT R19, R7, 0x7773, RZ ;  /* 0x0000777307137816 */ /* 0x001fe200000000ff */
[----:B------:R-:W-:Y:S02]  /*46870*/  ULDC UR5, c[0x0][0x22c] ;  /* 0x00008b0000057ab9 */ /* 0x000fe40000000800 */
[----:B------:R-:W-:Y:S01]  /*46880*/  ISETP.LT.AND P4, PT, R0, UR5, !P0 ;  /* 0x0000000500007c0c */ /* 0x000fe2000c781270 */
[C---:B------:R-:W-:Y:S01]  /*46890*/  VIADD R0, R6.reuse, UR4 ;  /* 0x0000000406007c36 */ /* 0x040fe20008000000 */
[----:B------:R0:W-:Y:S01]  /*468a0*/  @P3 STG.E.U8 desc[UR8][R4.64], R19 ;  /* 0x0000001304003986 */ /* 0x0001e2000c101108 */
[----:B------:R-:W-:-:S02]  /*468b0*/  IADD3 R14, P3, R6, R3, RZ ;  /* 0x00000003060e7210 */ /* 0x000fc40007f7e0ff */
[C---:B-1----:R-:W-:Y:S02]  /*468c0*/  PRMT R13, R8.reuse, 0x7772, RZ ;  /* 0x00007772080d7816 */ /* 0x042fe400000000ff */
[----:B------:R-:W-:Y:S01]  /*468d0*/  PRMT R21, R8, 0x7773, RZ ;  /* 0x0000777308157816 */ /* 0x000fe200000000ff */
[----:B------:R-:W-:Y:S01]  /*468e0*/  VIADD R12, R28, 0x7c ;  /* 0x0000007c1c0c7836 */ /* 0x000fe20000000000 */
[----:B------:R-:W-:Y:S01]  /*468f0*/  LEA.HI.X.SX32 R15, R6, R2, 0x1, P3 ;  /* 0x00000002060f7211 */ /* 0x000fe200018f0eff */
[C---:B------:R-:W-:Y:S01]  /*46900*/  VIADD R7, R0.reuse, UR4 ;  /* 0x0000000400077c36 */ /* 0x040fe20008000000 */
[----:B------:R-:W-:Y:S01]  /*46910*/  IADD3 R16, P3, R0, R3, RZ ;  /* 0x0000000300107210 */ /* 0x000fe20007f7e0ff */
[----:B------:R-:W-:-:S03]  /*46920*/  ULDC UR5, c[0x0][0x22c] ;  /* 0x00008b0000057ab9 */ /* 0x000fc60000000800 */
[----:B------:R-:W-:Y:S01]  /*46930*/  LEA.HI.X.SX32 R17, R0, R2, 0x1, P3 ;  /* 0x0000000200117211 */ /* 0x000fe200018f0eff */
[----:B------:R-:W-:-:S04]  /*46940*/  VIADD R0, R7, UR4 ;  /* 0x0000000407007c36 */ /* 0x000fc80008000000 */
[----:B------:R-:W-:Y:S01]  /*46950*/  VIADD R8, R0, UR4 ;  /* 0x0000000400087c36 */ /* 0x000fe20008000000 */
[----:B------:R1:W-:Y:S03]  /*46960*/  @P6 STG.E.U8 desc[UR8][R14.64], R13 ;  /* 0x0000000d0e006986 */ /* 0x0003e6000c101108 */
[----:B------:R-:W-:Y:S01]  /*46970*/  VIADD R18, R8, UR4 ;  /* 0x0000000408127c36 */ /* 0x000fe20008000000 */
[----:B------:R2:W-:Y:S01]  /*46980*/  @P2 STG.E.U8 desc[UR8][R16.64], R21 ;  /* 0x0000001510002986 */ /* 0x0005e2000c101108 */
[CC--:B0-----:R-:W-:Y:S02]  /*46990*/  IADD3 R4, P2, R7.reuse, R3.reuse, RZ ;  /* 0x0000000307047210 */ /* 0x0c1fe40007f5e0ff */
[----:B------:R-:W-:Y:S01]  /*469a0*/  VIADD R19, R18, UR4 ;  /* 0x0000000412137c36 */ /* 0x000fe20008000000 */
[----:B------:R-:W-:Y:S01]  /*469b0*/  ISETP.LT.AND P3, PT, R12, UR5, !P0 ;  /* 0x000000050c007c0c */ /* 0x000fe2000c761270 */
[----:B------:R-:W-:Y:S01]  /*469c0*/  VIADD R22, R28, 0x7d ;  /* 0x0000007d1c167836 */ /* 0x000fe20000000000 */
[-C--:B------:R-:W-:Y:S01]  /*469d0*/  LEA.HI.X.SX32 R5, R7, R2.reuse, 0x1, P2 ;  /* 0x0000000207057211 */ /* 0x080fe200010f0eff */
[----:B------:R-:W-:Y:S01]  /*469e0*/  VIADD R20, R19, UR4 ;  /* 0x0000000413147c36 */ /* 0x000fe20008000000 */
[-C--:B------:R-:W-:Y:S01]  /*469f0*/  IADD3 R12, P2, R8, R3.reuse, RZ ;  /* 0x00000003080c7210 */ /* 0x080fe20007f5e0ff */
[----:B------:R-:W-:Y:S01]  /*46a00*/  VIADD R23, R28, 0x7e ;  /* 0x0000007e1c177836 */ /* 0x000fe20000000000 */
[-C--:B------:R-:W-:Y:S01]  /*46a10*/  IADD3 R6, P6, R0, R3.reuse, RZ ;  /* 0x0000000300067210 */ /* 0x080fe20007fde0ff */
[----:B------:R-:W-:Y:S01]  /*46a20*/  ULDC UR5, c[0x0][0x22c] ;  /* 0x00008b0000057ab9 */ /* 0x000fe20000000800 */
[----:B-1----:R-:W-:Y:S01]  /*46a30*/  LEA.HI.X.SX32 R13, R8, R2, 0x1, P2 ;  /* 0x00000002080d7211 */ /* 0x002fe200010f0eff */
[----:B------:R-:W-:Y:S01]  /*46a40*/  ULDC UR4, c[0x0][0x22c] ;  /* 0x00008b0000047ab9 */ /* 0x000fe20000000800 */
[----:B--2---:R-:W-:-:S02]  /*46a50*/  IADD3 R16, P2, R20, R3, RZ ;  /* 0x0000000314107210 */ /* 0x004fc40007f5e0ff */
[-C--:B------:R-:W-:Y:S02]  /*46a60*/  LEA.HI.X.SX32 R7, R0, R2.reuse, 0x1, P6 ;  /* 0x0000000200077211 */ /* 0x080fe400030f0eff */
[-C--:B------:R-:W-:Y:S02]  /*46a70*/  LEA.HI.X.SX32 R17, R20, R2.reuse, 0x1, P2 ;  /* 0x0000000214117211 */ /* 0x080fe400010f0eff */
[----:B------:R-:W-:Y:S02]  /*46a80*/  IADD3 R14, P6, R18, R3, RZ ;  /* 0x00000003120e7210 */ /* 0x000fe40007fde0ff */
[----:B------:R-:W-:Y:S02]  /*46a90*/  ISETP.LT.AND P2, PT, R22, UR5, !P0 ;  /* 0x0000000516007c0c */ /* 0x000fe4000c741270 */
[----:B------:R-:W-:Y:S02]  /*46aa0*/  ISETP.LT.AND P0, PT, R23, UR4, !P0 ;  /* 0x0000000417007c0c */ /* 0x000fe4000c701270 */
[----:B------:R-:W-:-:S02]  /*46ab0*/  LEA.HI.X.SX32 R15, R18, R2, 0x1, P6 ;  /* 0x00000002120f7211 */ /* 0x000fc400030f0eff */
[----:B------:R-:W-:Y:S02]  /*46ac0*/  IADD3 R18, P6, R19, R3, RZ ;  /* 0x0000000313127210 */ /* 0x000fe40007fde0ff */
[C---:B------:R-:W-:Y:S02]  /*46ad0*/  PRMT R25, R9.reuse, 0x7772, RZ ;  /* 0x0000777209197816 */ /* 0x040fe400000000ff */
[----:B------:R-:W-:Y:S02]  /*46ae0*/  PRMT R23, R9, 0x7773, RZ ;  /* 0x0000777309177816 */ /* 0x000fe400000000ff */
[C---:B------:R-:W-:Y:S02]  /*46af0*/  PRMT R21, R10.reuse, 0x7772, RZ ;  /* 0x000077720a157816 */ /* 0x040fe400000000ff */
[----:B------:R-:W-:Y:S02]  /*46b00*/  PRMT R9, R10, 0x7773, RZ ;  /* 0x000077730a097816 */ /* 0x000fe400000000ff */
[----:B------:R-:W-:Y:S01]  /*46b10*/  PRMT R3, R11, 0x7773, RZ ;  /* 0x000077730b037816 */ /* 0x000fe200000000ff */
[----:B------:R0:W-:Y:S01]  /*46b20*/  @P5 STG.E.U8 desc[UR8][R4.64], R25 ;  /* 0x0000001904005986 */ /* 0x0001e2000c101108 */
[----:B------:R-:W-:-:S02]  /*46b30*/  LEA.HI.X.SX32 R19, R19, R2, 0x1, P6 ;  /* 0x0000000213137211 */ /* 0x000fc400030f0eff */
[----:B------:R-:W-:Y:S01]  /*46b40*/  PRMT R11, R11, 0x7772, RZ ;  /* 0x000077720b0b7816 */ /* 0x000fe200000000ff */
[----:B------:R0:W-:Y:S04]  /*46b50*/  @P4 STG.E.U8 desc[UR8][R6.64], R23 ;  /* 0x0000001706004986 */ /* 0x0001e8000c101108 */
[----:B------:R0:W-:Y:S04]  /*46b60*/  @P3 STG.E.U8 desc[UR8][R12.64], R21 ;  /* 0x000000150c003986 */ /* 0x0001e8000c101108 */
[----:B------:R0:W-:Y:S04]  /*46b70*/  @P2 STG.E.U8 desc[UR8][R14.64], R9 ;  /* 0x000000090e002986 */ /* 0x0001e8000c101108 */
[----:B------:R0:W-:Y:S01]  /*46b80*/  @P0 STG.E.U8 desc[UR8][R18.64], R11 ;  /* 0x0000000b12000986 */ /* 0x0001e2000c101108 */
[----:B------:R-:W-:Y:S05]  /*46b90*/  @!P1 EXIT ;  /* 0x000000000000994d */ /* 0x000fea0003800000 */
[----:B------:R-:W-:Y:S01]  /*46ba0*/  STG.E.U8 desc[UR8][R16.64], R3 ;  /* 0x0000000310007986 */ /* 0x000fe2000c101108 */
[----:B------:R-:W-:Y:S05]  /*46bb0*/  EXIT ;  /* 0x000000000000794d */ /* 0x000fea0003800000 */
.L_x_3:
[----:B------:R-:W-:-:S00]  /*46bc0*/  BRA `(.L_x_3) ;  /* 0xfffffffc00fc7947 */ /* 0x000fc0000383ffff */
[----:B------:R-:W-:-:S00]  /*46bd0*/  NOP ;  /* 0x0000000000007918 */ /* 0x000fc00000000000 */
        /* <DEDUP_REMOVED lines=10> */
.L_x_4:


//--------------------- .nv.shared.matmul_kernel  --------------------------
	.section	.nv.shared.matmul_kernel,"aw",@nobits
	.sectionflags	@""
	.align	16
	.zero		1024


//--------------------- .nv.shared.reserved.0     --------------------------
	.section	.nv.shared.reserved.0,"aw",@nobits
	.weak		__nv_reservedSMEM_offset_0_alias
	.size		__nv_reservedSMEM_offset_0_alias, 0, 0
	.other		__nv_reservedSMEM_offset_0_alias,@"STO_CUDA_RESERVED_SHARED STV_DEFAULT"
__nv_reservedSMEM_offset_0_alias:
	.zero		0


//--------------------- .nv.constant0.matmul_kernel --------------------------
	.section	.nv.constant0.matmul_kernel,"a",@progbits
	.sectionflags	@""
	.align	4
.nv.constant0.matmul_kernel:
	.zero		608


//--------------------- SYMBOLS --------------------------

	.type		.nv.reservedSmem.offset0,@object
	.size		.nv.reservedSmem.offset0,0x4
